	.target	sm_90a

	.elftype	@"ET_EXEC"


//--------------------- .note.nv.tkinfo           --------------------------
	.section	.note.nv.tkinfo,"",@"SHT_NOTE"
	.sectionflags	@"SHF_NOTE_NV_TKINFO"
	.tkinfo
        /*0018*/ 	.word	0x00000002
        /*0030*/ 	.string	""
        /*0030*/ 	.string	"ptxas"
        /*0030*/ 	.string	"Cuda compilation tools, release 13.0, V13.0.88"
        /*0030*/ 	.string	"Build cuda_13.0.r13.0/compiler.36424714_0"
        /*0030*/ 	.string	"-arch sm_90a -m 64 "



//--------------------- .note.nv.cuinfo           --------------------------
	.section	.note.nv.cuinfo,"",@"SHT_NOTE"
	.sectionflags	@"SHF_NOTE_NV_CUINFO"
        /*0018*/ 	.short	0x0002
        /*001a*/ 	.short	0x005a
        /*001c*/ 	.short	0x0082
	.zero		2


//--------------------- .nv.info                  --------------------------
	.section	.nv.info,"",@"SHT_CUDA_INFO"
	.align	4


	//----- nvinfo : EIATTR_REGCOUNT
	.align		4
        /*0000*/ 	.byte	0x04, 0x2f
        /*0002*/ 	.short	(.L_15 - .L_14)
	.align		4
.L_14:
        /*0004*/ 	.word	index@(_ZN7cutlass13device_kernelINS_4gemm6kernel13GemmUniversalINS1_17GroupProblemShapeIN4cute5tupleIJiiiEEEEENS1_10collective13CollectiveMmaINS1_39MainloopSm90ArrayTmaGmmaWarpSpecializedILi2ENS6_IJNS5_1CILi2EEENSC_ILi1EEESE_EEENS1_43KernelPtrArrayTmaWarpSpecializedCooperativeEEENS6_IJNSC_ILi256EEENSC_ILi128EEESJ_EEENS_6half_tEPNS6_IJlSE_NSC_ILi0EEEEEESL_SO_NS5_8TiledMMAINS5_8MMA_AtomIJNS5_4SM904GMMA26MMA_64x128x16_F32F16F16_SSILNSS_5MajorE0ELSU_0ELNSS_7ScaleInE1ELSV_1EEEEEENS5_6LayoutISF_NS6_IJSE_SM_SM_EEEEENS6_IJNS5_10UnderscoreES11_S11_EEEEENS5_13SM90_TMA_LOADENS5_14ComposedLayoutINS5_7SwizzleILi3ELi4ELi3EEENS5_18smem_ptr_flag_bitsILi16EEENSY_INS6_IJNSC_ILi8EEENSC_ILi64EEEEEENS6_IJS1B_SE_EEEEEEEvNS5_8identityENS5_23SM90_TMA_LOAD_MULTICASTES1F_vS1G_EENS_8epilogue10collective18CollectiveEpilogueINS1J_30Sm90PtrArrayTmaWarpSpecializedILi4ELi2ELi16ELb1ELb0ELi2EEEJSK_NS6_IJSJ_NSC_ILi32EEEEEESL_PNS6_IJSE_lSM_EEESL_S1R_NS1J_6fusion15FusionCallbacksIS1N_NS1S_17LinearCombinationISL_fSL_fLNS_15FloatRoundStyleE2EEESK_S1P_JEEES14_NS15_IS17_S19_NSY_INS6_IJS1B_S1A_EEENS6_IJSE_S1B_EEEEEEENS5_17SM75_U16x8_LDSM_TENS5_14SM90_TMA_STOREES21_NS5_17SM90_U16x8_STSM_TENS5_9Copy_AtomIJNS5_17SM90_U32x4_STSM_NESL_EEEvEEEvvEEEEvNT_6ParamsE)
        /*0008*/ 	.word	0x000000a8


	//----- nvinfo : EIATTR_FRAME_SIZE
	.align		4
.L_15:
        /*000c*/ 	.byte	0x04, 0x11
        /*000e*/ 	.short	(.L_17 - .L_16)
	.align		4
.L_16:
        /*0010*/ 	.word	index@($__internal_0_$__cuda_sm20_div_u64)
        /*0014*/ 	.word	0x00000000


	//----- nvinfo : EIATTR_FRAME_SIZE
	.align		4
.L_17:
        /*0018*/ 	.byte	0x04, 0x11
        /*001a*/ 	.short	(.L_19 - .L_18)
	.align		4
.L_18:
        /*001c*/ 	.word	index@(_ZN7cutlass13device_kernelINS_4gemm6kernel13GemmUniversalINS1_17GroupProblemShapeIN4cute5tupleIJiiiEEEEENS1_10collective13CollectiveMmaINS1_39MainloopSm90ArrayTmaGmmaWarpSpecializedILi2ENS6_IJNS5_1CILi2EEENSC_ILi1EEESE_EEENS1_43KernelPtrArrayTmaWarpSpecializedCooperativeEEENS6_IJNSC_ILi256EEENSC_ILi128EEESJ_EEENS_6half_tEPNS6_IJlSE_NSC_ILi0EEEEEESL_SO_NS5_8TiledMMAINS5_8MMA_AtomIJNS5_4SM904GMMA26MMA_64x128x16_F32F16F16_SSILNSS_5MajorE0ELSU_0ELNSS_7ScaleInE1ELSV_1EEEEEENS5_6LayoutISF_NS6_IJSE_SM_SM_EEEEENS6_IJNS5_10UnderscoreES11_S11_EEEEENS5_13SM90_TMA_LOADENS5_14ComposedLayoutINS5_7SwizzleILi3ELi4ELi3EEENS5_18smem_ptr_flag_bitsILi16EEENSY_INS6_IJNSC_ILi8EEENSC_ILi64EEEEEENS6_IJS1B_SE_EEEEEEEvNS5_8identityENS5_23SM90_TMA_LOAD_MULTICASTES1F_vS1G_EENS_8epilogue10collective18CollectiveEpilogueINS1J_30Sm90PtrArrayTmaWarpSpecializedILi4ELi2ELi16ELb1ELb0ELi2EEEJSK_NS6_IJSJ_NSC_ILi32EEEEEESL_PNS6_IJSE_lSM_EEESL_S1R_NS1J_6fusion15FusionCallbacksIS1N_NS1S_17LinearCombinationISL_fSL_fLNS_15FloatRoundStyleE2EEESK_S1P_JEEES14_NS15_IS17_S19_NSY_INS6_IJS1B_S1A_EEENS6_IJSE_S1B_EEEEEEENS5_17SM75_U16x8_LDSM_TENS5_14SM90_TMA_STOREES21_NS5_17SM90_U16x8_STSM_TENS5_9Copy_AtomIJNS5_17SM90_U32x4_STSM_NESL_EEEvEEEvvEEEEvNT_6ParamsE)
        /*0020*/ 	.word	0x00000000


	//----- nvinfo : EIATTR_MIN_STACK_SIZE
	.align		4
.L_19:
        /*0024*/ 	.byte	0x04, 0x12
        /*0026*/ 	.short	(.L_21 - .L_20)
	.align		4
.L_20:
        /*0028*/ 	.word	index@(_ZN7cutlass13device_kernelINS_4gemm6kernel13GemmUniversalINS1_17GroupProblemShapeIN4cute5tupleIJiiiEEEEENS1_10collective13CollectiveMmaINS1_39MainloopSm90ArrayTmaGmmaWarpSpecializedILi2ENS6_IJNS5_1CILi2EEENSC_ILi1EEESE_EEENS1_43KernelPtrArrayTmaWarpSpecializedCooperativeEEENS6_IJNSC_ILi256EEENSC_ILi128EEESJ_EEENS_6half_tEPNS6_IJlSE_NSC_ILi0EEEEEESL_SO_NS5_8TiledMMAINS5_8MMA_AtomIJNS5_4SM904GMMA26MMA_64x128x16_F32F16F16_SSILNSS_5MajorE0ELSU_0ELNSS_7ScaleInE1ELSV_1EEEEEENS5_6LayoutISF_NS6_IJSE_SM_SM_EEEEENS6_IJNS5_10UnderscoreES11_S11_EEEEENS5_13SM90_TMA_LOADENS5_14ComposedLayoutINS5_7SwizzleILi3ELi4ELi3EEENS5_18smem_ptr_flag_bitsILi16EEENSY_INS6_IJNSC_ILi8EEENSC_ILi64EEEEEENS6_IJS1B_SE_EEEEEEEvNS5_8identityENS5_23SM90_TMA_LOAD_MULTICASTES1F_vS1G_EENS_8epilogue10collective18CollectiveEpilogueINS1J_30Sm90PtrArrayTmaWarpSpecializedILi4ELi2ELi16ELb1ELb0ELi2EEEJSK_NS6_IJSJ_NSC_ILi32EEEEEESL_PNS6_IJSE_lSM_EEESL_S1R_NS1J_6fusion15FusionCallbacksIS1N_NS1S_17LinearCombinationISL_fSL_fLNS_15FloatRoundStyleE2EEESK_S1P_JEEES14_NS15_IS17_S19_NSY_INS6_IJS1B_S1A_EEENS6_IJSE_S1B_EEEEEEENS5_17SM75_U16x8_LDSM_TENS5_14SM90_TMA_STOREES21_NS5_17SM90_U16x8_STSM_TENS5_9Copy_AtomIJNS5_17SM90_U32x4_STSM_NESL_EEEvEEEvvEEEEvNT_6ParamsE)
        /*002c*/ 	.word	0x00000000
.L_21:


//--------------------- .nv.compat                --------------------------
	.section	.nv.compat,"",@"SHT_CUDA_COMPAT_INFO"
	.align	4
        /*0000*/ 	.byte	0x02, 0x09, 0x01, 0x00, 0x02, 0x02, 0x04, 0x00, 0x02, 0x05, 0x05, 0x00, 0x03, 0x07, 0x01, 0x01
        /*0010*/ 	.byte	0x02, 0x03, 0x03, 0x00, 0x02, 0x06, 0x01, 0x00, 0x04, 0x0b, 0x08, 0x00, 0x00, 0x00, 0x00, 0x00
        /*0020*/ 	.byte	0x00, 0x00, 0x00, 0x00


//--------------------- .nv.info._ZN7cutlass13device_kernelINS_4gemm6kernel13GemmUniversalINS1_17GroupProblemShapeIN4cute5tupleIJiiiEEEEENS1_10collective13CollectiveMmaINS1_39MainloopSm90ArrayTmaGmmaWarpSpecializedILi2ENS6_IJNS5_1CILi2EEENSC_ILi1EEESE_EEENS1_43KernelPtrArrayTmaWarpSpecializedCooperativeEEENS6_IJNSC_ILi256EEENSC_ILi128EEESJ_EEENS_6half_tEPNS6_IJlSE_NSC_ILi0EEEEEESL_SO_NS5_8TiledMMAINS5_8MMA_AtomIJNS5_4SM904GMMA26MMA_64x128x16_F32F16F16_SSILNSS_5MajorE0ELSU_0ELNSS_7ScaleInE1ELSV_1EEEEEENS5_6LayoutISF_NS6_IJSE_SM_SM_EEEEENS6_IJNS5_10UnderscoreES11_S11_EEEEENS5_13SM90_TMA_LOADENS5_14ComposedLayoutINS5_7SwizzleILi3ELi4ELi3EEENS5_18smem_ptr_flag_bitsILi16EEENSY_INS6_IJNSC_ILi8EEENSC_ILi64EEEEEENS6_IJS1B_SE_EEEEEEEvNS5_8identityENS5_23SM90_TMA_LOAD_MULTICASTES1F_vS1G_EENS_8epilogue10collective18CollectiveEpilogueINS1J_30Sm90PtrArrayTmaWarpSpecializedILi4ELi2ELi16ELb1ELb0ELi2EEEJSK_NS6_IJSJ_NSC_ILi32EEEEEESL_PNS6_IJSE_lSM_EEESL_S1R_NS1J_6fusion15FusionCallbacksIS1N_NS1S_17LinearCombinationISL_fSL_fLNS_15FloatRoundStyleE2EEESK_S1P_JEEES14_NS15_IS17_S19_NSY_INS6_IJS1B_S1A_EEENS6_IJSE_S1B_EEEEEEENS5_17SM75_U16x8_LDSM_TENS5_14SM90_TMA_STOREES21_NS5_17SM90_U16x8_STSM_TENS5_9Copy_AtomIJNS5_17SM90_U32x4_STSM_NESL_EEEvEEEvvEEEEvNT_6ParamsE --------------------------
	.section	.nv.info._ZN7cutlass13device_kernelINS_4gemm6kernel13GemmUniversalINS1_17GroupProblemShapeIN4cute5tupleIJiiiEEEEENS1_10collective13CollectiveMmaINS1_39MainloopSm90ArrayTmaGmmaWarpSpecializedILi2ENS6_IJNS5_1CILi2EEENSC_ILi1EEESE_EEENS1_43KernelPtrArrayTmaWarpSpecializedCooperativeEEENS6_IJNSC_ILi256EEENSC_ILi128EEESJ_EEENS_6half_tEPNS6_IJlSE_NSC_ILi0EEEEEESL_SO_NS5_8TiledMMAINS5_8MMA_AtomIJNS5_4SM904GMMA26MMA_64x128x16_F32F16F16_SSILNSS_5MajorE0ELSU_0ELNSS_7ScaleInE1ELSV_1EEEEEENS5_6LayoutISF_NS6_IJSE_SM_SM_EEEEENS6_IJNS5_10UnderscoreES11_S11_EEEEENS5_13SM90_TMA_LOADENS5_14ComposedLayoutINS5_7SwizzleILi3ELi4ELi3EEENS5_18smem_ptr_flag_bitsILi16EEENSY_INS6_IJNSC_ILi8EEENSC_ILi64EEEEEENS6_IJS1B_SE_EEEEEEEvNS5_8identityENS5_23SM90_TMA_LOAD_MULTICASTES1F_vS1G_EENS_8epilogue10collective18CollectiveEpilogueINS1J_30Sm90PtrArrayTmaWarpSpecializedILi4ELi2ELi16ELb1ELb0ELi2EEEJSK_NS6_IJSJ_NSC_ILi32EEEEEESL_PNS6_IJSE_lSM_EEESL_S1R_NS1J_6fusion15FusionCallbacksIS1N_NS1S_17LinearCombinationISL_fSL_fLNS_15FloatRoundStyleE2EEESK_S1P_JEEES14_NS15_IS17_S19_NSY_INS6_IJS1B_S1A_EEENS6_IJSE_S1B_EEEEEEENS5_17SM75_U16x8_LDSM_TENS5_14SM90_TMA_STOREES21_NS5_17SM90_U16x8_STSM_TENS5_9Copy_AtomIJNS5_17SM90_U32x4_STSM_NESL_EEEvEEEvvEEEEvNT_6ParamsE,"",@"SHT_CUDA_INFO"
	.sectionflags	@""
	.align	4


	//----- nvinfo : EIATTR_CUDA_API_VERSION
	.align		4
        /*0000*/ 	.byte	0x04, 0x37
        /*0002*/ 	.short	(.L_23 - .L_22)
.L_22:
        /*0004*/ 	.word	0x00000082


	//----- nvinfo : EIATTR_KPARAM_INFO
	.align		4
.L_23:
        /*0008*/ 	.byte	0x04, 0x17
        /*000a*/ 	.short	(.L_25 - .L_24)
.L_24:
        /*000c*/ 	.word	0x00000000
        /*0010*/ 	.short	0x0000
        /*0012*/ 	.short	0x0070
        /*0014*/ 	.byte	0x00, 0xf0, 0x01, 0x1c


	//----- nvinfo : EIATTR_SPARSE_MMA_MASK
	.align		4
.L_25:
        /*0018*/ 	.byte	0x03, 0x50
        /*001a*/ 	.short	0x0000


	//----- nvinfo : EIATTR_MAXREG_COUNT
	.align		4
        /*001c*/ 	.byte	0x03, 0x1b
        /*001e*/ 	.short	0x00a8


	//----- nvinfo : EIATTR_NUM_BARRIERS
	.align		4
        /*0020*/ 	.byte	0x02, 0x4c
        /*0022*/ 	.byte	0x02
	.zero		1


	//----- nvinfo : EIATTR_EXTERNS
	.align		4
        /*0024*/ 	.byte	0x04, 0x0f
        /*0026*/ 	.short	(.L_27 - .L_26)


	//   ....[0]....
	.align		4
.L_26:
        /*0028*/ 	.word	index@(__assertfail)


	//----- nvinfo : EIATTR_MERCURY_ISA_VERSION
	.align		4
.L_27:
        /*002c*/ 	.byte	0x03, 0x5f
        /*002e*/ 	.short	0x0101


	//----- nvinfo : EIATTR_INT_WARP_WIDE_INSTR_OFFSETS
	.align		4
        /*0030*/ 	.byte	0x04, 0x31
        /*0032*/ 	.short	(.L_29 - .L_28)


	//   ....[0]....
.L_28:
        /*0034*/ 	.word	0x00001290


	//   ....[1]....
        /*0038*/ 	.word	0x000012b0


	//   ....[2]....
        /*003c*/ 	.word	0x000013e0


	//----- nvinfo : EIATTR_COOP_GROUP_MASK_REGIDS
	.align		4
.L_29:
        /*0040*/ 	.byte	0x04, 0x29
        /*0042*/ 	.short	(.L_31 - .L_30)


	//   ....[0]....
.L_30:
        /*0044*/ 	.word	0xffffffff


	//   ....[1]....
        /*0048*/ 	.word	0xffffffff


	//   ....[2]....
        /*004c*/ 	.word	0xffffffff


	//   ....[3]....
        /*0050*/ 	.word	0xffffffff


	//   ....[4]....
        /*0054*/ 	.word	0xffffffff


	//   ....[5]....
        /*0058*/ 	.word	0xffffffff


	//   ....[6]....
        /*005c*/ 	.word	0xffffffff


	//   ....[7]....
        /*0060*/ 	.word	0xffffffff


	//   ....[8]....
        /*0064*/ 	.word	0xffffffff


	//   ....[9]....
        /*0068*/ 	.word	0xffffffff


	//   ....[10]....
        /*006c*/ 	.word	0xffffffff


	//   ....[11]....
        /*0070*/ 	.word	0xffffffff


	//   ....[12]....
        /*0074*/ 	.word	0xffffffff


	//   ....[13]....
        /*0078*/ 	.word	0xffffffff


	//   ....[14]....
        /*007c*/ 	.word	0xffffffff


	//   ....[15]....
        /*0080*/ 	.word	0xffffffff


	//   ....[16]....
        /*0084*/ 	.word	0xffffffff


	//   ....[17]....
        /*0088*/ 	.word	0xffffffff


	//   ....[18]....
        /*008c*/ 	.word	0xffffffff


	//   ....[19]....
        /*0090*/ 	.word	0xffffffff


	//   ....[20]....
        /*0094*/ 	.word	0xffffffff


	//   ....[21]....
        /*0098*/ 	.word	0xffffffff


	//   ....[22]....
        /*009c*/ 	.word	0xffffffff


	//   ....[23]....
        /*00a0*/ 	.word	0xffffffff


	//   ....[24]....
        /*00a4*/ 	.word	0xffffffff


	//   ....[25]....
        /*00a8*/ 	.word	0xffffffff


	//   ....[26]....
        /*00ac*/ 	.word	0xffffffff


	//   ....[27]....
        /*00b0*/ 	.word	0xffffffff


	//   ....[28]....
        /*00b4*/ 	.word	0xffffffff


	//   ....[29]....
        /*00b8*/ 	.word	0xffffffff


	//   ....[30]....
        /*00bc*/ 	.word	0xffffffff


	//   ....[31]....
        /*00c0*/ 	.word	0xffffffff


	//   ....[32]....
        /*00c4*/ 	.word	0xffffffff


	//   ....[33]....
        /*00c8*/ 	.word	0xffffffff


	//   ....[34]....
        /*00cc*/ 	.word	0xffffffff


	//   ....[35]....
        /*00d0*/ 	.word	0xffffffff


	//   ....[36]....
        /*00d4*/ 	.word	0xffffffff


	//   ....[37]....
        /*00d8*/ 	.word	0xffffffff


	//   ....[38]....
        /*00dc*/ 	.word	0xffffffff


	//   ....[39]....
        /*00e0*/ 	.word	0xffffffff


	//   ....[40]....
        /*00e4*/ 	.word	0xffffffff


	//   ....[41]....
        /*00e8*/ 	.word	0xffffffff


	//   ....[42]....
        /*00ec*/ 	.word	0xffffffff


	//   ....[43]....
        /*00f0*/ 	.word	0xffffffff


	//   ....[44]....
        /*00f4*/ 	.word	0xffffffff


	//   ....[45]....
        /*00f8*/ 	.word	0xffffffff


	//   ....[46]....
        /*00fc*/ 	.word	0xffffffff


	//   ....[47]....
        /*0100*/ 	.word	0xffffffff


	//   ....[48]....
        /*0104*/ 	.word	0xffffffff


	//   ....[49]....
        /*0108*/ 	.word	0xffffffff


	//   ....[50]....
        /*010c*/ 	.word	0xffffffff


	//   ....[51]....
        /*0110*/ 	.word	0xffffffff


	//   ....[52]....
        /*0114*/ 	.word	0xffffffff


	//   ....[53]....
        /*0118*/ 	.word	0xffffffff


	//   ....[54]....
        /*011c*/ 	.word	0xffffffff


	//   ....[55]....
        /*0120*/ 	.word	0xffffffff


	//   ....[56]....
        /*0124*/ 	.word	0xffffffff


	//   ....[57]....
        /*0128*/ 	.word	0xffffffff


	//   ....[58]....
        /*012c*/ 	.word	0xffffffff


	//   ....[59]....
        /*0130*/ 	.word	0xffffffff


	//   ....[60]....
        /*0134*/ 	.word	0xffffffff


	//   ....[61]....
        /*0138*/ 	.word	0xffffffff


	//   ....[62]....
        /*013c*/ 	.word	0xffffffff


	//   ....[63]....
        /*0140*/ 	.word	0xffffffff


	//   ....[64]....
        /*0144*/ 	.word	0xffffffff


	//   ....[65]....
        /*0148*/ 	.word	0xffffffff


	//   ....[66]....
        /*014c*/ 	.word	0xffffffff


	//   ....[67]....
        /*0150*/ 	.word	0xffffffff


	//   ....[68]....
        /*0154*/ 	.word	0xffffffff


	//   ....[69]....
        /*0158*/ 	.word	0xffffffff


	//   ....[70]....
        /*015c*/ 	.word	0xffffffff


	//   ....[71]....
        /*0160*/ 	.word	0xffffffff


	//   ....[72]....
        /*0164*/ 	.word	0xffffffff


	//   ....[73]....
        /*0168*/ 	.word	0xffffffff


	//   ....[74]....
        /*016c*/ 	.word	0xffffffff


	//   ....[75]....
        /*0170*/ 	.word	0xffffffff


	//   ....[76]....
        /*0174*/ 	.word	0xffffffff


	//   ....[77]....
        /*0178*/ 	.word	0xffffffff


	//   ....[78]....
        /*017c*/ 	.word	0xffffffff


	//   ....[79]....
        /*0180*/ 	.word	0x0500000f


	//----- nvinfo : EIATTR_COOP_GROUP_INSTR_OFFSETS
	.align		4
.L_31:
        /*0184*/ 	.byte	0x04, 0x28
        /*0186*/ 	.short	(.L_33 - .L_32)


	//   ....[0]....
.L_32:
        /*0188*/ 	.word	0x000007d0


	//   ....[1]....
        /*018c*/ 	.word	0x00000880


	//   ....[2]....
        /*0190*/ 	.word	0x00000d20


	//   ....[3]....
        /*0194*/ 	.word	0x00000ee0


	//   ....[4]....
        /*0198*/ 	.word	0x00001150


	//   ....[5]....
        /*019c*/ 	.word	0x00001500


	//   ....[6]....
        /*01a0*/ 	.word	0x00001c60


	//   ....[7]....
        /*01a4*/ 	.word	0x00001c90


	//   ....[8]....
        /*01a8*/ 	.word	0x00001d10


	//   ....[9]....
        /*01ac*/ 	.word	0x00001d20


	//   ....[10]....
        /*01b0*/ 	.word	0x00001d60


	//   ....[11]....
        /*01b4*/ 	.word	0x00001d80


	//   ....[12]....
        /*01b8*/ 	.word	0x00001dc0


	//   ....[13]....
        /*01bc*/ 	.word	0x00001de0


	//   ....[14]....
        /*01c0*/ 	.word	0x00001e20


	//   ....[15]....
        /*01c4*/ 	.word	0x00001e40


	//   ....[16]....
        /*01c8*/ 	.word	0x00001eb0


	//   ....[17]....
        /*01cc*/ 	.word	0x00001fd0


	//   ....[18]....
        /*01d0*/ 	.word	0x00001ff0


	//   ....[19]....
        /*01d4*/ 	.word	0x00002640


	//   ....[20]....
        /*01d8*/ 	.word	0x00002650


	//   ....[21]....
        /*01dc*/ 	.word	0x000026a0


	//   ....[22]....
        /*01e0*/ 	.word	0x000026b0


	//   ....[23]....
        /*01e4*/ 	.word	0x00002700


	//   ....[24]....
        /*01e8*/ 	.word	0x00002710


	//   ....[25]....
        /*01ec*/ 	.word	0x00002760


	//   ....[26]....
        /*01f0*/ 	.word	0x00002770


	//   ....[27]....
        /*01f4*/ 	.word	0x000027c0


	//   ....[28]....
        /*01f8*/ 	.word	0x000027d0


	//   ....[29]....
        /*01fc*/ 	.word	0x00002860


	//   ....[30]....
        /*0200*/ 	.word	0x000028b0


	//   ....[31]....
        /*0204*/ 	.word	0x00002940


	//   ....[32]....
        /*0208*/ 	.word	0x00002960


	//   ....[33]....
        /*020c*/ 	.word	0x00002970


	//   ....[34]....
        /*0210*/ 	.word	0x00002980


	//   ....[35]....
        /*0214*/ 	.word	0x00002990


	//   ....[36]....
        /*0218*/ 	.word	0x000029a0


	//   ....[37]....
        /*021c*/ 	.word	0x00002f50


	//   ....[38]....
        /*0220*/ 	.word	0x000031f0


	//   ....[39]....
        /*0224*/ 	.word	0x000035a0


	//   ....[40]....
        /*0228*/ 	.word	0x00003a20


	//   ....[41]....
        /*022c*/ 	.word	0x00008d00


	//   ....[42]....
        /*0230*/ 	.word	0x00009270


	//   ....[43]....
        /*0234*/ 	.word	0x00009610


	//   ....[44]....
        /*0238*/ 	.word	0x0000abb0


	//   ....[45]....
        /*023c*/ 	.word	0x0000b280


	//   ....[46]....
        /*0240*/ 	.word	0x0000b7d0


	//   ....[47]....
        /*0244*/ 	.word	0x0000c710


	//   ....[48]....
        /*0248*/ 	.word	0x0000d430


	//   ....[49]....
        /*024c*/ 	.word	0x0000d450


	//   ....[50]....
        /*0250*/ 	.word	0x0000d4a0


	//   ....[51]....
        /*0254*/ 	.word	0x0000d4c0


	//   ....[52]....
        /*0258*/ 	.word	0x0000d500


	//   ....[53]....
        /*025c*/ 	.word	0x0000d530


	//   ....[54]....
        /*0260*/ 	.word	0x0000d570


	//   ....[55]....
        /*0264*/ 	.word	0x0000d5a0


	//   ....[56]....
        /*0268*/ 	.word	0x0000d5e0


	//   ....[57]....
        /*026c*/ 	.word	0x0000d610


	//   ....[58]....
        /*0270*/ 	.word	0x0000d6a0


	//   ....[59]....
        /*0274*/ 	.word	0x0000d7c0


	//   ....[60]....
        /*0278*/ 	.word	0x0000d7e0


	//   ....[61]....
        /*027c*/ 	.word	0x0000de30


	//   ....[62]....
        /*0280*/ 	.word	0x0000de40


	//   ....[63]....
        /*0284*/ 	.word	0x0000de90


	//   ....[64]....
        /*0288*/ 	.word	0x0000dea0


	//   ....[65]....
        /*028c*/ 	.word	0x0000def0


	//   ....[66]....
        /*0290*/ 	.word	0x0000df00


	//   ....[67]....
        /*0294*/ 	.word	0x0000df50


	//   ....[68]....
        /*0298*/ 	.word	0x0000df60


	//   ....[69]....
        /*029c*/ 	.word	0x0000dfb0


	//   ....[70]....
        /*02a0*/ 	.word	0x0000dfc0


	//   ....[71]....
        /*02a4*/ 	.word	0x0000e050


	//   ....[72]....
        /*02a8*/ 	.word	0x0000e0c0


	//   ....[73]....
        /*02ac*/ 	.word	0x0000e150


	//   ....[74]....
        /*02b0*/ 	.word	0x0000e170


	//   ....[75]....
        /*02b4*/ 	.word	0x0000e180


	//   ....[76]....
        /*02b8*/ 	.word	0x0000e190


	//   ....[77]....
        /*02bc*/ 	.word	0x0000e1a0


	//   ....[78]....
        /*02c0*/ 	.word	0x0000e1b0


	//   ....[79]....
        /*02c4*/ 	.word	0x0000f8e0


	//----- nvinfo : EIATTR_REG_RECONFIG
	.align		4
.L_33:
        /*02c8*/ 	.byte	0x01, 0x54
	.zero		2


	//----- nvinfo : EIATTR_SYSCALL_OFFSETS
	.align		4
        /*02cc*/ 	.byte	0x04, 0x46
        /*02ce*/ 	.short	(.L_35 - .L_34)


	//   ....[0]....
.L_34:
        /*02d0*/ 	.word	0x000052b0


	//   ....[1]....
        /*02d4*/ 	.word	0x000053a0


	//----- nvinfo : EIATTR_MBARRIER_INSTR_OFFSETS
	.align		4
.L_35:
        /*02d8*/ 	.byte	0x04, 0x39
        /*02da*/ 	.short	(.L_37 - .L_36)


	//   ....[0]....
.L_36:
        /*02dc*/ 	.word	0x00000c00
        /*02e0*/ 	.word	0x000000ff
        /*02e4*/ 	.word	0x00038400
        /*02e8*/ 	.short	0x0100
        /*02ea*/ 	.byte	0x0b
	.zero		1


	//   ....[1]....
        /*02ec*/ 	.word	0x00000c10
        /*02f0*/ 	.word	0x000000ff
        /*02f4*/ 	.word	0x00038440
        /*02f8*/ 	.short	0x0100
        /*02fa*/ 	.byte	0x0b
	.zero		1


	//   ....[2]....
        /*02fc*/ 	.word	0x00000c20
        /*0300*/ 	.word	0x000000ff
        /*0304*/ 	.word	0x00038408
        /*0308*/ 	.short	0x0100
        /*030a*/ 	.byte	0x0b
	.zero		1


	//   ....[3]....
        /*030c*/ 	.word	0x00000c30
        /*0310*/ 	.word	0x000000ff
        /*0314*/ 	.word	0x00038448
        /*0318*/ 	.short	0x0100
        /*031a*/ 	.byte	0x0b
	.zero		1


	//   ....[4]....
        /*031c*/ 	.word	0x00000c40
        /*0320*/ 	.word	0x000000ff
        /*0324*/ 	.word	0x00038410
        /*0328*/ 	.short	0x0100
        /*032a*/ 	.byte	0x0b
	.zero		1


	//   ....[5]....
        /*032c*/ 	.word	0x00000c50
        /*0330*/ 	.word	0x000000ff
        /*0334*/ 	.word	0x00038450
        /*0338*/ 	.short	0x0100
        /*033a*/ 	.byte	0x0b
	.zero		1


	//   ....[6]....
        /*033c*/ 	.word	0x00000c60
        /*0340*/ 	.word	0x000000ff
        /*0344*/ 	.word	0x00038418
        /*0348*/ 	.short	0x0100
        /*034a*/ 	.byte	0x0b
	.zero		1


	//   ....[7]....
        /*034c*/ 	.word	0x00000c70
        /*0350*/ 	.word	0x000000ff
        /*0354*/ 	.word	0x00038458
        /*0358*/ 	.short	0x0100
        /*035a*/ 	.byte	0x0b
	.zero		1


	//   ....[8]....
        /*035c*/ 	.word	0x00000c80
        /*0360*/ 	.word	0x000000ff
        /*0364*/ 	.word	0x00038420
        /*0368*/ 	.short	0x0100
        /*036a*/ 	.byte	0x0b
	.zero		1


	//   ....[9]....
        /*036c*/ 	.word	0x00000c90
        /*0370*/ 	.word	0x000000ff
        /*0374*/ 	.word	0x00038460
        /*0378*/ 	.short	0x0100
        /*037a*/ 	.byte	0x0b
	.zero		1


	//   ....[10]....
        /*037c*/ 	.word	0x00000ca0
        /*0380*/ 	.word	0x000000ff
        /*0384*/ 	.word	0x00038428
        /*0388*/ 	.short	0x0100
        /*038a*/ 	.byte	0x0b
	.zero		1


	//   ....[11]....
        /*038c*/ 	.word	0x00000cb0
        /*0390*/ 	.word	0x000000ff
        /*0394*/ 	.word	0x00038468
        /*0398*/ 	.short	0x0100
        /*039a*/ 	.byte	0x0b
	.zero		1


	//   ....[12]....
        /*039c*/ 	.word	0x00000cc0
        /*03a0*/ 	.word	0x000000ff
        /*03a4*/ 	.word	0x00038430
        /*03a8*/ 	.short	0x0100
        /*03aa*/ 	.byte	0x0b
	.zero		1


	//   ....[13]....
        /*03ac*/ 	.word	0x00000cd0
        /*03b0*/ 	.word	0x000000ff
        /*03b4*/ 	.word	0x00038470
        /*03b8*/ 	.short	0x0100
        /*03ba*/ 	.byte	0x0b
	.zero		1


	//   ....[14]....
        /*03bc*/ 	.word	0x00000ce0
        /*03c0*/ 	.word	0x000000ff
        /*03c4*/ 	.word	0x00038438
        /*03c8*/ 	.short	0x0100
        /*03ca*/ 	.byte	0x0b
	.zero		1


	//   ....[15]....
        /*03cc*/ 	.word	0x00000cf0
        /*03d0*/ 	.word	0x000000ff
        /*03d4*/ 	.word	0x00038478
        /*03d8*/ 	.short	0x0100
        /*03da*/ 	.byte	0x0b
	.zero		1


	//   ....[16]....
        /*03dc*/ 	.word	0x00000e90
        /*03e0*/ 	.word	0x000000ff
        /*03e4*/ 	.word	0x00038480
        /*03e8*/ 	.short	0x0100
        /*03ea*/ 	.byte	0x0b
	.zero		1


	//   ....[17]....
        /*03ec*/ 	.word	0x00000ea0
        /*03f0*/ 	.word	0x000000ff
        /*03f4*/ 	.word	0x00038490
        /*03f8*/ 	.short	0x0100
        /*03fa*/ 	.byte	0x0b
	.zero		1


	//   ....[18]....
        /*03fc*/ 	.word	0x00000eb0
        /*0400*/ 	.word	0x000000ff
        /*0404*/ 	.word	0x00038488
        /*0408*/ 	.short	0x0100
        /*040a*/ 	.byte	0x0b
	.zero		1


	//   ....[19]....
        /*040c*/ 	.word	0x00000ec0
        /*0410*/ 	.word	0x000000ff
        /*0414*/ 	.word	0x00038498
        /*0418*/ 	.short	0x0100
        /*041a*/ 	.byte	0x0b
	.zero		1


	//   ....[20]....
        /*041c*/ 	.word	0x000010b0
        /*0420*/ 	.word	0x000000ff
        /*0424*/ 	.word	0x000384a0
        /*0428*/ 	.short	0x0100
        /*042a*/ 	.byte	0x06
	.zero		1


	//   ....[21]....
        /*042c*/ 	.word	0x000010c0
        /*0430*/ 	.word	0x000000ff
        /*0434*/ 	.word	0x000384c0
        /*0438*/ 	.short	0x0100
        /*043a*/ 	.byte	0x06
	.zero		1


	//   ....[22]....
        /*043c*/ 	.word	0x000010d0
        /*0440*/ 	.word	0x000000ff
        /*0444*/ 	.word	0x000384a8
        /*0448*/ 	.short	0x0100
        /*044a*/ 	.byte	0x06
	.zero		1


	//   ....[23]....
        /*044c*/ 	.word	0x000010e0
        /*0450*/ 	.word	0x000000ff
        /*0454*/ 	.word	0x000384c8
        /*0458*/ 	.short	0x0100
        /*045a*/ 	.byte	0x06
	.zero		1


	//   ....[24]....
        /*045c*/ 	.word	0x000010f0
        /*0460*/ 	.word	0x000000ff
        /*0464*/ 	.word	0x000384b0
        /*0468*/ 	.short	0x0100
        /*046a*/ 	.byte	0x06
	.zero		1


	//   ....[25]....
        /*046c*/ 	.word	0x00001100
        /*0470*/ 	.word	0x000000ff
        /*0474*/ 	.word	0x000384d0
        /*0478*/ 	.short	0x0100
        /*047a*/ 	.byte	0x06
	.zero		1


	//   ....[26]....
        /*047c*/ 	.word	0x00001110
        /*0480*/ 	.word	0x000000ff
        /*0484*/ 	.word	0x000384b8
        /*0488*/ 	.short	0x0100
        /*048a*/ 	.byte	0x06
	.zero		1


	//   ....[27]....
        /*048c*/ 	.word	0x00001120
        /*0490*/ 	.word	0x000000ff
        /*0494*/ 	.word	0x000384d8
        /*0498*/ 	.short	0x0100
        /*049a*/ 	.byte	0x06
	.zero		1


	//   ....[28]....
        /*049c*/ 	.word	0x00001430
        /*04a0*/ 	.word	0x000000ff
        /*04a4*/ 	.word	0x000384e0
        /*04a8*/ 	.short	0x0100
        /*04aa*/ 	.byte	0x06
	.zero		1


	//   ....[29]....
        /*04ac*/ 	.word	0x000014a0
        /*04b0*/ 	.word	0x000000ff
        /*04b4*/ 	.word	0x000384e8
        /*04b8*/ 	.short	0x0100
        /*04ba*/ 	.byte	0x06
	.zero		1


	//   ....[30]....
        /*04bc*/ 	.word	0x00003f90
        /*04c0*/ 	.word	0x000000ff
        /*04c4*/ 	.word	0x00038480
        /*04c8*/ 	.short	0x010a
        /*04ca*/ 	.byte	0x04
	.zero		1


	//   ....[31]....
        /*04cc*/ 	.word	0x00003fd0
        /*04d0*/ 	.word	0x000000ff
        /*04d4*/ 	.word	0x00038480
        /*04d8*/ 	.short	0x010a
        /*04da*/ 	.byte	0x04
	.zero		1


	//   ....[32]....
        /*04dc*/ 	.word	0x00004790
        /*04e0*/ 	.word	0x000000ff
        /*04e4*/ 	.word	0x00038480
        /*04e8*/ 	.short	0x010a
        /*04ea*/ 	.byte	0x04
	.zero		1


	//   ....[33]....
        /*04ec*/ 	.word	0x000047d0
        /*04f0*/ 	.word	0x000000ff
        /*04f4*/ 	.word	0x00038480
        /*04f8*/ 	.short	0x010a
        /*04fa*/ 	.byte	0x04
	.zero		1


	//   ....[34]....
        /*04fc*/ 	.word	0x00004ee0
        /*0500*/ 	.word	0x00000005
        /*0504*/ 	.word	0x00000000
        /*0508*/ 	.short	0x0101
        /*050a*/ 	.byte	0x3f
	.zero		1


	//   ....[35]....
        /*050c*/ 	.word	0x000050b0
        /*0510*/ 	.word	0x00000003
        /*0514*/ 	.word	0x00000000
        /*0518*/ 	.short	0x0101
        /*051a*/ 	.byte	0x3f
	.zero		1


	//   ....[36]....
        /*051c*/ 	.word	0x00005750
        /*0520*/ 	.word	0x000000ff
        /*0524*/ 	.word	0x000384a0
        /*0528*/ 	.short	0x010a
        /*052a*/ 	.byte	0x2f
	.zero		1


	//   ....[37]....
        /*052c*/ 	.word	0x00005dd0
        /*0530*/ 	.word	0x000000ff
        /*0534*/ 	.word	0x00000000
        /*0538*/ 	.short	0x0101
        /*053a*/ 	.byte	0x04
	.zero		1


	//   ....[38]....
        /*053c*/ 	.word	0x00005e00
        /*0540*/ 	.word	0x000000ff
        /*0544*/ 	.word	0x000384a8
        /*0548*/ 	.short	0x010a
        /*054a*/ 	.byte	0x2f
	.zero		1


	//   ....[39]....
        /*054c*/ 	.word	0x000063a0
        /*0550*/ 	.word	0x000000ff
        /*0554*/ 	.word	0x00000000
        /*0558*/ 	.short	0x0101
        /*055a*/ 	.byte	0x04
	.zero		1


	//   ....[40]....
        /*055c*/ 	.word	0x000063d0
        /*0560*/ 	.word	0x000000ff
        /*0564*/ 	.word	0x000384b0
        /*0568*/ 	.short	0x010a
        /*056a*/ 	.byte	0x2f
	.zero		1


	//   ....[41]....
        /*056c*/ 	.word	0x000069a0
        /*0570*/ 	.word	0x000000ff
        /*0574*/ 	.word	0x00000000
        /*0578*/ 	.short	0x0101
        /*057a*/ 	.byte	0x04
	.zero		1


	//   ....[42]....
        /*057c*/ 	.word	0x000069d0
        /*0580*/ 	.word	0x000000ff
        /*0584*/ 	.word	0x000384b8
        /*0588*/ 	.short	0x010a
        /*058a*/ 	.byte	0x2f
	.zero		1


	//   ....[43]....
        /*058c*/ 	.word	0x00006fa0
        /*0590*/ 	.word	0x000000ff
        /*0594*/ 	.word	0x00000000
        /*0598*/ 	.short	0x0101
        /*059a*/ 	.byte	0x04
	.zero		1


	//   ....[44]....
        /*059c*/ 	.word	0x00006ff0
        /*05a0*/ 	.word	0x000000ff
        /*05a4*/ 	.word	0x000384a0
        /*05a8*/ 	.short	0x010a
        /*05aa*/ 	.byte	0x2f
	.zero		1


	//   ....[45]....
        /*05ac*/ 	.word	0x000075c0
        /*05b0*/ 	.word	0x000000ff
        /*05b4*/ 	.word	0x00000000
        /*05b8*/ 	.short	0x0101
        /*05ba*/ 	.byte	0x04
	.zero		1


	//   ....[46]....
        /*05bc*/ 	.word	0x000075f0
        /*05c0*/ 	.word	0x000000ff
        /*05c4*/ 	.word	0x000384a8
        /*05c8*/ 	.short	0x010a
        /*05ca*/ 	.byte	0x2f
	.zero		1


	//   ....[47]....
        /*05cc*/ 	.word	0x00007bc0
        /*05d0*/ 	.word	0x000000ff
        /*05d4*/ 	.word	0x00000000
        /*05d8*/ 	.short	0x0101
        /*05da*/ 	.byte	0x04
	.zero		1


	//   ....[48]....
        /*05dc*/ 	.word	0x00007bf0
        /*05e0*/ 	.word	0x000000ff
        /*05e4*/ 	.word	0x000384b0
        /*05e8*/ 	.short	0x010a
        /*05ea*/ 	.byte	0x2f
	.zero		1


	//   ....[49]....
        /*05ec*/ 	.word	0x000081c0
        /*05f0*/ 	.word	0x000000ff
        /*05f4*/ 	.word	0x00000000
        /*05f8*/ 	.short	0x0101
        /*05fa*/ 	.byte	0x04
	.zero		1


	//   ....[50]....
        /*05fc*/ 	.word	0x000081f0
        /*0600*/ 	.word	0x000000ff
        /*0604*/ 	.word	0x000384b8
        /*0608*/ 	.short	0x010a
        /*060a*/ 	.byte	0x2f
	.zero		1


	//   ....[51]....
        /*060c*/ 	.word	0x00008840
        /*0610*/ 	.word	0x000000ff
        /*0614*/ 	.word	0x00000000
        /*0618*/ 	.short	0x0101
        /*061a*/ 	.byte	0x05
	.zero		1


	//   ....[52]....
        /*061c*/ 	.word	0x00008890
        /*0620*/ 	.word	0x000000ff
        /*0624*/ 	.word	0x00038400
        /*0628*/ 	.short	0x010a
        /*062a*/ 	.byte	0x04
	.zero		1


	//   ....[53]....
        /*062c*/ 	.word	0x000089a0
        /*0630*/ 	.word	0x000000ff
        /*0634*/ 	.word	0x00000000
        /*0638*/ 	.short	0x0101
        /*063a*/ 	.byte	0x04
	.zero		1


	//   ....[54]....
        /*063c*/ 	.word	0x00008fa0
        /*0640*/ 	.word	0x000000ff
        /*0644*/ 	.word	0x00000000
        /*0648*/ 	.short	0x0101
        /*064a*/ 	.byte	0x2f
	.zero		1


	//   ....[55]....
        /*064c*/ 	.word	0x00009720
        /*0650*/ 	.word	0x000000ff
        /*0654*/ 	.word	0x000384e8
        /*0658*/ 	.short	0x010a
        /*065a*/ 	.byte	0x1f
	.zero		1


	//   ....[56]....
        /*065c*/ 	.word	0x00009820
        /*0660*/ 	.word	0x000000ff
        /*0664*/ 	.word	0x00038400
        /*0668*/ 	.short	0x010a
        /*066a*/ 	.byte	0x08
	.zero		1


	//   ....[57]....
        /*066c*/ 	.word	0x00009950
        /*0670*/ 	.word	0x000000ff
        /*0674*/ 	.word	0x00000000
        /*0678*/ 	.short	0x0101
        /*067a*/ 	.byte	0x08
	.zero		1


	//   ....[58]....
        /*067c*/ 	.word	0x00009b40
        /*0680*/ 	.word	0x000000ff
        /*0684*/ 	.word	0x000384c0
        /*0688*/ 	.short	0x010a
        /*068a*/ 	.byte	0x1f
	.zero		1


	//   ....[59]....
        /*068c*/ 	.word	0x00009c50
        /*0690*/ 	.word	0x000000ff
        /*0694*/ 	.word	0x000384a0
        /*0698*/ 	.short	0x010b
        /*069a*/ 	.byte	0x1f
	.zero		1


	//   ....[60]....
        /*069c*/ 	.word	0x00009cb0
        /*06a0*/ 	.word	0x000000ff
        /*06a4*/ 	.word	0x00000000
        /*06a8*/ 	.short	0x0101
        /*06aa*/ 	.byte	0x10
	.zero		1


	//   ....[61]....
        /*06ac*/ 	.word	0x00009ce0
        /*06b0*/ 	.word	0x000000ff
        /*06b4*/ 	.word	0x000384c8
        /*06b8*/ 	.short	0x010a
        /*06ba*/ 	.byte	0x1f
	.zero		1


	//   ....[62]....
        /*06bc*/ 	.word	0x00009e10
        /*06c0*/ 	.word	0x000000ff
        /*06c4*/ 	.word	0x000384a8
        /*06c8*/ 	.short	0x010b
        /*06ca*/ 	.byte	0x1f
	.zero		1


	//   ....[63]....
        /*06cc*/ 	.word	0x00009e80
        /*06d0*/ 	.word	0x000000ff
        /*06d4*/ 	.word	0x00000000
        /*06d8*/ 	.short	0x0101
        /*06da*/ 	.byte	0x24
	.zero		1


	//   ....[64]....
        /*06dc*/ 	.word	0x00009eb0
        /*06e0*/ 	.word	0x000000ff
        /*06e4*/ 	.word	0x000384d0
        /*06e8*/ 	.short	0x010a
        /*06ea*/ 	.byte	0x1f
	.zero		1


	//   ....[65]....
        /*06ec*/ 	.word	0x00009fd0
        /*06f0*/ 	.word	0x000000ff
        /*06f4*/ 	.word	0x000384b0
        /*06f8*/ 	.short	0x010b
        /*06fa*/ 	.byte	0x1f
	.zero		1


	//   ....[66]....
        /*06fc*/ 	.word	0x0000a030
        /*0700*/ 	.word	0x000000ff
        /*0704*/ 	.word	0x00000000
        /*0708*/ 	.short	0x0101
        /*070a*/ 	.byte	0x23
	.zero		1


	//   ....[67]....
        /*070c*/ 	.word	0x0000a060
        /*0710*/ 	.word	0x000000ff
        /*0714*/ 	.word	0x000384d8
        /*0718*/ 	.short	0x010a
        /*071a*/ 	.byte	0x1f
	.zero		1


	//   ....[68]....
        /*071c*/ 	.word	0x0000a180
        /*0720*/ 	.word	0x000000ff
        /*0724*/ 	.word	0x000384b8
        /*0728*/ 	.short	0x010b
        /*072a*/ 	.byte	0x1f
	.zero		1


	//   ....[69]....
        /*072c*/ 	.word	0x0000a1f0
        /*0730*/ 	.word	0x000000ff
        /*0734*/ 	.word	0x00000000
        /*0738*/ 	.short	0x0101
        /*073a*/ 	.byte	0x25
	.zero		1


	//   ....[70]....
        /*073c*/ 	.word	0x0000a230
        /*0740*/ 	.word	0x000000ff
        /*0744*/ 	.word	0x000384c0
        /*0748*/ 	.short	0x010a
        /*074a*/ 	.byte	0x1f
	.zero		1


	//   ....[71]....
        /*074c*/ 	.word	0x0000a340
        /*0750*/ 	.word	0x000000ff
        /*0754*/ 	.word	0x000384a0
        /*0758*/ 	.short	0x010b
        /*075a*/ 	.byte	0x1f
	.zero		1


	//   ....[72]....
        /*075c*/ 	.word	0x0000a380
        /*0760*/ 	.word	0x000000ff
        /*0764*/ 	.word	0x00000000
        /*0768*/ 	.short	0x0101
        /*076a*/ 	.byte	0x10
	.zero		1


	//   ....[73]....
        /*076c*/ 	.word	0x0000a3b0
        /*0770*/ 	.word	0x000000ff
        /*0774*/ 	.word	0x000384c8
        /*0778*/ 	.short	0x010a
        /*077a*/ 	.byte	0x1f
	.zero		1


	//   ....[74]....
        /*077c*/ 	.word	0x0000a4c0
        /*0780*/ 	.word	0x000000ff
        /*0784*/ 	.word	0x000384a8
        /*0788*/ 	.short	0x010b
        /*078a*/ 	.byte	0x1f
	.zero		1


	//   ....[75]....
        /*078c*/ 	.word	0x0000a500
        /*0790*/ 	.word	0x000000ff
        /*0794*/ 	.word	0x00000000
        /*0798*/ 	.short	0x0101
        /*079a*/ 	.byte	0x24
	.zero		1


	//   ....[76]....
        /*079c*/ 	.word	0x0000a540
        /*07a0*/ 	.word	0x000000ff
        /*07a4*/ 	.word	0x000384d0
        /*07a8*/ 	.short	0x010a
        /*07aa*/ 	.byte	0x1f
	.zero		1


	//   ....[77]....
        /*07ac*/ 	.word	0x0000a640
        /*07b0*/ 	.word	0x000000ff
        /*07b4*/ 	.word	0x000384b0
        /*07b8*/ 	.short	0x010b
        /*07ba*/ 	.byte	0x1f
	.zero		1


	//   ....[78]....
        /*07bc*/ 	.word	0x0000a680
        /*07c0*/ 	.word	0x000000ff
        /*07c4*/ 	.word	0x00000000
        /*07c8*/ 	.short	0x0101
        /*07ca*/ 	.byte	0x23
	.zero		1


	//   ....[79]....
        /*07cc*/ 	.word	0x0000a6b0
        /*07d0*/ 	.word	0x000000ff
        /*07d4*/ 	.word	0x000384d8
        /*07d8*/ 	.short	0x010a
        /*07da*/ 	.byte	0x1f
	.zero		1


	//   ....[80]....
        /*07dc*/ 	.word	0x0000a7d0
        /*07e0*/ 	.word	0x000000ff
        /*07e4*/ 	.word	0x000384b8
        /*07e8*/ 	.short	0x010b
        /*07ea*/ 	.byte	0x1f
	.zero		1


	//   ....[81]....
        /*07ec*/ 	.word	0x0000a820
        /*07f0*/ 	.word	0x000000ff
        /*07f4*/ 	.word	0x00000000
        /*07f8*/ 	.short	0x0101
        /*07fa*/ 	.byte	0x25
	.zero		1


	//   ....[82]....
        /*07fc*/ 	.word	0x0000ad70
        /*0800*/ 	.word	0x000000ff
        /*0804*/ 	.word	0x000384c0
        /*0808*/ 	.short	0x010a
        /*080a*/ 	.byte	0x1f
	.zero		1


	//   ....[83]....
        /*080c*/ 	.word	0x0000adb0
        /*0810*/ 	.word	0x000000ff
        /*0814*/ 	.word	0x000384c8
        /*0818*/ 	.short	0x010a
        /*081a*/ 	.byte	0x1f
	.zero		1


	//   ....[84]....
        /*081c*/ 	.word	0x0000adf0
        /*0820*/ 	.word	0x000000ff
        /*0824*/ 	.word	0x000384d0
        /*0828*/ 	.short	0x010a
        /*082a*/ 	.byte	0x1f
	.zero		1


	//   ....[85]....
        /*082c*/ 	.word	0x0000ae60
        /*0830*/ 	.word	0x00000003
        /*0834*/ 	.word	0x000384d8
        /*0838*/ 	.short	0x010a
        /*083a*/ 	.byte	0x3f
	.zero		1


	//   ....[86]....
        /*083c*/ 	.word	0x0000bbf0
        /*0840*/ 	.word	0x00000008
        /*0844*/ 	.word	0x00038490
        /*0848*/ 	.short	0x010a
        /*084a*/ 	.byte	0x3f
	.zero		1


	//   ....[87]....
        /*084c*/ 	.word	0x0000bf30
        /*0850*/ 	.word	0x000000ff
        /*0854*/ 	.word	0x000384e8
        /*0858*/ 	.short	0x0101
        /*085a*/ 	.byte	0x16
	.zero		1


	//   ....[88]....
        /*085c*/ 	.word	0x0000c020
        /*0860*/ 	.word	0x00000003
        /*0864*/ 	.word	0x00038400
        /*0868*/ 	.short	0x010a
        /*086a*/ 	.byte	0x3f
	.zero		1


	//   ....[89]....
        /*086c*/ 	.word	0x0000c160
        /*0870*/ 	.word	0x00000002
        /*0874*/ 	.word	0x00000000
        /*0878*/ 	.short	0x0101
        /*087a*/ 	.byte	0x3f
	.zero		1


	//   ....[90]....
        /*087c*/ 	.word	0x0000c9a0
        /*0880*/ 	.word	0x00000007
        /*0884*/ 	.word	0x00000000
        /*0888*/ 	.short	0x010a
        /*088a*/ 	.byte	0x3f
	.zero		1


	//   ....[91]....
        /*088c*/ 	.word	0x0000ca20
        /*0890*/ 	.word	0x00000003
        /*0894*/ 	.word	0x00000000
        /*0898*/ 	.short	0x010a
        /*089a*/ 	.byte	0x3f
	.zero		1


	//   ....[92]....
        /*089c*/ 	.word	0x0000e6a0
        /*08a0*/ 	.word	0x00000011
        /*08a4*/ 	.word	0x00038440
        /*08a8*/ 	.short	0x010a
        /*08aa*/ 	.byte	0x3f
	.zero		1


	//   ....[93]....
        /*08ac*/ 	.word	0x0000e7c0
        /*08b0*/ 	.word	0x00000011
        /*08b4*/ 	.word	0x00038400
        /*08b8*/ 	.short	0x0101
        /*08ba*/ 	.byte	0x3f
	.zero		1


	//   ....[94]....
        /*08bc*/ 	.word	0x0000e890
        /*08c0*/ 	.word	0x00000005
        /*08c4*/ 	.word	0x00038440
        /*08c8*/ 	.short	0x010a
        /*08ca*/ 	.byte	0x3f
	.zero		1


	//   ....[95]....
        /*08cc*/ 	.word	0x0000e940
        /*08d0*/ 	.word	0x00000007
        /*08d4*/ 	.word	0x00038440
        /*08d8*/ 	.short	0x010a
        /*08da*/ 	.byte	0x3f
	.zero		1


	//   ....[96]....
        /*08dc*/ 	.word	0x0000e9f0
        /*08e0*/ 	.word	0x00000007
        /*08e4*/ 	.word	0x00038440
        /*08e8*/ 	.short	0x010a
        /*08ea*/ 	.byte	0x3f
	.zero		1


	//   ....[97]....
        /*08ec*/ 	.word	0x0000eaa0
        /*08f0*/ 	.word	0x00000007
        /*08f4*/ 	.word	0x00038440
        /*08f8*/ 	.short	0x010a
        /*08fa*/ 	.byte	0x3f
	.zero		1


	//   ....[98]....
        /*08fc*/ 	.word	0x0000eb50
        /*0900*/ 	.word	0x00000007
        /*0904*/ 	.word	0x00038440
        /*0908*/ 	.short	0x010a
        /*090a*/ 	.byte	0x3f
	.zero		1


	//   ....[99]....
        /*090c*/ 	.word	0x0000ec00
        /*0910*/ 	.word	0x00000007
        /*0914*/ 	.word	0x00038440
        /*0918*/ 	.short	0x010a
        /*091a*/ 	.byte	0x3f
	.zero		1


	//   ....[100]....
        /*091c*/ 	.word	0x0000ecb0
        /*0920*/ 	.word	0x00000007
        /*0924*/ 	.word	0x00038440
        /*0928*/ 	.short	0x010a
        /*092a*/ 	.byte	0x3f
	.zero		1


	//   ....[101]....
        /*092c*/ 	.word	0x0000ed60
        /*0930*/ 	.word	0x00000003
        /*0934*/ 	.word	0x00038440
        /*0938*/ 	.short	0x010a
        /*093a*/ 	.byte	0x3f
	.zero		1


	//   ....[102]....
        /*093c*/ 	.word	0x0000edc0
        /*0940*/ 	.word	0x00000003
        /*0944*/ 	.word	0x00038480
        /*0948*/ 	.short	0x010a
        /*094a*/ 	.byte	0x3f
	.zero		1


	//   ....[103]....
        /*094c*/ 	.word	0x0000ee20
        /*0950*/ 	.word	0x00000008
        /*0954*/ 	.word	0x00038480
        /*0958*/ 	.short	0x010a
        /*095a*/ 	.byte	0x3f
	.zero		1


	//   ....[104]....
        /*095c*/ 	.word	0x0000eee0
        /*0960*/ 	.word	0x00000006
        /*0964*/ 	.word	0x000384a0
        /*0968*/ 	.short	0x010a
        /*096a*/ 	.byte	0x3f
	.zero		1


	//   ....[105]....
        /*096c*/ 	.word	0x0000ef40
        /*0970*/ 	.word	0x0000000c
        /*0974*/ 	.word	0x000384a8
        /*0978*/ 	.short	0x010a
        /*097a*/ 	.byte	0x3f
	.zero		1


	//   ....[106]....
        /*097c*/ 	.word	0x0000efa0
        /*0980*/ 	.word	0x0000000c
        /*0984*/ 	.word	0x000384b0
        /*0988*/ 	.short	0x010a
        /*098a*/ 	.byte	0x3f
	.zero		1


	//   ....[107]....
        /*098c*/ 	.word	0x0000f000
        /*0990*/ 	.word	0x0000000c
        /*0994*/ 	.word	0x000384b8
        /*0998*/ 	.short	0x010a
        /*099a*/ 	.byte	0x3f
	.zero		1


	//   ....[108]....
        /*099c*/ 	.word	0x0000f060
        /*09a0*/ 	.word	0x0000000c
        /*09a4*/ 	.word	0x000384a0
        /*09a8*/ 	.short	0x010a
        /*09aa*/ 	.byte	0x3f
	.zero		1


	//   ....[109]....
        /*09ac*/ 	.word	0x0000f0c0
        /*09b0*/ 	.word	0x0000000c
        /*09b4*/ 	.word	0x000384a8
        /*09b8*/ 	.short	0x010a
        /*09ba*/ 	.byte	0x3f
	.zero		1


	//   ....[110]....
        /*09bc*/ 	.word	0x0000f120
        /*09c0*/ 	.word	0x0000000c
        /*09c4*/ 	.word	0x000384b0
        /*09c8*/ 	.short	0x010a
        /*09ca*/ 	.byte	0x3f
	.zero		1


	//   ....[111]....
        /*09cc*/ 	.word	0x0000f180
        /*09d0*/ 	.word	0x0000000c
        /*09d4*/ 	.word	0x000384b8
        /*09d8*/ 	.short	0x010a
        /*09da*/ 	.byte	0x3f
	.zero		1


	//   ....[112]....
        /*09dc*/ 	.word	0x0000f1e0
        /*09e0*/ 	.word	0x00000003
        /*09e4*/ 	.word	0x00038400
        /*09e8*/ 	.short	0x010a
        /*09ea*/ 	.byte	0x3f
	.zero		1


	//   ....[113]....
        /*09ec*/ 	.word	0x0000f240
        /*09f0*/ 	.word	0x00000003
        /*09f4*/ 	.word	0x000384e8
        /*09f8*/ 	.short	0x010a
        /*09fa*/ 	.byte	0x3f
	.zero		1


	//   ....[114]....
        /*09fc*/ 	.word	0x0000f2a0
        /*0a00*/ 	.word	0x00000003
        /*0a04*/ 	.word	0x00038400
        /*0a08*/ 	.short	0x010a
        /*0a0a*/ 	.byte	0x3f
	.zero		1


	//   ....[115]....
        /*0a0c*/ 	.word	0x0000f300
        /*0a10*/ 	.word	0x00000003
        /*0a14*/ 	.word	0x000384c0
        /*0a18*/ 	.short	0x010a
        /*0a1a*/ 	.byte	0x3f
	.zero		1


	//   ....[116]....
        /*0a1c*/ 	.word	0x0000f360
        /*0a20*/ 	.word	0x00000003
        /*0a24*/ 	.word	0x000384c8
        /*0a28*/ 	.short	0x010a
        /*0a2a*/ 	.byte	0x3f
	.zero		1


	//   ....[117]....
        /*0a2c*/ 	.word	0x0000f3c0
        /*0a30*/ 	.word	0x00000003
        /*0a34*/ 	.word	0x000384d0
        /*0a38*/ 	.short	0x010a
        /*0a3a*/ 	.byte	0x3f
	.zero		1


	//   ....[118]....
        /*0a3c*/ 	.word	0x0000f420
        /*0a40*/ 	.word	0x00000003
        /*0a44*/ 	.word	0x000384d8
        /*0a48*/ 	.short	0x010a
        /*0a4a*/ 	.byte	0x3f
	.zero		1


	//   ....[119]....
        /*0a4c*/ 	.word	0x0000f480
        /*0a50*/ 	.word	0x00000003
        /*0a54*/ 	.word	0x000384c0
        /*0a58*/ 	.short	0x010a
        /*0a5a*/ 	.byte	0x3f
	.zero		1


	//   ....[120]....
        /*0a5c*/ 	.word	0x0000f4e0
        /*0a60*/ 	.word	0x00000003
        /*0a64*/ 	.word	0x000384c8
        /*0a68*/ 	.short	0x010a
        /*0a6a*/ 	.byte	0x3f
	.zero		1


	//   ....[121]....
        /*0a6c*/ 	.word	0x0000f540
        /*0a70*/ 	.word	0x00000003
        /*0a74*/ 	.word	0x000384d0
        /*0a78*/ 	.short	0x010a
        /*0a7a*/ 	.byte	0x3f
	.zero		1


	//   ....[122]....
        /*0a7c*/ 	.word	0x0000f5a0
        /*0a80*/ 	.word	0x00000003
        /*0a84*/ 	.word	0x000384d8
        /*0a88*/ 	.short	0x010a
        /*0a8a*/ 	.byte	0x3f
	.zero		1


	//   ....[123]....
        /*0a8c*/ 	.word	0x0000f600
        /*0a90*/ 	.word	0x00000003
        /*0a94*/ 	.word	0x000384c0
        /*0a98*/ 	.short	0x010a
        /*0a9a*/ 	.byte	0x3f
	.zero		1


	//   ....[124]....
        /*0a9c*/ 	.word	0x0000f660
        /*0aa0*/ 	.word	0x00000003
        /*0aa4*/ 	.word	0x000384c8
        /*0aa8*/ 	.short	0x010a
        /*0aaa*/ 	.byte	0x3f
	.zero		1


	//   ....[125]....
        /*0aac*/ 	.word	0x0000f6c0
        /*0ab0*/ 	.word	0x00000003
        /*0ab4*/ 	.word	0x000384d0
        /*0ab8*/ 	.short	0x010a
        /*0aba*/ 	.byte	0x3f
	.zero		1


	//   ....[126]....
        /*0abc*/ 	.word	0x0000f790
        /*0ac0*/ 	.word	0x00000008
        /*0ac4*/ 	.word	0x00038490
        /*0ac8*/ 	.short	0x010a
        /*0aca*/ 	.byte	0x3f
	.zero		1


	//   ....[127]....
        /*0acc*/ 	.word	0x0000f7e0
        /*0ad0*/ 	.word	0x00000003
        /*0ad4*/ 	.word	0x00038400
        /*0ad8*/ 	.short	0x010a
        /*0ada*/ 	.byte	0x3f
	.zero		1


	//   ....[128]....
        /*0adc*/ 	.word	0x0000f9f0
        /*0ae0*/ 	.word	0x00000007
        /*0ae4*/ 	.word	0x00000000
        /*0ae8*/ 	.short	0x010a
        /*0aea*/ 	.byte	0x3f
	.zero		1


	//   ....[129]....
        /*0aec*/ 	.word	0x0000fa40
        /*0af0*/ 	.word	0x00000011
        /*0af4*/ 	.word	0x00038440
        /*0af8*/ 	.short	0x010a
        /*0afa*/ 	.byte	0x3f
	.zero		1


	//   ....[130]....
        /*0afc*/ 	.word	0x0000fa90
        /*0b00*/ 	.word	0x00000005
        /*0b04*/ 	.word	0x00038440
        /*0b08*/ 	.short	0x010a
        /*0b0a*/ 	.byte	0x3f
	.zero		1


	//   ....[131]....
        /*0b0c*/ 	.word	0x0000fae0
        /*0b10*/ 	.word	0x00000007
        /*0b14*/ 	.word	0x00038440
        /*0b18*/ 	.short	0x010a
        /*0b1a*/ 	.byte	0x3f
	.zero		1


	//   ....[132]....
        /*0b1c*/ 	.word	0x0000fb30
        /*0b20*/ 	.word	0x00000007
        /*0b24*/ 	.word	0x00038440
        /*0b28*/ 	.short	0x010a
        /*0b2a*/ 	.byte	0x3f
	.zero		1


	//   ....[133]....
        /*0b2c*/ 	.word	0x0000fb80
        /*0b30*/ 	.word	0x00000007
        /*0b34*/ 	.word	0x00038440
        /*0b38*/ 	.short	0x010a
        /*0b3a*/ 	.byte	0x3f
	.zero		1


	//   ....[134]....
        /*0b3c*/ 	.word	0x0000fbd0
        /*0b40*/ 	.word	0x00000007
        /*0b44*/ 	.word	0x00038440
        /*0b48*/ 	.short	0x010a
        /*0b4a*/ 	.byte	0x3f
	.zero		1


	//   ....[135]....
        /*0b4c*/ 	.word	0x0000fc20
        /*0b50*/ 	.word	0x00000007
        /*0b54*/ 	.word	0x00038440
        /*0b58*/ 	.short	0x010a
        /*0b5a*/ 	.byte	0x3f
	.zero		1


	//   ....[136]....
        /*0b5c*/ 	.word	0x0000fc70
        /*0b60*/ 	.word	0x00000007
        /*0b64*/ 	.word	0x00038440
        /*0b68*/ 	.short	0x010a
        /*0b6a*/ 	.byte	0x3f
	.zero		1


	//----- nvinfo : EIATTR_NUM_MBARRIERS
	.align		4
.L_37:
        /*0b6c*/ 	.byte	0x03, 0x38
        /*0b6e*/ 	.short	0x001e


	//----- nvinfo : EIATTR_EXIT_INSTR_OFFSETS
	.align		4
        /*0b70*/ 	.byte	0x04, 0x1c
        /*0b72*/ 	.short	(.L_39 - .L_38)


	//   ....[0]....
.L_38:
        /*0b74*/ 	.word	0x00002e40


	//   ....[1]....
        /*0b78*/ 	.word	0x00002f00


	//   ....[2]....
        /*0b7c*/ 	.word	0x00008fb0


	//   ....[3]....
        /*0b80*/ 	.word	0x00009050


	//   ....[4]....
        /*0b84*/ 	.word	0x0000aeb0


	//   ....[5]....
        /*0b88*/ 	.word	0x0000ca70


	//   ....[6]....
        /*0b8c*/ 	.word	0x0000ed90


	//----- nvinfo : EIATTR_MAX_THREADS
	.align		4
.L_39:
        /*0b90*/ 	.byte	0x04, 0x05
        /*0b92*/ 	.short	(.L_41 - .L_40)
.L_40:
        /*0b94*/ 	.word	0x00000180
        /*0b98*/ 	.word	0x00000001
        /*0b9c*/ 	.word	0x00000001


	//----- nvinfo : EIATTR_CRS_STACK_SIZE
	.align		4
.L_41:
        /*0ba0*/ 	.byte	0x04, 0x1e
        /*0ba2*/ 	.short	(.L_43 - .L_42)
.L_42:
        /*0ba4*/ 	.word	0x00000000


	//----- nvinfo : EIATTR_CBANK_PARAM_SIZE
	.align		4
.L_43:
        /*0ba8*/ 	.byte	0x03, 0x19
        /*0baa*/ 	.short	0x0770


	//----- nvinfo : EIATTR_PARAM_CBANK
	.align		4
        /*0bac*/ 	.byte	0x04, 0x0a
        /*0bae*/ 	.short	(.L_45 - .L_44)
	.align		4
.L_44:
        /*0bb0*/ 	.word	index@(.nv.constant0._ZN7cutlass13device_kernelINS_4gemm6kernel13GemmUniversalINS1_17GroupProblemShapeIN4cute5tupleIJiiiEEEEENS1_10collective13CollectiveMmaINS1_39MainloopSm90ArrayTmaGmmaWarpSpecializedILi2ENS6_IJNS5_1CILi2EEENSC_ILi1EEESE_EEENS1_43KernelPtrArrayTmaWarpSpecializedCooperativeEEENS6_IJNSC_ILi256EEENSC_ILi128EEESJ_EEENS_6half_tEPNS6_IJlSE_NSC_ILi0EEEEEESL_SO_NS5_8TiledMMAINS5_8MMA_AtomIJNS5_4SM904GMMA26MMA_64x128x16_F32F16F16_SSILNSS_5MajorE0ELSU_0ELNSS_7ScaleInE1ELSV_1EEEEEENS5_6LayoutISF_NS6_IJSE_SM_SM_EEEEENS6_IJNS5_10UnderscoreES11_S11_EEEEENS5_13SM90_TMA_LOADENS5_14ComposedLayoutINS5_7SwizzleILi3ELi4ELi3EEENS5_18smem_ptr_flag_bitsILi16EEENSY_INS6_IJNSC_ILi8EEENSC_ILi64EEEEEENS6_IJS1B_SE_EEEEEEEvNS5_8identityENS5_23SM90_TMA_LOAD_MULTICASTES1F_vS1G_EENS_8epilogue10collective18CollectiveEpilogueINS1J_30Sm90PtrArrayTmaWarpSpecializedILi4ELi2ELi16ELb1ELb0ELi2EEEJSK_NS6_IJSJ_NSC_ILi32EEEEEESL_PNS6_IJSE_lSM_EEESL_S1R_NS1J_6fusion15FusionCallbacksIS1N_NS1S_17LinearCombinationISL_fSL_fLNS_15FloatRoundStyleE2EEESK_S1P_JEEES14_NS15_IS17_S19_NSY_INS6_IJS1B_S1A_EEENS6_IJSE_S1B_EEEEEEENS5_17SM75_U16x8_LDSM_TENS5_14SM90_TMA_STOREES21_NS5_17SM90_U16x8_STSM_TENS5_9Copy_AtomIJNS5_17SM90_U32x4_STSM_NESL_EEEvEEEvvEEEEvNT_6ParamsE)
        /*0bb4*/ 	.short	0x0210
        /*0bb6*/ 	.short	0x0770


	//----- nvinfo : EIATTR_SW_WAR
	.align		4
.L_45:
        /*0bb8*/ 	.byte	0x04, 0x36
        /*0bba*/ 	.short	(.L_47 - .L_46)
.L_46:
        /*0bbc*/ 	.word	0x00000008
.L_47:


//--------------------- .nv.callgraph             --------------------------
	.section	.nv.callgraph,"",@"SHT_CUDA_CALLGRAPH"
	.align	4
	.sectionentsize	8
	.align		4
        /*0000*/ 	.word	0x00000000
	.align		4
        /*0004*/ 	.word	0xffffffff
	.align		4
        /*0008*/ 	.word	index@(_ZN7cutlass13device_kernelINS_4gemm6kernel13GemmUniversalINS1_17GroupProblemShapeIN4cute5tupleIJiiiEEEEENS1_10collective13CollectiveMmaINS1_39MainloopSm90ArrayTmaGmmaWarpSpecializedILi2ENS6_IJNS5_1CILi2EEENSC_ILi1EEESE_EEENS1_43KernelPtrArrayTmaWarpSpecializedCooperativeEEENS6_IJNSC_ILi256EEENSC_ILi128EEESJ_EEENS_6half_tEPNS6_IJlSE_NSC_ILi0EEEEEESL_SO_NS5_8TiledMMAINS5_8MMA_AtomIJNS5_4SM904GMMA26MMA_64x128x16_F32F16F16_SSILNSS_5MajorE0ELSU_0ELNSS_7ScaleInE1ELSV_1EEEEEENS5_6LayoutISF_NS6_IJSE_SM_SM_EEEEENS6_IJNS5_10UnderscoreES11_S11_EEEEENS5_13SM90_TMA_LOADENS5_14ComposedLayoutINS5_7SwizzleILi3ELi4ELi3EEENS5_18smem_ptr_flag_bitsILi16EEENSY_INS6_IJNSC_ILi8EEENSC_ILi64EEEEEENS6_IJS1B_SE_EEEEEEEvNS5_8identityENS5_23SM90_TMA_LOAD_MULTICASTES1F_vS1G_EENS_8epilogue10collective18CollectiveEpilogueINS1J_30Sm90PtrArrayTmaWarpSpecializedILi4ELi2ELi16ELb1ELb0ELi2EEEJSK_NS6_IJSJ_NSC_ILi32EEEEEESL_PNS6_IJSE_lSM_EEESL_S1R_NS1J_6fusion15FusionCallbacksIS1N_NS1S_17LinearCombinationISL_fSL_fLNS_15FloatRoundStyleE2EEESK_S1P_JEEES14_NS15_IS17_S19_NSY_INS6_IJS1B_S1A_EEENS6_IJSE_S1B_EEEEEEENS5_17SM75_U16x8_LDSM_TENS5_14SM90_TMA_STOREES21_NS5_17SM90_U16x8_STSM_TENS5_9Copy_AtomIJNS5_17SM90_U32x4_STSM_NESL_EEEvEEEvvEEEEvNT_6ParamsE)
	.align		4
        /*000c*/ 	.word	index@(__assertfail)
	.align		4
        /*0010*/ 	.word	0x00000000
	.align		4
        /*0014*/ 	.word	0xfffffffe
	.align		4
        /*0018*/ 	.word	0x00000000
	.align		4
        /*001c*/ 	.word	0xfffffffd
	.align		4
        /*0020*/ 	.word	0x00000000
	.align		4
        /*0024*/ 	.word	0xfffffffc


//--------------------- .nv.constant4             --------------------------
	.section	.nv.constant4,"a",@progbits
	.align	8
	.align		8
.nv.constant4:
        /*0000*/ 	.dword	__assertfail
	.align		8
        /*0008*/ 	.dword	__unnamed_1
	.align		8
        /*0010*/ 	.dword	_ZN39_INTERNAL_f62aaa28_4_k_cu_06ab8df0_27914cuda3std3__45__cpo5beginE
	.align		8
        /*0018*/ 	.dword	_ZN39_INTERNAL_f62aaa28_4_k_cu_06ab8df0_27914cuda3std3__45__cpo3endE
	.align		8
        /*0020*/ 	.dword	_ZN39_INTERNAL_f62aaa28_4_k_cu_06ab8df0_27914cuda3std3__45__cpo6cbeginE
	.align		8
        /*0028*/ 	.dword	_ZN39_INTERNAL_f62aaa28_4_k_cu_06ab8df0_27914cuda3std3__45__cpo4cendE
	.align		8
        /*0030*/ 	.dword	_ZN39_INTERNAL_f62aaa28_4_k_cu_06ab8df0_27914cuda3std3__441_GLOBAL__N__f62aaa28_4_k_cu_06ab8df0_27916ignoreE
	.align		8
        /*0038*/ 	.dword	_ZN39_INTERNAL_f62aaa28_4_k_cu_06ab8df0_27914cuda3std3__419piecewise_constructE
	.align		8
        /*0040*/ 	.dword	_ZN39_INTERNAL_f62aaa28_4_k_cu_06ab8df0_27914cuda3std3__48in_placeE
	.align		8
        /*0048*/ 	.dword	_ZN39_INTERNAL_f62aaa28_4_k_cu_06ab8df0_27914cuda3std6ranges3__45__cpo4swapE
	.align		8
        /*0050*/ 	.dword	_ZN39_INTERNAL_f62aaa28_4_k_cu_06ab8df0_27914cuda3std6ranges3__45__cpo9iter_moveE
	.align		8
        /*0058*/ 	.dword	_ZN39_INTERNAL_f62aaa28_4_k_cu_06ab8df0_27914cute7productE
	.align		8
        /*0060*/ 	.dword	_ZN39_INTERNAL_f62aaa28_4_k_cu_06ab8df0_27914cute1_E
	.align		8
        /*0068*/ 	.dword	$str$24
	.align		8
        /*0070*/ 	.dword	$str$25


//--------------------- .text._ZN7cutlass13device_kernelINS_4gemm6kernel13GemmUniversalINS1_17GroupProblemShapeIN4cute5tupleIJiiiEEEEENS1_10collective13CollectiveMmaINS1_39MainloopSm90ArrayTmaGmmaWarpSpecializedILi2ENS6_IJNS5_1CILi2EEENSC_ILi1EEESE_EEENS1_43KernelPtrArrayTmaWarpSpecializedCooperativeEEENS6_IJNSC_ILi256EEENSC_ILi128EEESJ_EEENS_6half_tEPNS6_IJlSE_NSC_ILi0EEEEEESL_SO_NS5_8TiledMMAINS5_8MMA_AtomIJNS5_4SM904GMMA26MMA_64x128x16_F32F16F16_SSILNSS_5MajorE0ELSU_0ELNSS_7ScaleInE1ELSV_1EEEEEENS5_6LayoutISF_NS6_IJSE_SM_SM_EEEEENS6_IJNS5_10UnderscoreES11_S11_EEEEENS5_13SM90_TMA_LOADENS5_14ComposedLayoutINS5_7SwizzleILi3ELi4ELi3EEENS5_18smem_ptr_flag_bitsILi16EEENSY_INS6_IJNSC_ILi8EEENSC_ILi64EEEEEENS6_IJS1B_SE_EEEEEEEvNS5_8identityENS5_23SM90_TMA_LOAD_MULTICASTES1F_vS1G_EENS_8epilogue10collective18CollectiveEpilogueINS1J_30Sm90PtrArrayTmaWarpSpecializedILi4ELi2ELi16ELb1ELb0ELi2EEEJSK_NS6_IJSJ_NSC_ILi32EEEEEESL_PNS6_IJSE_lSM_EEESL_S1R_NS1J_6fusion15FusionCallbacksIS1N_NS1S_17LinearCombinationISL_fSL_fLNS_15FloatRoundStyleE2EEESK_S1P_JEEES14_NS15_IS17_S19_NSY_INS6_IJS1B_S1A_EEENS6_IJSE_S1B_EEEEEEENS5_17SM75_U16x8_LDSM_TENS5_14SM90_TMA_STOREES21_NS5_17SM90_U16x8_STSM_TENS5_9Copy_AtomIJNS5_17SM90_U32x4_STSM_NESL_EEEvEEEvvEEEEvNT_6ParamsE --------------------------
	.section	.text._ZN7cutlass13device_kernelINS_4gemm6kernel13GemmUniversalINS1_17GroupProblemShapeIN4cute5tupleIJiiiEEEEENS1_10collective13CollectiveMmaINS1_39MainloopSm90ArrayTmaGmmaWarpSpecializedILi2ENS6_IJNS5_1CILi2EEENSC_ILi1EEESE_EEENS1_43KernelPtrArrayTmaWarpSpecializedCooperativeEEENS6_IJNSC_ILi256EEENSC_ILi128EEESJ_EEENS_6half_tEPNS6_IJlSE_NSC_ILi0EEEEEESL_SO_NS5_8TiledMMAINS5_8MMA_AtomIJNS5_4SM904GMMA26MMA_64x128x16_F32F16F16_SSILNSS_5MajorE0ELSU_0ELNSS_7ScaleInE1ELSV_1EEEEEENS5_6LayoutISF_NS6_IJSE_SM_SM_EEEEENS6_IJNS5_10UnderscoreES11_S11_EEEEENS5_13SM90_TMA_LOADENS5_14ComposedLayoutINS5_7SwizzleILi3ELi4ELi3EEENS5_18smem_ptr_flag_bitsILi16EEENSY_INS6_IJNSC_ILi8EEENSC_ILi64EEEEEENS6_IJS1B_SE_EEEEEEEvNS5_8identityENS5_23SM90_TMA_LOAD_MULTICASTES1F_vS1G_EENS_8epilogue10collective18CollectiveEpilogueINS1J_30Sm90PtrArrayTmaWarpSpecializedILi4ELi2ELi16ELb1ELb0ELi2EEEJSK_NS6_IJSJ_NSC_ILi32EEEEEESL_PNS6_IJSE_lSM_EEESL_S1R_NS1J_6fusion15FusionCallbacksIS1N_NS1S_17LinearCombinationISL_fSL_fLNS_15FloatRoundStyleE2EEESK_S1P_JEEES14_NS15_IS17_S19_NSY_INS6_IJS1B_S1A_EEENS6_IJSE_S1B_EEEEEEENS5_17SM75_U16x8_LDSM_TENS5_14SM90_TMA_STOREES21_NS5_17SM90_U16x8_STSM_TENS5_9Copy_AtomIJNS5_17SM90_U32x4_STSM_NESL_EEEvEEEvvEEEEvNT_6ParamsE,"ax",@progbits
	.align	128
.text._ZN7cutlass13device_kernelINS_4gemm6kernel13GemmUniversalINS1_17GroupProblemShapeIN4cute5tupleIJiiiEEEEENS1_10collective13CollectiveMmaINS1_39MainloopSm90ArrayTmaGmmaWarpSpecializedILi2ENS6_IJNS5_1CILi2EEENSC_ILi1EEESE_EEENS1_43KernelPtrArrayTmaWarpSpecializedCooperativeEEENS6_IJNSC_ILi256EEENSC_ILi128EEESJ_EEENS_6half_tEPNS6_IJlSE_NSC_ILi0EEEEEESL_SO_NS5_8TiledMMAINS5_8MMA_AtomIJNS5_4SM904GMMA26MMA_64x128x16_F32F16F16_SSILNSS_5MajorE0ELSU_0ELNSS_7ScaleInE1ELSV_1EEEEEENS5_6LayoutISF_NS6_IJSE_SM_SM_EEEEENS6_IJNS5_10UnderscoreES11_S11_EEEEENS5_13SM90_TMA_LOADENS5_14ComposedLayoutINS5_7SwizzleILi3ELi4ELi3EEENS5_18smem_ptr_flag_bitsILi16EEENSY_INS6_IJNSC_ILi8EEENSC_ILi64EEEEEENS6_IJS1B_SE_EEEEEEEvNS5_8identityENS5_23SM90_TMA_LOAD_MULTICASTES1F_vS1G_EENS_8epilogue10collective18CollectiveEpilogueINS1J_30Sm90PtrArrayTmaWarpSpecializedILi4ELi2ELi16ELb1ELb0ELi2EEEJSK_NS6_IJSJ_NSC_ILi32EEEEEESL_PNS6_IJSE_lSM_EEESL_S1R_NS1J_6fusion15FusionCallbacksIS1N_NS1S_17LinearCombinationISL_fSL_fLNS_15FloatRoundStyleE2EEESK_S1P_JEEES14_NS15_IS17_S19_NSY_INS6_IJS1B_S1A_EEENS6_IJSE_S1B_EEEEEEENS5_17SM75_U16x8_LDSM_TENS5_14SM90_TMA_STOREES21_NS5_17SM90_U16x8_STSM_TENS5_9Copy_AtomIJNS5_17SM90_U32x4_STSM_NESL_EEEvEEEvvEEEEvNT_6ParamsE:
        .type           _ZN7cutlass13device_kernelINS_4gemm6kernel13GemmUniversalINS1_17GroupProblemShapeIN4cute5tupleIJiiiEEEEENS1_10collective13CollectiveMmaINS1_39MainloopSm90ArrayTmaGmmaWarpSpecializedILi2ENS6_IJNS5_1CILi2EEENSC_ILi1EEESE_EEENS1_43KernelPtrArrayTmaWarpSpecializedCooperativeEEENS6_IJNSC_ILi256EEENSC_ILi128EEESJ_EEENS_6half_tEPNS6_IJlSE_NSC_ILi0EEEEEESL_SO_NS5_8TiledMMAINS5_8MMA_AtomIJNS5_4SM904GMMA26MMA_64x128x16_F32F16F16_SSILNSS_5MajorE0ELSU_0ELNSS_7ScaleInE1ELSV_1EEEEEENS5_6LayoutISF_NS6_IJSE_SM_SM_EEEEENS6_IJNS5_10UnderscoreES11_S11_EEEEENS5_13SM90_TMA_LOADENS5_14ComposedLayoutINS5_7SwizzleILi3ELi4ELi3EEENS5_18smem_ptr_flag_bitsILi16EEENSY_INS6_IJNSC_ILi8EEENSC_ILi64EEEEEENS6_IJS1B_SE_EEEEEEEvNS5_8identityENS5_23SM90_TMA_LOAD_MULTICASTES1F_vS1G_EENS_8epilogue10collective18CollectiveEpilogueINS1J_30Sm90PtrArrayTmaWarpSpecializedILi4ELi2ELi16ELb1ELb0ELi2EEEJSK_NS6_IJSJ_NSC_ILi32EEEEEESL_PNS6_IJSE_lSM_EEESL_S1R_NS1J_6fusion15FusionCallbacksIS1N_NS1S_17LinearCombinationISL_fSL_fLNS_15FloatRoundStyleE2EEESK_S1P_JEEES14_NS15_IS17_S19_NSY_INS6_IJS1B_S1A_EEENS6_IJSE_S1B_EEEEEEENS5_17SM75_U16x8_LDSM_TENS5_14SM90_TMA_STOREES21_NS5_17SM90_U16x8_STSM_TENS5_9Copy_AtomIJNS5_17SM90_U32x4_STSM_NESL_EEEvEEEvvEEEEvNT_6ParamsE,@function
        .size           _ZN7cutlass13device_kernelINS_4gemm6kernel13GemmUniversalINS1_17GroupProblemShapeIN4cute5tupleIJiiiEEEEENS1_10collective13CollectiveMmaINS1_39MainloopSm90ArrayTmaGmmaWarpSpecializedILi2ENS6_IJNS5_1CILi2EEENSC_ILi1EEESE_EEENS1_43KernelPtrArrayTmaWarpSpecializedCooperativeEEENS6_IJNSC_ILi256EEENSC_ILi128EEESJ_EEENS_6half_tEPNS6_IJlSE_NSC_ILi0EEEEEESL_SO_NS5_8TiledMMAINS5_8MMA_AtomIJNS5_4SM904GMMA26MMA_64x128x16_F32F16F16_SSILNSS_5MajorE0ELSU_0ELNSS_7ScaleInE1ELSV_1EEEEEENS5_6LayoutISF_NS6_IJSE_SM_SM_EEEEENS6_IJNS5_10UnderscoreES11_S11_EEEEENS5_13SM90_TMA_LOADENS5_14ComposedLayoutINS5_7SwizzleILi3ELi4ELi3EEENS5_18smem_ptr_flag_bitsILi16EEENSY_INS6_IJNSC_ILi8EEENSC_ILi64EEEEEENS6_IJS1B_SE_EEEEEEEvNS5_8identityENS5_23SM90_TMA_LOAD_MULTICASTES1F_vS1G_EENS_8epilogue10collective18CollectiveEpilogueINS1J_30Sm90PtrArrayTmaWarpSpecializedILi4ELi2ELi16ELb1ELb0ELi2EEEJSK_NS6_IJSJ_NSC_ILi32EEEEEESL_PNS6_IJSE_lSM_EEESL_S1R_NS1J_6fusion15FusionCallbacksIS1N_NS1S_17LinearCombinationISL_fSL_fLNS_15FloatRoundStyleE2EEESK_S1P_JEEES14_NS15_IS17_S19_NSY_INS6_IJS1B_S1A_EEENS6_IJSE_S1B_EEEEEEENS5_17SM75_U16x8_LDSM_TENS5_14SM90_TMA_STOREES21_NS5_17SM90_U16x8_STSM_TENS5_9Copy_AtomIJNS5_17SM90_U32x4_STSM_NESL_EEEvEEEvvEEEEvNT_6ParamsE,(.L_x_314 - _ZN7cutlass13device_kernelINS_4gemm6kernel13GemmUniversalINS1_17GroupProblemShapeIN4cute5tupleIJiiiEEEEENS1_10collective13CollectiveMmaINS1_39MainloopSm90ArrayTmaGmmaWarpSpecializedILi2ENS6_IJNS5_1CILi2EEENSC_ILi1EEESE_EEENS1_43KernelPtrArrayTmaWarpSpecializedCooperativeEEENS6_IJNSC_ILi256EEENSC_ILi128EEESJ_EEENS_6half_tEPNS6_IJlSE_NSC_ILi0EEEEEESL_SO_NS5_8TiledMMAINS5_8MMA_AtomIJNS5_4SM904GMMA26MMA_64x128x16_F32F16F16_SSILNSS_5MajorE0ELSU_0ELNSS_7ScaleInE1ELSV_1EEEEEENS5_6LayoutISF_NS6_IJSE_SM_SM_EEEEENS6_IJNS5_10UnderscoreES11_S11_EEEEENS5_13SM90_TMA_LOADENS5_14ComposedLayoutINS5_7SwizzleILi3ELi4ELi3EEENS5_18smem_ptr_flag_bitsILi16EEENSY_INS6_IJNSC_ILi8EEENSC_ILi64EEEEEENS6_IJS1B_SE_EEEEEEEvNS5_8identityENS5_23SM90_TMA_LOAD_MULTICASTES1F_vS1G_EENS_8epilogue10collective18CollectiveEpilogueINS1J_30Sm90PtrArrayTmaWarpSpecializedILi4ELi2ELi16ELb1ELb0ELi2EEEJSK_NS6_IJSJ_NSC_ILi32EEEEEESL_PNS6_IJSE_lSM_EEESL_S1R_NS1J_6fusion15FusionCallbacksIS1N_NS1S_17LinearCombinationISL_fSL_fLNS_15FloatRoundStyleE2EEESK_S1P_JEEES14_NS15_IS17_S19_NSY_INS6_IJS1B_S1A_EEENS6_IJSE_S1B_EEEEEEENS5_17SM75_U16x8_LDSM_TENS5_14SM90_TMA_STOREES21_NS5_17SM90_U16x8_STSM_TENS5_9Copy_AtomIJNS5_17SM90_U32x4_STSM_NESL_EEEvEEEvvEEEEvNT_6ParamsE)
        .other          _ZN7cutlass13device_kernelINS_4gemm6kernel13GemmUniversalINS1_17GroupProblemShapeIN4cute5tupleIJiiiEEEEENS1_10collective13CollectiveMmaINS1_39MainloopSm90ArrayTmaGmmaWarpSpecializedILi2ENS6_IJNS5_1CILi2EEENSC_ILi1EEESE_EEENS1_43KernelPtrArrayTmaWarpSpecializedCooperativeEEENS6_IJNSC_ILi256EEENSC_ILi128EEESJ_EEENS_6half_tEPNS6_IJlSE_NSC_ILi0EEEEEESL_SO_NS5_8TiledMMAINS5_8MMA_AtomIJNS5_4SM904GMMA26MMA_64x128x16_F32F16F16_SSILNSS_5MajorE0ELSU_0ELNSS_7ScaleInE1ELSV_1EEEEEENS5_6LayoutISF_NS6_IJSE_SM_SM_EEEEENS6_IJNS5_10UnderscoreES11_S11_EEEEENS5_13SM90_TMA_LOADENS5_14ComposedLayoutINS5_7SwizzleILi3ELi4ELi3EEENS5_18smem_ptr_flag_bitsILi16EEENSY_INS6_IJNSC_ILi8EEENSC_ILi64EEEEEENS6_IJS1B_SE_EEEEEEEvNS5_8identityENS5_23SM90_TMA_LOAD_MULTICASTES1F_vS1G_EENS_8epilogue10collective18CollectiveEpilogueINS1J_30Sm90PtrArrayTmaWarpSpecializedILi4ELi2ELi16ELb1ELb0ELi2EEEJSK_NS6_IJSJ_NSC_ILi32EEEEEESL_PNS6_IJSE_lSM_EEESL_S1R_NS1J_6fusion15FusionCallbacksIS1N_NS1S_17LinearCombinationISL_fSL_fLNS_15FloatRoundStyleE2EEESK_S1P_JEEES14_NS15_IS17_S19_NSY_INS6_IJS1B_S1A_EEENS6_IJSE_S1B_EEEEEEENS5_17SM75_U16x8_LDSM_TENS5_14SM90_TMA_STOREES21_NS5_17SM90_U16x8_STSM_TENS5_9Copy_AtomIJNS5_17SM90_U32x4_STSM_NESL_EEEvEEEvvEEEEvNT_6ParamsE,@"STO_CUDA_ENTRY STV_DEFAULT"
_ZN7cutlass13device_kernelINS_4gemm6kernel13GemmUniversalINS1_17GroupProblemShapeIN4cute5tupleIJiiiEEEEENS1_10collective13CollectiveMmaINS1_39MainloopSm90ArrayTmaGmmaWarpSpecializedILi2ENS6_IJNS5_1CILi2EEENSC_ILi1EEESE_EEENS1_43KernelPtrArrayTmaWarpSpecializedCooperativeEEENS6_IJNSC_ILi256EEENSC_ILi128EEESJ_EEENS_6half_tEPNS6_IJlSE_NSC_ILi0EEEEEESL_SO_NS5_8TiledMMAINS5_8MMA_AtomIJNS5_4SM904GMMA26MMA_64x128x16_F32F16F16_SSILNSS_5MajorE0ELSU_0ELNSS_7ScaleInE1ELSV_1EEEEEENS5_6LayoutISF_NS6_IJSE_SM_SM_EEEEENS6_IJNS5_10UnderscoreES11_S11_EEEEENS5_13SM90_TMA_LOADENS5_14ComposedLayoutINS5_7SwizzleILi3ELi4ELi3EEENS5_18smem_ptr_flag_bitsILi16EEENSY_INS6_IJNSC_ILi8EEENSC_ILi64EEEEEENS6_IJS1B_SE_EEEEEEEvNS5_8identityENS5_23SM90_TMA_LOAD_MULTICASTES1F_vS1G_EENS_8epilogue10collective18CollectiveEpilogueINS1J_30Sm90PtrArrayTmaWarpSpecializedILi4ELi2ELi16ELb1ELb0ELi2EEEJSK_NS6_IJSJ_NSC_ILi32EEEEEESL_PNS6_IJSE_lSM_EEESL_S1R_NS1J_6fusion15FusionCallbacksIS1N_NS1S_17LinearCombinationISL_fSL_fLNS_15FloatRoundStyleE2EEESK_S1P_JEEES14_NS15_IS17_S19_NSY_INS6_IJS1B_S1A_EEENS6_IJSE_S1B_EEEEEEENS5_17SM75_U16x8_LDSM_TENS5_14SM90_TMA_STOREES21_NS5_17SM90_U16x8_STSM_TENS5_9Copy_AtomIJNS5_17SM90_U32x4_STSM_NESL_EEEvEEEvvEEEEvNT_6ParamsE:
[----:B------:R-:W1:Y:S08]  /*0000*/  LDC R1, c[0x0][0x28] ;  /* 0x00000a00ff017b82 */ /* 0x000e700000000800 */
[----:B------:R-:W2:Y:S01]  /*0010*/  LDC.64 R4, c[0x0][0x918] ;  /* 0x00024600ff047b82 */ /* 0x000ea20000000a00 */
[----:B------:R-:W-:Y:S01]  /*0020*/  ULDC.64 UR58, c[0x0][0x208] ;  /* 0x00008200003a7ab9 */ /* 0x000fe20000000a00 */
[----:B------:R-:W3:Y:S01]  /*0030*/  S2R R19, SR_TID.X ;  /* 0x0000000000137919 */ /* 0x000ee20000002100 */
[----:B------:R-:W-:Y:S01]  /*0040*/  ULDC UR4, c[0x0][0x910] ;  /* 0x0002440000047ab9 */ /* 0x000fe20000000800 */
[----:B------:R-:W-:Y:S01]  /*0050*/  ULDC.64 UR20, c[0x0][0x8d0] ;  /* 0x0002340000147ab9 */ /* 0x000fe20000000a00 */
[----:B------:R-:W-:Y:S01]  /*0060*/  ULDC.64 UR14, c[0x0][0x8c8] ;  /* 0x00023200000e7ab9 */ /* 0x000fe20000000a00 */
[----:B------:R-:W-:Y:S01]  /*0070*/  IMAD.MOV.U32 R8, RZ, RZ, RZ ;  /* 0x000000ffff087224 */ /* 0x000fe200078e00ff */
[----:B------:R-:W-:Y:S01]  /*0080*/  ULDC.64 UR16, c[0x0][0x8e0] ;  /* 0x0002380000107ab9 */ /* 0x000fe20000000a00 */
[----:B------:R-:W4:Y:S01]  /*0090*/  S2UR UR8, SR_CTAID.Y ;  /* 0x00000000000879c3 */ /* 0x000f220000002600 */
[----:B------:R-:W-:Y:S01]  /*00a0*/  IMAD.MOV.U32 R10, RZ, RZ, RZ ;  /* 0x000000ffff0a7224 */ /* 0x000fe200078e00ff */
[----:B------:R-:W-:Y:S01]  /*00b0*/  ULDC.64 UR22, c[0x0][0x8e8] ;  /* 0x00023a0000167ab9 */ /* 0x000fe20000000a00 */
[----:B--2---:R-:W2:Y:S01]  /*00c0*/  LDG.E R7, desc[UR58][R4.64] ;  /* 0x0000003a04077981 */ /* 0x004ea2000c1e1900 */
[----:B------:R-:W-:-:S03]  /*00d0*/  IMAD.U32 R0, RZ, RZ, UR4 ;  /* 0x00000004ff007e24 */ /* 0x000fc6000f8e00ff */
[----:B------:R-:W2:Y:S01]  /*00e0*/  LDG.E R6, desc[UR58][R4.64+0x4] ;  /* 0x0000043a04067981 */ /* 0x000ea2000c1e1900 */
[----:B---3--:R-:W-:Y:S01]  /*00f0*/  LOP3.LUT R9, R19, 0x1f, RZ, 0xc0, !PT ;  /* 0x0000001f13097812 */ /* 0x008fe200078ec0ff */
[----:B------:R-:W-:Y:S01]  /*0100*/  UISETP.NE.U32.AND UP0, UPT, UR20, URZ, UPT ;  /* 0x0000003f1400728c */ /* 0x000fe2000bf05070 */
[----:B------:R-:W3:Y:S01]  /*0110*/  S2UR UR40, SR_CTAID.X ;  /* 0x00000000002879c3 */ /* 0x000ee20000002500 */
[----:B------:R-:W-:Y:S01]  /*0120*/  ULDC UR4, c[0x0][0x908] ;  /* 0x0002420000047ab9 */ /* 0x000fe20000000800 */
[----:B------:R-:W-:Y:S01]  /*0130*/  ISETP.GE.AND P0, PT, R9, R0, PT ;  /* 0x000000000900720c */ /* 0x000fe20003f06270 */
[----:B------:R-:W-:Y:S02]  /*0140*/  UISETP.NE.AND.EX UP0, UPT, UR21, URZ, UPT, UP0 ;  /* 0x0000003f1500728c */ /* 0x000fe4000bf05300 */
[----:B------:R-:W-:-:S09]  /*0150*/  UISETP.NE.AND UP3, UPT, UR4, 0x1, UPT ;  /* 0x000000010400788c */ /* 0x000fd2000bf65270 */
[----:B------:R-:W-:Y:S01]  /*0160*/  @UP0 ULDC UR10, c[0x0][0x8dc] ;  /* 0x00023700000a0ab9 */ /* 0x000fe20000000800 */
[----:B------:R-:W1:Y:S01]  /*0170*/  @!P0 LDC.64 R2, c[0x0][0x918] ;  /* 0x00024600ff028b82 */ /* 0x000e620000000a00 */
[----:B----4-:R-:W-:Y:S01]  /*0180*/  @UP3 UMOV UR6, UR8 ;  /* 0x0000000800063c82 */ /* 0x010fe20008000000 */
[----:B------:R-:W-:Y:S01]  /*0190*/  @UP3 ULDC UR18, c[0x0][0x10] ;  /* 0x0000040000123ab9 */ /* 0x000fe20000000800 */
[----:B------:R-:W-:Y:S01]  /*01a0*/  @UP3 UMOV UR4, UR6 ;  /* 0x0000000600043c82 */ /* 0x000fe20008000000 */
[----:B------:R-:W-:Y:S01]  /*01b0*/  @UP3 UMOV UR5, URZ ;  /* 0x0000003f00053c82 */ /* 0x000fe20008000000 */
[----:B------:R-:W-:Y:S01]  /*01c0*/  @!UP3 UMOV UR6, UR8 ;  /* 0x000000080006bc82 */ /* 0x000fe20008000000 */
[----:B---3--:R-:W-:Y:S01]  /*01d0*/  @UP3 UIMAD.WIDE.U32 UR18, UR40, UR18, UR4 ;  /* 0x00000012281232a5 */ /* 0x008fe2000f8e0004 */
[----:B------:R-:W-:Y:S01]  /*01e0*/  @UP3 UMOV UR9, URZ ;  /* 0x0000003f00093c82 */ /* 0x000fe20008000000 */
[----:B-1----:R-:W-:-:S05]  /*01f0*/  @!P0 IMAD.WIDE.U32 R2, R9, 0xc, R2 ;  /* 0x0000000c09028825 */ /* 0x002fca00078e0002 */
[----:B------:R1:W5:Y:S04]  /*0200*/  @!P0 LDG.E R8, desc[UR58][R2.64] ;  /* 0x0000003a02088981 */ /* 0x000368000c1e1900 */
[----:B------:R1:W5:Y:S01]  /*0210*/  @!P0 LDG.E R10, desc[UR58][R2.64+0x4] ;  /* 0x0000043a020a8981 */ /* 0x000362000c1e1900 */
[----:B------:R-:W-:Y:S01]  /*0220*/  ISETP.NE.U32.AND P0, PT, RZ, UR22, PT ;  /* 0x00000016ff007c0c */ /* 0x000fe2000bf05070 */
[----:B------:R-:W-:-:S03]  /*0230*/  @!UP3 ULDC UR7, c[0x0][0xc] ;  /* 0x000003000007bab9 */ /* 0x000fc60000000800 */
[----:B------:R-:W-:Y:S01]  /*0240*/  ISETP.NE.AND.EX P0, PT, RZ, UR23, PT, P0 ;  /* 0x00000017ff007c0c */ /* 0x000fe2000bf05300 */
[----:B------:R-:W-:Y:S01]  /*0250*/  UMOV UR41, URZ ;  /* 0x0000003f00297c82 */ /* 0x000fe20008000000 */
[----:B------:R-:W-:Y:S01]  /*0260*/  @UP3 UIADD3 UR9, UR19, UR9, URZ ;  /* 0x0000000913093290 */ /* 0x000fe2000fffe03f */
[----:B--2---:R-:W-:Y:S02]  /*0270*/  R2UR UR12, R7 ;  /* 0x00000000070c72ca */ /* 0x004fe400000e0000 */
[----:B------:R-:W-:-:S11]  /*0280*/  R2UR UR26, R6 ;  /* 0x00000000061a72ca */ /* 0x000fd600000e0000 */
[----:B------:R-:W-:-:S04]  /*0290*/  UIADD3 UR11, UP1, UR12, UR14, URZ ;  /* 0x0000000e0c0b7290 */ /* 0x000fc8000ff3e03f */
[----:B------:R-:W-:Y:S02]  /*02a0*/  ULEA.HI.X.SX32 UR12, UR12, UR15, 0x1, UP1 ;  /* 0x0000000f0c0c7291 */ /* 0x000fe400088f0e3f */
[----:B------:R-:W-:-:S04]  /*02b0*/  UIADD3 UR11, UP1, UR11, -0x1, URZ ;  /* 0xffffffff0b0b7890 */ /* 0x000fc8000ff3e03f */
[----:B------:R-:W-:Y:S02]  /*02c0*/  UIADD3.X UR12, UR12, -0x1, URZ, UP1, !UPT ;  /* 0xffffffff0c0c7890 */ /* 0x000fe40008ffe43f */
[----:B------:R-:W-:-:S04]  /*02d0*/  @UP0 UIADD3 UR10, UP1, UR11, UR10, URZ ;  /* 0x0000000a0b0a0290 */ /* 0x000fc8000ff3e03f */
[----:B------:R-:W-:Y:S02]  /*02e0*/  @UP0 UIADD3.X UR28, URZ, UR12, URZ, UP1, !UPT ;  /* 0x0000000c3f1c0290 */ /* 0x000fe40008ffe43f */
[----:B------:R-:W-:Y:S02]  /*02f0*/  UIADD3 UR13, UP1, UR26, UR16, URZ ;  /* 0x000000101a0d7290 */ /* 0x000fe4000ff3e03f */
[----:B------:R-:W-:Y:S02]  /*0300*/  @UP0 UIMAD.WIDE.U32 UR24, UR28, UR20, URZ ;  /* 0x000000141c1802a5 */ /* 0x000fe4000f8e003f */
[----:B------:R-:W-:Y:S02]  /*0310*/  ULEA.HI.X.SX32 UR8, UR26, UR17, 0x1, UP1 ;  /* 0x000000111a087291 */ /* 0x000fe400088f0e3f */
[----:B------:R-:W-:Y:S02]  /*0320*/  @UP0 UIMAD.WIDE.U32 UR24, UP1, UR10, UR21, UR24 ;  /* 0x000000150a1802a5 */ /* 0x000fe4000f820018 */
[----:B------:R-:W-:-:S02]  /*0330*/  @UP0 UIMAD.WIDE.U32 UR4, UR10, UR20, URZ ;  /* 0x000000140a0402a5 */ /* 0x000fc4000f8e003f */
[----:B------:R-:W-:Y:S02]  /*0340*/  @UP0 UIADD3.X UR27, URZ, URZ, URZ, UP1, !UPT ;  /* 0x0000003f3f1b0290 */ /* 0x000fe40008ffe43f */
[----:B------:R-:W-:Y:S01]  /*0350*/  @UP0 UIADD3 URZ, UP1, UR5, UR24, URZ ;  /* 0x00000018053f0290 */ /* 0x000fe2000ff3e03f */
[----:B------:R-:W-:Y:S01]  /*0360*/  @UP0 UMOV UR26, UR25 ;  /* 0x00000019001a0c82 */ /* 0x000fe20008000000 */
[----:B------:R-:W-:Y:S02]  /*0370*/  @!UP3 UIMAD.WIDE.U32 UR4, UR7, UR6, UR40 ;  /* 0x000000060704b2a5 */ /* 0x000fe4000f8e0028 */
[----:B------:R-:W-:Y:S02]  /*0380*/  @UP0 UIMAD.WIDE.U32.X UR24, UR28, UR21, UR26, UP1 ;  /* 0x000000151c1802a5 */ /* 0x000fe400088e041a */
[----:B------:R-:W-:Y:S01]  /*0390*/  UIADD3 UR13, UP2, UR13, -0x1, URZ ;  /* 0xffffffff0d0d7890 */ /* 0x000fe2000ff5e03f */
[----:B------:R-:W-:Y:S02]  /*03a0*/  @UP3 UMOV UR10, UR18 ;  /* 0x00000012000a3c82 */ /* 0x000fe40008000000 */
[----:B------:R-:W-:Y:S01]  /*03b0*/  @!UP3 UMOV UR10, UR4 ;  /* 0x00000004000abc82 */ /* 0x000fe20008000000 */
[----:B------:R-:W-:Y:S01]  /*03c0*/  UIADD3.X UR19, UR8, -0x1, URZ, UP2, !UPT ;  /* 0xffffffff08137890 */ /* 0x000fe200097fe43f */
[----:B------:R-:W-:Y:S01]  /*03d0*/  @!UP3 UMOV UR9, UR5 ;  /* 0x000000050009bc82 */ /* 0x000fe20008000000 */
[----:B------:R-:W-:Y:S01]  /*03e0*/  @UP0 UMOV UR11, UR24 ;  /* 0x00000018000b0c82 */ /* 0x000fe20008000000 */
[----:B------:R-:W-:Y:S01]  /*03f0*/  @UP0 UMOV UR12, UR25 ;  /* 0x00000019000c0c82 */ /* 0x000fe20008000000 */
[----:B-1----:R-:W-:Y:S08]  /*0400*/  @!P0 BRA `(.L_x_0) ;  /* 0x0000000000308947 */ /* 0x002ff00003800000 */
[----:B------:R-:W-:Y:S02]  /*0410*/  ULDC UR7, c[0x0][0x8f4] ;  /* 0x00023d0000077ab9 */ /* 0x000fe40000000800 */
[----:B------:R-:W-:-:S04]  /*0420*/  UIADD3 UR7, UP1, UR13, UR7, URZ ;  /* 0x000000070d077290 */ /* 0x000fc8000ff3e03f */
[----:B------:R-:W-:-:S04]  /*0430*/  UIADD3.X UR8, URZ, UR19, URZ, UP1, !UPT ;  /* 0x000000133f087290 */ /* 0x000fc80008ffe43f */
[----:B------:R-:W-:-:S04]  /*0440*/  UIMAD.WIDE.U32 UR4, UR8, UR22, URZ ;  /* 0x00000016080472a5 */ /* 0x000fc8000f8e003f */
[----:B------:R-:W-:Y:S02]  /*0450*/  UIMAD.WIDE.U32 UR18, UP1, UR7, UR23, UR4 ;  /* 0x00000017071272a5 */ /* 0x000fe4000f820004 */
[----:B------:R-:W-:Y:S02]  /*0460*/  UIMAD.WIDE.U32 UR4, UR7, UR22, URZ ;  /* 0x00000016070472a5 */ /* 0x000fe4000f8e003f */
[----:B------:R-:W-:Y:S02]  /*0470*/  UIADD3.X UR25, URZ, URZ, URZ, UP1, !UPT ;  /* 0x0000003f3f197290 */ /* 0x000fe40008ffe43f */
[----:B------:R-:W-:Y:S01]  /*0480*/  UIADD3 URZ, UP1, UR5, UR18, URZ ;  /* 0x00000012053f7290 */ /* 0x000fe2000ff3e03f */
[----:B------:R-:W-:-:S03]  /*0490*/  UMOV UR24, UR19 ;  /* 0x0000001300187c82 */ /* 0x000fc60008000000 */
[----:B------:R-:W-:-:S07]  /*04a0*/  UIMAD.WIDE.U32.X UR4, UR8, UR23, UR24, UP1 ;  /* 0x00000017080472a5 */ /* 0x000fce00088e0418 */
[----:B------:R-:W-:Y:S01]  /*04b0*/  UMOV UR13, UR4 ;  /* 0x00000004000d7c82 */ /* 0x000fe20008000000 */
[----:B------:R-:W-:-:S05]  /*04c0*/  UMOV UR19, UR5 ;  /* 0x0000000500137c82 */ /* 0x000fca0008000000 */
.L_x_0:
[----:B------:R-:W-:Y:S01]  /*04d0*/  ULDC UR8, c[0x0][0x934] ;  /* 0x00024d0000087ab9 */ /* 0x000fe20000000800 */
[----:B------:R-:W-:Y:S01]  /*04e0*/  ULDC UR7, c[0x0][0x904] ;  /* 0x0002410000077ab9 */ /* 0x000fe20000000800 */
[----:B------:R-:W-:Y:S01]  /*04f0*/  ULDC UR4, c[0x0][0x938] ;  /* 0x00024e0000047ab9 */ /* 0x000fe20000000800 */
[----:B------:R-:W-:Y:S01]  /*0500*/  USHF.L.U32 UR8, UR8, UR7, URZ ;  /* 0x0000000708087299 */ /* 0x000fe2000800063f */
[----:B------:R-:W-:Y:S01]  /*0510*/  SHF.R.U32.HI R13, RZ, 0x5, R19 ;  /* 0x00000005ff0d7819 */ /* 0x000fe20000011613 */
[----:B------:R-:W-:Y:S01]  /*0520*/  USHF.L.U32 UR7, UR4, UR7, URZ ;  /* 0x0000000704077299 */ /* 0x000fe2000800063f */
[----:B------:R-:W-:Y:S01]  /*0530*/  ULDC UR26, c[0x0][0x8d8] ;  /* 0x00023600001a7ab9 */ /* 0x000fe20000000800 */
[----:B------:R-:W-:Y:S02]  /*0540*/  ULDC UR30, c[0x0][0x8f0] ;  /* 0x00023c00001e7ab9 */ /* 0x000fe40000000800 */
[----:B------:R-:W-:Y:S01]  /*0550*/  IMAD.U32 R11, RZ, RZ, UR8 ;  /* 0x00000008ff0b7e24 */ /* 0x000fe2000f8e00ff */
[----:B------:R-:W-:Y:S01]  /*0560*/  USHF.R.U64 UR18, UR11, UR26, UR12 ;  /* 0x0000001a0b127299 */ /* 0x000fe2000800120c */
[----:B------:R-:W-:Y:S01]  /*0570*/  IMAD.U32 R20, RZ, RZ, UR7 ;  /* 0x00000007ff147e24 */ /* 0x000fe2000f8e00ff */
[----:B------:R-:W-:-:S02]  /*0580*/  USHF.R.U64 UR11, UR13, UR30, UR19 ;  /* 0x0000001e0d0b7299 */ /* 0x000fc40008001213 */
[----:B------:R-:W-:Y:S01]  /*0590*/  IABS R2, R11 ;  /* 0x0000000b00027213 */ /* 0x000fe20000000000 */
[----:B------:R-:W-:Y:S01]  /*05a0*/  UIADD3 UR18, UR18, -0x1, UR8 ;  /* 0xffffffff12127890 */ /* 0x000fe2000fffe008 */
[----:B------:R-:W-:Y:S01]  /*05b0*/  IABS R3, R20 ;  /* 0x0000001400037213 */ /* 0x000fe20000000000 */
[----:B------:R-:W-:Y:S01]  /*05c0*/  UIADD3 UR11, UR11, -0x1, UR7 ;  /* 0xffffffff0b0b7890 */ /* 0x000fe2000fffe007 */
[----:B------:R-:W-:Y:S01]  /*05d0*/  R2UR UR28, R2 ;  /* 0x00000000021c72ca */ /* 0x000fe200000e0000 */
[----:B------:R-:W-:Y:S01]  /*05e0*/  UMOV UR12, URZ ;  /* 0x0000003f000c7c82 */ /* 0x000fe20008000000 */
[----:B------:R-:W-:Y:S01]  /*05f0*/  UISETP.GE.AND UP5, UPT, UR18, URZ, UPT ;  /* 0x0000003f1200728c */ /* 0x000fe2000bfa6270 */
[----:B------:R-:W-:Y:S01]  /*0600*/  IMAD.MOV.U32 R2, RZ, RZ, R3 ;  /* 0x000000ffff027224 */ /* 0x000fe200078e0003 */
[----:B------:R-:W-:Y:S01]  /*0610*/  UISETP.NE.AND UP4, UPT, UR8, URZ, UPT ;  /* 0x0000003f0800728c */ /* 0x000fe2000bf85270 */
[----:B------:R-:W-:-:S03]  /*0620*/  UMOV UR54, 0x1 ;  /* 0x0000000100367882 */ /* 0x000fc60000000000 */
[----:B------:R-:W-:-:S05]  /*0630*/  R2UR UR27, R2 ;  /* 0x00000000021b72ca */ /* 0x000fca00000e0000 */
[----:B------:R-:W1:Y:S08]  /*0640*/  I2F.RP R2, UR28 ;  /* 0x0000001c00027d06 */ /* 0x000e700008209400 */
[----:B------:R-:W2:Y:S08]  /*0650*/  I2F.RP R4, UR27 ;  /* 0x0000001b00047d06 */ /* 0x000eb00008209400 */
[----:B-1----:R-:W1:Y:S08]  /*0660*/  MUFU.RCP R2, R2 ;  /* 0x0000000200027308 */ /* 0x002e700000001000 */
[----:B--2---:R-:W2:Y:S01]  /*0670*/  MUFU.RCP R4, R4 ;  /* 0x0000000400047308 */ /* 0x004ea20000001000 */
[----:B-1----:R-:W-:-:S02]  /*0680*/  VIADD R3, R2, 0xffffffe ;  /* 0x0ffffffe02037836 */ /* 0x002fc40000000000 */
[----:B------:R-:W-:-:S05]  /*0690*/  IMAD.U32 R2, RZ, RZ, UR18 ;  /* 0x00000012ff027e24 */ /* 0x000fca000f8e00ff */
[----:B------:R-:W1:Y:S01]  /*06a0*/  F2I.FTZ.U32.TRUNC.NTZ R3, R3 ;  /* 0x0000000300037305 */ /* 0x000e62000021f000 */
[----:B------:R-:W-:Y:S01]  /*06b0*/  IABS R2, R2 ;  /* 0x0000000200027213 */ /* 0x000fe20000000000 */
[----:B--2---:R-:W-:Y:S01]  /*06c0*/  VIADD R5, R4, 0xffffffe ;  /* 0x0ffffffe04057836 */ /* 0x004fe20000000000 */
[----:B------:R-:W-:Y:S02]  /*06d0*/  IABS R4, R11 ;  /* 0x0000000b00047213 */ /* 0x000fe40000000000 */
[----:B------:R-:W-:-:S03]  /*06e0*/  R2UR UR32, R2 ;  /* 0x00000000022072ca */ /* 0x000fc600000e0000 */
[----:B------:R-:W2:Y:S01]  /*06f0*/  F2I.FTZ.U32.TRUNC.NTZ R5, R5 ;  /* 0x0000000500057305 */ /* 0x000ea2000021f000 */
[----:B------:R-:W-:Y:S01]  /*0700*/  IMAD.MOV R4, RZ, RZ, -R4 ;  /* 0x000000ffff047224 */ /* 0x000fe200078e0a04 */
[----:B-1----:R-:W-:Y:S01]  /*0710*/  R2UR UR13, R3 ;  /* 0x00000000030d72ca */ /* 0x002fe200000e0000 */
[----:B------:R-:W-:Y:S01]  /*0720*/  IMAD.U32 R3, RZ, RZ, UR11 ;  /* 0x0000000bff037e24 */ /* 0x000fe2000f8e00ff */
[----:B--2---:R-:W-:-:S04]  /*0730*/  R2UR UR5, R5 ;  /* 0x00000000050572ca */ /* 0x004fc800000e0000 */
[----:B------:R-:W-:Y:S01]  /*0740*/  IABS R5, R3 ;  /* 0x0000000300057213 */ /* 0x000fe20000000000 */
[----:B------:R-:W-:Y:S01]  /*0750*/  IMAD.MOV.U32 R3, RZ, RZ, R4 ;  /* 0x000000ffff037224 */ /* 0x000fe200078e0004 */
[----:B------:R-:W-:-:S05]  /*0760*/  IABS R4, R20 ;  /* 0x0000001400047213 */ /* 0x000fca0000000000 */
[----:B------:R-:W-:Y:S01]  /*0770*/  UIADD3 UR4, URZ, -UR13, URZ ;  /* 0x8000000d3f047290 */ /* 0x000fe2000fffe03f */
[----:B------:R-:W-:Y:S02]  /*0780*/  MOV R2, R5 ;  /* 0x0000000500027202 */ /* 0x000fe40000000f00 */
[----:B------:R-:W-:Y:S01]  /*0790*/  R2UR UR29, R3 ;  /* 0x00000000031d72ca */ /* 0x000fe200000e0000 */
[----:B------:R-:W-:Y:S01]  /*07a0*/  IMAD.MOV R4, RZ, RZ, -R4 ;  /* 0x000000ffff047224 */ /* 0x000fe200078e0a04 */
[----:B------:R-:W-:Y:S01]  /*07b0*/  UIMAD UR4, UR4, UR28, URZ ;  /* 0x0000001c040472a4 */ /* 0x000fe2000f8e023f */
[----:B------:R-:W-:Y:S01]  /*07c0*/  R2UR UR33, R2 ;  /* 0x00000000022172ca */ /* 0x000fe200000e0000 */
[----:B------:R-:W1:Y:S01]  /*07d0*/  SHFL.IDX PT, R3, R13, RZ, 0x1f ;  /* 0x00001fff0d037589 */ /* 0x000e6200000e0000 */
[----:B------:R-:W-:Y:S01]  /*07e0*/  UIADD3 UR24, URZ, -UR5, URZ ;  /* 0x800000053f187290 */ /* 0x000fe2000fffe03f */
[----:B------:R-:W-:Y:S01]  /*07f0*/  IMAD.MOV.U32 R2, RZ, RZ, R4 ;  /* 0x000000ffff027224 */ /* 0x000fe200078e0004 */
[----:B------:R-:W-:-:S02]  /*0800*/  UIMAD.WIDE.U32 UR12, UR13, UR4, UR12 ;  /* 0x000000040d0c72a5 */ /* 0x000fc4000f8e000c */
[----:B------:R-:W-:Y:S01]  /*0810*/  UIMAD UR24, UR24, UR27, URZ ;  /* 0x0000001b181872a4 */ /* 0x000fe2000f8e023f */
[----:B------:R-:W-:Y:S01]  /*0820*/  UMOV UR4, URZ ;  /* 0x0000003f00047c82 */ /* 0x000fe20008000000 */
[----:B------:R-:W-:Y:S02]  /*0830*/  R2UR UR31, R2 ;  /* 0x00000000021f72ca */ /* 0x000fe400000e0000 */
[----:B------:R-:W-:Y:S01]  /*0840*/  UIMAD.WIDE.U32 UR24, UR5, UR24, UR4 ;  /* 0x00000018051872a5 */ /* 0x000fe2000f8e0004 */
[----:B------:R-:W-:Y:S01]  /*0850*/  SHF.R.U32.HI R2, RZ, 0x7, R19 ;  /* 0x00000007ff027819 */ /* 0x000fe20000011613 */
[----:B------:R-:W-:-:S04]  /*0860*/  UIMAD.WIDE.U32 UR4, UR13, UR32, URZ ;  /* 0x000000200d0472a5 */ /* 0x000fc8000f8e003f */
[----:B------:R-:W-:Y:S01]  /*0870*/  UIMAD UR5, UR5, UR29, UR32 ;  /* 0x0000001d050572a4 */ /* 0x000fe2000f8e0220 */
[----:B------:R-:W2:Y:S01]  /*0880*/  SHFL.IDX PT, R2, R2, RZ, 0x1f ;  /* 0x00001fff02027589 */ /* 0x000ea200000e0000 */
[----:B------:R-:W-:Y:S01]  /*0890*/  UMOV UR19, UR25 ;  /* 0x0000001900137c82 */ /* 0x000fe20008000000 */
[----:B------:R-:W-:Y:S02]  /*08a0*/  ULOP3.LUT UR32, URZ, UR8, URZ, 0x33, !UPT ;  /* 0x000000083f207292 */ /* 0x000fe4000f8e333f */
[----:B------:R-:W-:Y:S02]  /*08b0*/  UIMAD.WIDE.U32 UR24, UR19, UR33, URZ ;  /* 0x00000021131872a5 */ /* 0x000fe4000f8e003f */
[----:B------:R-:W-:Y:S02]  /*08c0*/  UISETP.GT.U32.AND UP1, UPT, UR28, UR5, UPT ;  /* 0x000000051c00728c */ /* 0x000fe4000bf24070 */
[----:B------:R-:W-:Y:S01]  /*08d0*/  UIMAD UR25, UR25, UR31, UR33 ;  /* 0x0000001f191972a4 */ /* 0x000fe2000f8e0221 */
[----:B-1----:R-:W-:Y:S01]  /*08e0*/  R2UR UR34, R3 ;  /* 0x00000000032272ca */ /* 0x002fe200000e0000 */
[----:B------:R-:W-:-:S02]  /*08f0*/  ULOP3.LUT UR33, URZ, UR7, URZ, 0x33, !UPT ;  /* 0x000000073f217292 */ /* 0x000fc4000f8e333f */
[----:B------:R-:W-:-:S05]  /*0900*/  UISETP.GT.U32.AND UP2, UPT, UR27, UR25, UPT ;  /* 0x000000191b00728c */ /* 0x000fca000bf44070 */
[----:B------:R-:W-:-:S04]  /*0910*/  @!UP1 UIADD3 UR5, UR5, -UR28, URZ ;  /* 0x8000001c05059290 */ /* 0x000fc8000fffe03f */
[----:B------:R-:W-:Y:S01]  /*0920*/  UISETP.GT.U32.AND UP6, UPT, UR28, UR5, UPT ;  /* 0x000000051c00728c */ /* 0x000fe2000bfc4070 */
[----:B------:R-:W-:Y:S01]  /*0930*/  ISETP.NE.AND P1, PT, RZ, UR34, PT ;  /* 0x00000022ff007c0c */ /* 0x000fe2000bf25270 */
[----:B------:R-:W-:Y:S01]  /*0940*/  @!UP2 UIADD3 UR25, UR25, -UR27, URZ ;  /* 0x8000001b1919a290 */ /* 0x000fe2000fffe03f */
[----:B--2---:R-:W-:Y:S01]  /*0950*/  R2UR UR12, R2 ;  /* 0x00000000020c72ca */ /* 0x004fe200000e0000 */
[----:B------:R-:W-:Y:S02]  /*0960*/  USHF.R.S32.HI UR4, URZ, 0x1f, UR34 ;  /* 0x0000001f3f047899 */ /* 0x000fe40008011422 */
[----:B------:R-:W-:Y:S02]  /*0970*/  UISETP.GT.U32.AND UP1, UPT, UR27, UR25, UPT ;  /* 0x000000191b00728c */ /* 0x000fe4000bf24070 */
[----:B------:R-:W-:Y:S02]  /*0980*/  UISETP.NE.AND UP2, UPT, UR7, URZ, UPT ;  /* 0x0000003f0700728c */ /* 0x000fe4000bf45270 */
[----:B------:R-:W-:-:S02]  /*0990*/  ULEA.HI UR4, UR4, UR34, URZ, 0x2 ;  /* 0x0000002204047291 */ /* 0x000fc4000f8f103f */
[----:B------:R-:W-:Y:S02]  /*09a0*/  @!UP6 UIADD3 UR5, UR5, -UR28, URZ ;  /* 0x8000001c0505e290 */ /* 0x000fe4000fffe03f */
[----:B------:R-:W-:Y:S02]  /*09b0*/  UISETP.GE.AND UP6, UPT, UR11, URZ, UPT ;  /* 0x0000003f0b00728c */ /* 0x000fe4000bfc6270 */
[----:B------:R-:W-:Y:S02]  /*09c0*/  @!UP5 UIADD3 UR5, -UR5, URZ, URZ ;  /* 0x0000003f0505d290 */ /* 0x000fe4000fffe13f */
[----:B------:R-:W-:Y:S02]  /*09d0*/  @!UP1 UIADD3 UR25, UR25, -UR27, URZ ;  /* 0x8000001b19199290 */ /* 0x000fe4000fffe03f */
[----:B------:R-:W-:Y:S02]  /*09e0*/  USEL UR5, UR32, UR5, !UP4 ;  /* 0x0000000520057287 */ /* 0x000fe4000e000000 */
[----:B------:R-:W-:-:S02]  /*09f0*/  ULOP3.LUT UR4, UR4, 0xfffffffc, URZ, 0xc0, !UPT ;  /* 0xfffffffc04047892 */ /* 0x000fc4000f8ec03f */
[----:B------:R-:W-:Y:S02]  /*0a00*/  UIADD3 UR5, UR18, -UR5, URZ ;  /* 0x8000000512057290 */ /* 0x000fe4000fffe03f */
[----:B------:R-:W-:Y:S02]  /*0a10*/  @!UP6 UIADD3 UR25, -UR25, URZ, URZ ;  /* 0x0000003f1919e290 */ /* 0x000fe4000fffe13f */
[----:B------:R-:W-:Y:S02]  /*0a20*/  UIADD3 UR55, UR34, -UR4, URZ ;  /* 0x8000000422377290 */ /* 0x000fe4000fffe03f */
[----:B------:R-:W-:Y:S02]  /*0a30*/  USEL UR25, UR33, UR25, !UP2 ;  /* 0x0000001921197287 */ /* 0x000fe4000d000000 */
[----:B------:R-:W-:Y:S02]  /*0a40*/  UISETP.NE.AND UP1, UPT, UR12, URZ, UPT ;  /* 0x0000003f0c00728c */ /* 0x000fe4000bf25270 */
[----:B------:R-:W-:-:S02]  /*0a50*/  UIADD3 UR25, UR11, -UR25, URZ ;  /* 0x800000190b197290 */ /* 0x000fc4000fffe03f */
[----:B------:R-:W-:Y:S02]  /*0a60*/  UISETP.EQ.AND UP5, UPT, UR55, 0x3, !UP1 ;  /* 0x000000033700788c */ /* 0x000fe4000cfa2270 */
[----:B------:R-:W-:Y:S02]  /*0a70*/  UIMAD UR24, UR5, UR25, URZ ;  /* 0x00000019051872a4 */ /* 0x000fe4000f8e023f */
[----:B------:R-:W-:Y:S02]  /*0a80*/  USEL UR4, UR25, UR5, !UP3 ;  /* 0x0000000519047287 */ /* 0x000fe4000d800000 */
[----:B------:R-:W-:Y:S02]  /*0a90*/  USHF.R.S32.HI UR25, URZ, 0x1f, UR24 ;  /* 0x0000001f3f197899 */ /* 0x000fe40008011418 */
[----:B------:R-:W-:Y:S01]  /*0aa0*/  USHF.R.S32.HI UR5, URZ, 0x1f, UR4 ;  /* 0x0000001f3f057899 */ /* 0x000fe20008011404 */
[----:B------:R-:W-:Y:S01]  /*0ab0*/  IMAD.U32 R6, RZ, RZ, UR24 ;  /* 0x00000018ff067e24 */ /* 0x000fe2000f8e00ff */
[----:B------:R-:W-:Y:S01]  /*0ac0*/  USEL UR54, UR54, 0x2, UP5 ;  /* 0x0000000236367887 */ /* 0x000fe2000a800000 */
[----:B------:R-:W-:-:S02]  /*0ad0*/  IMAD.U32 R4, RZ, RZ, UR4 ;  /* 0x00000004ff047e24 */ /* 0x000fc4000f8e00ff */
[----:B------:R-:W-:Y:S02]  /*0ae0*/  IMAD.U32 R7, RZ, RZ, UR25 ;  /* 0x00000019ff077e24 */ /* 0x000fe4000f8e00ff */
[----:B------:R-:W-:Y:S01]  /*0af0*/  IMAD.U32 R5, RZ, RZ, UR5 ;  /* 0x00000005ff057e24 */ /* 0x000fe2000f8e00ff */
[----:B------:R-:W-:Y:S06]  /*0b00*/  @P1 BRA `(.L_x_1) ;  /* 0x0000000000841947 */ /* 0x000fec0003800000 */
[----:B------:R-:W-:Y:S01]  /*0b10*/  ELECT P1, URZ, PT ;  /* 0x00000000003f782f */ /* 0x000fe20003820000 */
[----:B------:R-:W-:-:S12]  /*0b20*/  BSSY B0, `(.L_x_1) ;  /* 0x000001f000007945 */ /* 0x000fd80003800000 */
[----:B------:R-:W-:Y:S05]  /*0b30*/  @!P1 BRA `(.L_x_2) ;  /* 0x0000000000749947 */ /* 0x000fea0003800000 */
[----:B------:R-:W1:Y:S01]  /*0b40*/  S2UR UR11, SR_CgaCtaId ;  /* 0x00000000000b79c3 */ /* 0x000e620000008800 */
[----:B------:R-:W-:Y:S01]  /*0b50*/  UMOV UR4, 0x400 ;  /* 0x0000040000047882 */ /* 0x000fe20000000000 */
[----:B------:R-:W-:Y:S01]  /*0b60*/  UMOV UR5, 0x1 ;  /* 0x0000000100057882 */ /* 0x000fe20000000000 */
[----:B------:R-:W-:Y:S02]  /*0b70*/  UMOV UR24, 0x140 ;  /* 0x0000014000187882 */ /* 0x000fe40000000000 */
[----:B------:R-:W-:-:S04]  /*0b80*/  UIADD3 UR24, -UR24, 0x100000, URZ ;  /* 0x0010000018187890 */ /* 0x000fc8000fffe13f */
[----:B------:R-:W-:Y:S02]  /*0b90*/  USHF.L.U32 UR25, UR24, 0xb, URZ ;  /* 0x0000000b18197899 */ /* 0x000fe4000800063f */
[----:B------:R-:W-:Y:S02]  /*0ba0*/  USHF.L.U32 UR24, UR24, 0x1, URZ ;  /* 0x0000000118187899 */ /* 0x000fe4000800063f */
[----:B-1----:R-:W-:Y:S02]  /*0bb0*/  ULEA UR11, UR11, UR4, 0x18 ;  /* 0x000000040b0b7291 */ /* 0x002fe4000f8ec03f */
[----:B------:R-:W-:-:S04]  /*0bc0*/  UIADD3 UR4, -UR5, 0x100000, URZ ;  /* 0x0010000005047890 */ /* 0x000fc8000fffe13f */
[----:B------:R-:W-:Y:S02]  /*0bd0*/  USHF.L.U32 UR5, UR4, 0xb, URZ ;  /* 0x0000000b04057899 */ /* 0x000fe4000800063f */
[----:B------:R-:W-:Y:S01]  /*0be0*/  USHF.L.U32 UR4, UR4, 0x1, URZ ;  /* 0x0000000104047899 */ /* 0x000fe2000800063f */
[----:B------:R-:W1:Y:S11]  /*0bf0*/  FENCE.VIEW.ASYNC.S ;  /* 0x00000000000073c6 */ /* 0x000e760000000000 */
[----:B-1----:R1:W2:Y:S01]  /*0c00*/  SYNCS.EXCH.64 URZ, [UR11+0x38400], UR4 ;  /* 0x038400040b3f75b2 */ /* 0x0022a20008000100 */
[----:B------:R1:W3:Y:S01]  /*0c10*/  SYNCS.EXCH.64 URZ, [UR11+0x38440], UR24 ;  /* 0x038440180b3f75b2 */ /* 0x0002e20008000100 */
[----:B------:R1:W4:Y:S01]  /*0c20*/  SYNCS.EXCH.64 URZ, [UR11+0x38408], UR4 ;  /* 0x038408040b3f75b2 */ /* 0x0003220008000100 */
[----:B------:R1:W1:Y:S01]  /*0c30*/  SYNCS.EXCH.64 URZ, [UR11+0x38448], UR24 ;  /* 0x038448180b3f75b2 */ /* 0x0002620008000100 */
        /* <DEDUP_REMOVED lines=12> */
[----:B------:R-:W-:Y:S01]  /*0d00*/  NOP ;  /* 0x0000000000007918 */ /* 0x000fe20000000000 */
.L_x_2:
[----:B-1----:R-:W-:Y:S05]  /*0d10*/  BSYNC B0 ;  /* 0x0000000000007941 */ /* 0x002fea0003800000 */
.L_x_1:
[----:B------:R-:W1:Y:S01]  /*0d20*/  SHFL.IDX PT, R2, R13, RZ, 0x1f ;  /* 0x00001fff0d027589 */ /* 0x000e6200000e0000 */
[----:B------:R-:W-:Y:S01]  /*0d30*/  UIADD3 UR18, UR12, -0x1, URZ ;  /* 0xffffffff0c127890 */ /* 0x000fe2000fffe03f */
[----:B------:R-:W-:Y:S01]  /*0d40*/  I2FP.F32.U32 R3, UR6 ;  /* 0x0000000600037c45 */ /* 0x000fe20008201000 */
[----:B------:R-:W-:Y:S01]  /*0d50*/  UISETP.LT.U32.AND UP6, UPT, UR55, 0x2, !UP1 ;  /* 0x000000023700788c */ /* 0x000fe2000cfc1070 */
[----:B------:R-:W-:Y:S01]  /*0d60*/  NOP ;  /* 0x0000000000007918 */ /* 0x000fe20000000000 */
[----:B------:R-:W-:Y:S02]  /*0d70*/  UISETP.GE.U32.AND UP5, UPT, UR18, 0x2, UPT ;  /* 0x000000021200788c */ /* 0x000fe4000bfa6070 */
[----:B------:R-:W-:-:S04]  /*0d80*/  USEL UR53, URZ, 0x1, !UP6 ;  /* 0x000000013f357887 */ /* 0x000fc8000f000000 */
[----:B------:R-:W-:Y:S01]  /*0d90*/  USEL UR53, UR53, 0x2, UP5 ;  /* 0x0000000235357887 */ /* 0x000fe2000a800000 */
[----:B-1----:R-:W-:-:S13]  /*0da0*/  ISETP.NE.AND P1, PT, R2, RZ, PT ;  /* 0x000000ff0200720c */ /* 0x002fda0003f25270 */
[----:B------:R-:W-:Y:S05]  /*0db0*/  @P1 BRA `(.L_x_3) ;  /* 0x0000000000481947 */ /* 0x000fea0003800000 */
[----:B------:R-:W1:Y:S01]  /*0dc0*/  S2UR UR5, SR_CgaCtaId ;  /* 0x00000000000579c3 */ /* 0x000e620000008800 */
[----:B------:R-:W-:Y:S01]  /*0dd0*/  UMOV UR4, 0x400 ;  /* 0x0000040000047882 */ /* 0x000fe20000000000 */
[----:B------:R-:W-:Y:S01]  /*0de0*/  UMOV UR24, 0x1 ;  /* 0x0000000100187882 */ /* 0x000fe20000000000 */
[----:B------:R-:W-:Y:S01]  /*0df0*/  UMOV UR25, 0x4 ;  /* 0x0000000400197882 */ /* 0x000fe20000000000 */
[----:B------:R-:W-:Y:S01]  /*0e00*/  ELECT P1, URZ, PT ;  /* 0x00000000003f782f */ /* 0x000fe20003820000 */
[----:B-1----:R-:W-:Y:S02]  /*0e10*/  ULEA UR11, UR5, UR4, 0x18 ;  /* 0x00000004050b7291 */ /* 0x002fe4000f8ec03f */
[----:B------:R-:W-:-:S04]  /*0e20*/  UIADD3 UR4, -UR24, 0x100000, URZ ;  /* 0x0010000018047890 */ /* 0x000fc8000fffe13f */
[----:B------:R-:W-:Y:S02]  /*0e30*/  USHF.L.U32 UR5, UR4, 0xb, URZ ;  /* 0x0000000b04057899 */ /* 0x000fe4000800063f */
[----:B------:R-:W-:Y:S02]  /*0e40*/  USHF.L.U32 UR4, UR4, 0x1, URZ ;  /* 0x0000000104047899 */ /* 0x000fe4000800063f */
[----:B------:R-:W-:-:S04]  /*0e50*/  UIADD3 UR24, -UR25, 0x100000, URZ ;  /* 0x0010000019187890 */ /* 0x000fc8000fffe13f */
[----:B------:R-:W-:Y:S02]  /*0e60*/  USHF.L.U32 UR25, UR24, 0xb, URZ ;  /* 0x0000000b18197899 */ /* 0x000fe4000800063f */
[----:B------:R-:W-:Y:S01]  /*0e70*/  USHF.L.U32 UR24, UR24, 0x1, URZ ;  /* 0x0000000118187899 */ /* 0x000fe2000800063f */
[----:B------:R-:W1:Y:S03]  /*0e80*/  FENCE.VIEW.ASYNC.S ;  /* 0x00000000000073c6 */ /* 0x000e660000000000 */
[----:B-1----:R1:W1:Y:S08]  /*0e90*/  SYNCS.EXCH.64 URZ, [UR11+0x38480], UR4 ;  /* 0x038480040b3f75b2 */ /* 0x0022700008000100 */
[----:B------:R1:W1:Y:S01]  /*0ea0*/  SYNCS.EXCH.64 URZ, [UR11+0x38490], UR24 ;  /* 0x038490180b3f75b2 */ /* 0x0002620008000100 */
[----:B------:R1:W1:Y:S01]  /*0eb0*/  SYNCS.EXCH.64 URZ, [UR11+0x38488], UR4 ;  /* 0x038488040b3f75b2 */ /* 0x0002620008000100 */
[----:B------:R1:W1:Y:S01]  /*0ec0*/  SYNCS.EXCH.64 URZ, [UR11+0x38498], UR24 ;  /* 0x038498180b3f75b2 */ /* 0x0002620008000100 */
[----:B------:R-:W-:Y:S01]  /*0ed0*/  NOP ;  /* 0x0000000000007918 */ /* 0x000fe20000000000 */
.L_x_3:
[----:B------:R-:W2:Y:S01]  /*0ee0*/  SHFL.IDX PT, R15, R13, RZ, 0x1f ;  /* 0x00001fff0d0f7589 */ /* 0x000ea200000e0000 */
[----:B-1----:R-:W-:Y:S01]  /*0ef0*/  ULDC UR4, c[0x0][0x154] ;  /* 0x0000550000047ab9 */ /* 0x002fe20000000800 */
[----:B------:R-:W1:Y:S01]  /*0f00*/  LDC R14, c[0x0][0x148] ;  /* 0x00005200ff0e7b82 */ /* 0x000e620000000800 */
[----:B------:R-:W-:Y:S01]  /*0f10*/  FMUL R12, R3, UR4 ;  /* 0x00000004030c7c20 */ /* 0x000fe20008400000 */
[----:B------:R-:W-:Y:S01]  /*0f20*/  UISETP.EQ.AND UP6, UPT, UR55, 0x2, !UP1 ;  /* 0x000000023700788c */ /* 0x000fe2000cfc2270 */
[----:B------:R-:W-:Y:S01]  /*0f30*/  I2FP.F32.U32 R3, UR40 ;  /* 0x0000002800037c45 */ /* 0x000fe20008201000 */
[----:B------:R-:W-:Y:S01]  /*0f40*/  ULDC UR4, c[0x0][0x150] ;  /* 0x0000540000047ab9 */ /* 0x000fe20000000800 */
[----:B------:R-:W-:Y:S01]  /*0f50*/  NOP ;  /* 0x0000000000007918 */ /* 0x000fe20000000000 */
[----:B------:R-:W-:Y:S01]  /*0f60*/  USEL UR52, URZ, 0x1, !UP6 ;  /* 0x000000013f347887 */ /* 0x000fe2000f000000 */
[----:B------:R-:W3:Y:S01]  /*0f70*/  F2I.U32.TRUNC.NTZ R12, R12 ;  /* 0x0000000c000c7305 */ /* 0x000ee2000020f000 */
[----:B------:R-:W-:-:S02]  /*0f80*/  FMUL R17, R3, UR4 ;  /* 0x0000000403117c20 */ /* 0x000fc40008400000 */
[----:B------:R-:W-:Y:S01]  /*0f90*/  USEL UR52, UR52, 0x2, UP5 ;  /* 0x0000000234347887 */ /* 0x000fe2000a800000 */
[----:B--2---:R-:W-:Y:S01]  /*0fa0*/  ISETP.NE.AND P1, PT, R15, RZ, PT ;  /* 0x000000ff0f00720c */ /* 0x004fe20003f25270 */
[----:B---3--:R-:W-:-:S04]  /*0fb0*/  IMAD.MOV R21, RZ, RZ, -R12 ;  /* 0x000000ffff157224 */ /* 0x008fc800078e0a0c */
[----:B-1----:R-:W-:-:S08]  /*0fc0*/  IMAD R21, R14, R21, UR6 ;  /* 0x000000060e157e24 */ /* 0x002fd0000f8e0215 */
[----:B------:R-:W-:Y:S05]  /*0fd0*/  @P1 BRA `(.L_x_4) ;  /* 0x0000000000581947 */ /* 0x000fea0003800000 */
[----:B------:R-:W1:Y:S01]  /*0fe0*/  S2UR UR5, SR_CgaCtaId ;  /* 0x00000000000579c3 */ /* 0x000e620000008800 */
[----:B------:R-:W-:Y:S01]  /*0ff0*/  UMOV UR4, 0x400 ;  /* 0x0000040000047882 */ /* 0x000fe20000000000 */
[----:B------:R-:W-:Y:S01]  /*1000*/  UMOV UR11, 0x20 ;  /* 0x00000020000b7882 */ /* 0x000fe20000000000 */
[----:B------:R-:W-:Y:S01]  /*1010*/  UMOV UR24, 0x100 ;  /* 0x0000010000187882 */ /* 0x000fe20000000000 */
[----:B------:R-:W-:Y:S01]  /*1020*/  ELECT P1, URZ, PT ;  /* 0x00000000003f782f */ /* 0x000fe20003820000 */
        /* <DEDUP_REMOVED lines=10> */
[----:B------:R1:W1:Y:S01]  /*10d0*/  SYNCS.EXCH.64 URZ, [UR6+0x384a8], UR4 ;  /* 0x0384a804063f75b2 */ /* 0x0002620008000100 */
[----:B------:R1:W1:Y:S01]  /*10e0*/  SYNCS.EXCH.64 URZ, [UR6+0x384c8], UR24 ;  /* 0x0384c818063f75b2 */ /* 0x0002620008000100 */
[----:B------:R1:W1:Y:S01]  /*10f0*/  SYNCS.EXCH.64 URZ, [UR6+0x384b0], UR4 ;  /* 0x0384b004063f75b2 */ /* 0x0002620008000100 */
[----:B------:R1:W1:Y:S01]  /*1100*/  SYNCS.EXCH.64 URZ, [UR6+0x384d0], UR24 ;  /* 0x0384d018063f75b2 */ /* 0x0002620008000100 */
[----:B------:R1:W1:Y:S01]  /*1110*/  SYNCS.EXCH.64 URZ, [UR6+0x384b8], UR4 ;  /* 0x0384b804063f75b2 */ /* 0x0002620008000100 */
[----:B------:R1:W1:Y:S01]  /*1120*/  SYNCS.EXCH.64 URZ, [UR6+0x384d8], UR24 ;  /* 0x0384d818063f75b2 */ /* 0x0002620008000100 */
[----:B------:R-:W-:Y:S01]  /*1130*/  NOP ;  /* 0x0000000000007918 */ /* 0x000fe20000000000 */
.L_x_4:
[----:B------:R-:W-:Y:S01]  /*1140*/  SHF.R.S32.HI R14, RZ, 0x1f, R19 ;  /* 0x0000001fff0e7819 */ /* 0x000fe20000011413 */
[----:B------:R-:W4:Y:S01]  /*1150*/  SHFL.IDX PT, R15, R13, RZ, 0x1f ;  /* 0x00001fff0d0f7589 */ /* 0x000f2200000e0000 */
[----:B------:R-:W-:Y:S01]  /*1160*/  ELECT P1, URZ, PT ;  /* 0x00000000003f782f */ /* 0x000fe20003820000 */
[----:B------:R-:W2:Y:S01]  /*1170*/  LDC R18, c[0x0][0x144] ;  /* 0x00005100ff127b82 */ /* 0x000ea20000000800 */
[----:B------:R-:W-:Y:S01]  /*1180*/  LEA.HI R3, R14, R19, RZ, 0x7 ;  /* 0x000000130e037211 */ /* 0x000fe200078f38ff */
[----:B------:R-:W3:Y:S01]  /*1190*/  F2I.U32.TRUNC.NTZ R17, R17 ;  /* 0x0000001100117305 */ /* 0x000ee2000020f000 */
[----:B-1----:R-:W-:Y:S01]  /*11a0*/  UMOV UR4, 0x20 ;  /* 0x0000002000047882 */ /* 0x002fe20000000000 */
[----:B------:R-:W-:Y:S01]  /*11b0*/  NOP ;  /* 0x0000000000007918 */ /* 0x000fe20000000000 */
[----:B------:R-:W-:Y:S01]  /*11c0*/  LOP3.LUT R12, R3, 0xffffff80, RZ, 0xc0, !PT ;  /* 0xffffff80030c7812 */ /* 0x000fe200078ec0ff */
[----:B------:R-:W-:Y:S01]  /*11d0*/  IMAD.MOV.U32 R23, RZ, RZ, 0x1 ;  /* 0x00000001ff177424 */ /* 0x000fe200078e00ff */
[----:B------:R-:W-:-:S03]  /*11e0*/  ULDC UR41, c[0x0][0xc] ;  /* 0x0000030000297ab9 */ /* 0x000fc60000000800 */
[----:B------:R-:W-:-:S05]  /*11f0*/  IMAD.IADD R12, R19, 0x1, -R12 ;  /* 0x00000001130c7824 */ /* 0x000fca00078e0a0c */
[----:B------:R-:W-:-:S04]  /*1200*/  SHF.R.S32.HI R3, RZ, 0x1f, R12 ;  /* 0x0000001fff037819 */ /* 0x000fc8000001140c */
[----:B------:R-:W-:Y:S02]  /*1210*/  LEA.HI R3, R3, R12, RZ, 0x3 ;  /* 0x0000000c03037211 */ /* 0x000fe400078f18ff */
[----:B----4-:R-:W-:Y:S02]  /*1220*/  ISETP.NE.OR P1, PT, R15, RZ, !P1 ;  /* 0x000000ff0f00720c */ /* 0x010fe40004f25670 */
[--C-:B------:R-:W-:Y:S02]  /*1230*/  SHF.R.S32.HI R15, RZ, 0x3, R3.reuse ;  /* 0x00000003ff0f7819 */ /* 0x100fe40000011403 */
[----:B------:R-:W-:Y:S02]  /*1240*/  SHF.R.S32.HI R16, RZ, 0x1f, R3 ;  /* 0x0000001fff107819 */ /* 0x000fe40000011403 */
[----:B------:R-:W-:Y:S02]  /*1250*/  SHF.R.S32.HI R3, RZ, 0x1f, R2 ;  /* 0x0000001fff037819 */ /* 0x000fe40000011402 */
[----:B------:R-:W-:-:S02]  /*1260*/  LEA.HI R16, R16, R15, RZ, 0x2 ;  /* 0x0000000f10107211 */ /* 0x000fc400078f10ff */
[----:B------:R-:W-:Y:S02]  /*1270*/  LEA.HI R3, R3, R2, RZ, 0x2 ;  /* 0x0000000203037211 */ /* 0x000fe400078f10ff */
[----:B------:R-:W-:Y:S01]  /*1280*/  LOP3.LUT R16, R16, 0xfffffffc, RZ, 0xc0, !PT ;  /* 0xfffffffc10107812 */ /* 0x000fe200078ec0ff */
[----:B------:R-:W-:Y:S01]  /*1290*/  VOTEU.ALL UP5, P1 ;  /* 0x00000000003f7886 */ /* 0x000fe200008a0000 */
[----:B------:R-:W-:Y:S01]  /*12a0*/  LOP3.LUT R3, R3, 0x3ffffffc, RZ, 0xc0, !PT ;  /* 0x3ffffffc03037812 */ /* 0x000fe200078ec0ff */
[----:B------:R-:W-:Y:S02]  /*12b0*/  VOTEU.ALL UP6, P1 ;  /* 0x00000000003f7886 */ /* 0x000fe400008c0000 */
[----:B------:R-:W-:Y:S01]  /*12c0*/  IMAD.IADD R16, R15, 0x1, -R16 ;  /* 0x000000010f107824 */ /* 0x000fe200078e0a10 */
[----:B------:R-:W1:Y:S01]  /*12d0*/  @!UP5 S2UR UR11, SR_CgaCtaId ;  /* 0x00000000000bd9c3 */ /* 0x000e620000008800 */
[----:B------:R-:W-:Y:S01]  /*12e0*/  IMAD.IADD R3, R2, 0x1, -R3 ;  /* 0x0000000102037824 */ /* 0x000fe200078e0a03 */
[----:B------:R-:W-:Y:S01]  /*12f0*/  @!UP5 UMOV UR6, 0x400 ;  /* 0x000004000006d882 */ /* 0x000fe20000000000 */
[----:B---3--:R-:W-:Y:S01]  /*1300*/  IMAD.MOV R15, RZ, RZ, -R17 ;  /* 0x000000ffff0f7224 */ /* 0x008fe200078e0a11 */
[----:B------:R-:W-:-:S04]  /*1310*/  @!UP5 UIADD3 UR4, -UR4, 0x100000, URZ ;  /* 0x001000000404d890 */ /* 0x000fc8000fffe13f */
[----:B------:R-:W-:Y:S02]  /*1320*/  @!UP5 USHF.L.U32 UR5, UR4, 0xb, URZ ;  /* 0x0000000b0405d899 */ /* 0x000fe4000800063f */
[----:B------:R-:W-:Y:S01]  /*1330*/  @!UP5 USHF.L.U32 UR4, UR4, 0x1, URZ ;  /* 0x000000010404d899 */ /* 0x000fe2000800063f */
[----:B------:R-:W-:Y:S02]  /*1340*/  IMAD R3, R3, 0x4, R16 ;  /* 0x0000000403037824 */ /* 0x000fe400078e0210 */
[----:B--2---:R-:W-:Y:S02]  /*1350*/  IMAD R15, R18, R15, UR40 ;  /* 0x00000028120f7e24 */ /* 0x004fe4000f8e020f */
[C---:B------:R-:W-:Y:S01]  /*1360*/  IMAD.SHL.U32 R22, R3.reuse, 0x4, RZ ;  /* 0x0000000403167824 */ /* 0x040fe200078e00ff */
[----:B------:R-:W-:-:S04]  /*1370*/  LEA.HI R2, R3, R3, RZ, 0x1 ;  /* 0x0000000303027211 */ /* 0x000fc800078f08ff */
[----:B------:R-:W-:Y:S02]  /*1380*/  LOP3.LUT R2, R2, 0xfffffffe, RZ, 0xc0, !PT ;  /* 0xfffffffe02027812 */ /* 0x000fe400078ec0ff */
[C---:B------:R-:W-:Y:S02]  /*1390*/  LOP3.LUT R22, R3.reuse, 0xc, R22, 0x78, !PT ;  /* 0x0000000c03167812 */ /* 0x040fe400078e7816 */
[----:B------:R-:W-:-:S04]  /*13a0*/  IADD3 R2, R3, -R2, RZ ;  /* 0x8000000203027210 */ /* 0x000fc80007ffe0ff */
[----:B------:R-:W-:Y:S02]  /*13b0*/  ISETP.NE.AND P2, PT, R2, R15, PT ;  /* 0x0000000f0200720c */ /* 0x000fe40003f45270 */
[----:B------:R-:W2:Y:S01]  /*13c0*/  LDC R15, c[0x0][0x140] ;  /* 0x00005000ff0f7b82 */ /* 0x000ea20000000800 */
[----:B-1----:R-:W-:Y:S01]  /*13d0*/  @!UP5 ULEA UR6, UR11, UR6, 0x18 ;  /* 0x000000060b06d291 */ /* 0x002fe2000f8ec03f */
[----:B------:R-:W-:Y:S01]  /*13e0*/  VOTEU.ALL UP5, P1 ;  /* 0x00000000003f7886 */ /* 0x000fe200008a0000 */
[----:B------:R-:W-:-:S04]  /*13f0*/  LOP3.LUT P1, RZ, R12, 0x7, RZ, 0xc0, !PT ;  /* 0x000000070cff7812 */ /* 0x000fc8000782c0ff */
[----:B------:R-:W-:-:S04]  /*1400*/  ISETP.LT.U32.AND P1, PT, R22, 0x2, !P1 ;  /* 0x000000021600780c */ /* 0x000fc80004f21070 */
[----:B------:R-:W-:Y:S01]  /*1410*/  @P2 LEA.HI R2, R22, R22, RZ, 0x1 ;  /* 0x0000001616022211 */ /* 0x000fe200078f08ff */
[----:B------:R-:W1:Y:S02]  /*1420*/  FENCE.VIEW.ASYNC.S ;  /* 0x00000000000073c6 */ /* 0x000e640000000000 */
[----:B-1----:R-:W1:Y:S01]  /*1430*/  @!UP5 SYNCS.EXCH.64 URZ, [UR6+0x384e0], UR4 ;  /* 0x0384e004063fd5b2 */ /* 0x002e620008000100 */
[----:B------:R-:W-:-:S04]  /*1440*/  @P2 SHF.R.S32.HI R2, RZ, 0x1, R2 ;  /* 0x00000001ff022819 */ /* 0x000fc80000011402 */
[----:B------:R-:W-:Y:S02]  /*1450*/  @P2 ISETP.NE.AND P3, PT, R2, R21, PT ;  /* 0x000000150200220c */ /* 0x000fe40003f65270 */
[----:B------:R-:W-:Y:S02]  /*1460*/  SEL R2, RZ, 0x1, !P1 ;  /* 0x00000001ff027807 */ /* 0x000fe40004800000 */
[----:B------:R-:W-:Y:S02]  /*1470*/  @P2 SEL R23, RZ, 0x1, P3 ;  /* 0x00000001ff172807 */ /* 0x000fe40001800000 */
[----:B--2---:R-:W-:Y:S02]  /*1480*/  ISETP.EQ.U32.AND P4, PT, R15, 0x1, PT ;  /* 0x000000010f00780c */ /* 0x004fe40003f82070 */
[----:B------:R-:W-:Y:S01]  /*1490*/  LOP3.LUT R23, R23, R2, RZ, 0xc0, !PT ;  /* 0x0000000217177212 */ /* 0x000fe200078ec0ff */
[----:B------:R2:W3:Y:S01]  /*14a0*/  @!UP6 SYNCS.EXCH.64 URZ, [UR6+0x384e8], UR4 ;  /* 0x0384e804063fe5b2 */ /* 0x0004e20008000100 */
[----:B------:R-:W-:Y:S01]  /*14b0*/  NOP ;  /* 0x0000000000007918 */ /* 0x000fe20000000000 */
[----:B--2---:R-:W-:-:S08]  /*14c0*/  ULDC.U8 UR4, c[0x0][0x900] ;  /* 0x0002400000047ab9 */ /* 0x004fd00000000000 */
[----:B-1----:R-:W-:Y:S05]  /*14d0*/  @!P4 BRA `(.L_x_5) ;  /* 0x000000000008c947 */ /* 0x002fea0003800000 */
[----:B---3--:R-:W-:Y:S01]  /*14e0*/  UCGABAR_ARV ;  /* 0x00000000000079c7 */ /* 0x008fe20008000000 */
[----:B------:R-:W-:Y:S05]  /*14f0*/  BRA `(.L_x_6) ;  /* 0x0000000000047947 */ /* 0x000fea0003800000 */
.L_x_5:
[----:B---3--:R-:W-:Y:S01]  /*1500*/  NOP ;  /* 0x0000000000007918 */ /* 0x008fe20000000000 */
.L_x_6:
[----:B------:R-:W-:Y:S05]  /*1510*/  @!P4 BRA `(.L_x_7) ;  /* 0x00000000000cc947 */ /* 0x000fea0003800000 */
[----:B------:R-:W-:Y:S01]  /*1520*/  UCGABAR_WAIT ;  /* 0x0000000000007dc7 */ /* 0x000fe20008000000 */
[----:B------:R-:W-:Y:S01]  /*1530*/  CCTL.IVALL ;  /* 0x00000000ff00798f */ /* 0x000fe20002000000 */
[----:B------:R-:W-:Y:S05]  /*1540*/  BRA `(.L_x_8) ;  /* 0x0000000000047947 */ /* 0x000fea0003800000 */
.L_x_7:
[----:B------:R-:W-:Y:S06]  /*1550*/  BAR.SYNC.DEFER_BLOCKING 0x0 ;  /* 0x0000000000007b1d */ /* 0x000fec0000010000 */
.L_x_8:
[----:B------:R-:W1:Y:S01]  /*1560*/  LDC.64 R16, c[0x0][0x8f8] ;  /* 0x00023e00ff107b82 */ /* 0x000e620000000a00 */
[----:B------:R-:W-:Y:S01]  /*1570*/  IMAD.U32 R2, RZ, RZ, UR9 ;  /* 0x00000009ff027e24 */ /* 0x000fe2000f8e00ff */
[----:B------:R-:W-:Y:S01]  /*1580*/  ISETP.NE.AND P2, PT, RZ, UR4, PT ;  /* 0x00000004ff007c0c */ /* 0x000fe2000bf45270 */
[----:B------:R-:W-:Y:S01]  /*1590*/  UMOV UR6, URZ ;  /* 0x0000003f00067c82 */ /* 0x000fe20008000000 */
[----:B------:R-:W-:Y:S01]  /*15a0*/  UMOV UR5, URZ ;  /* 0x0000003f00057c82 */ /* 0x000fe20008000000 */
[----:B------:R-:W-:Y:S01]  /*15b0*/  UMOV UR4, URZ ;  /* 0x0000003f00047c82 */ /* 0x000fe20008000000 */
[----:B------:R-:W-:Y:S01]  /*15c0*/  UMOV UR11, URZ ;  /* 0x0000003f000b7c82 */ /* 0x000fe20008000000 */
[----:B------:R-:W-:Y:S01]  /*15d0*/  P2R R21, PR, RZ, 0x4 ;  /* 0x00000004ff157803 */ /* 0x000fe20000000000 */
[----:B------:R-:W-:Y:S01]  /*15e0*/  IMAD.MOV.U32 R18, RZ, RZ, -0x1 ;  /* 0xffffffffff127424 */ /* 0x000fe200078e00ff */
[----:B-1----:R-:W-:Y:S01]  /*15f0*/  ISETP.LE.U32.AND P1, PT, R16, UR10, PT ;  /* 0x0000000a10007c0c */ /* 0x002fe2000bf23070 */
[----:B------:R-:W-:-:S03]  /*1600*/  IMAD.MOV.U32 R16, RZ, RZ, -0x1 ;  /* 0xffffffffff107424 */ /* 0x000fc600078e00ff */
[----:B------:R-:W-:Y:S01]  /*1610*/  ISETP.GE.U32.AND.EX P1, PT, R2, R17, PT, P1 ;  /* 0x000000110200720c */ /* 0x000fe20003f26110 */
[----:B------:R-:W-:-:S12]  /*1620*/  IMAD.MOV.U32 R17, RZ, RZ, -0x1 ;  /* 0xffffffffff117424 */ /* 0x000fd800078e00ff */
[----:B------:R-:W-:Y:S05]  /*1630*/  @P2 BRA P1, `(.L_x_9) ;  /* 0x0000001400fc2947 */ /* 0x000fea0000800000 */
[----:B------:R-:W-:Y:S01]  /*1640*/  IMAD.U32 R3, RZ, RZ, UR9 ;  /* 0x00000009ff037e24 */ /* 0x000fe2000f8e00ff */
[----:B------:R-:W-:Y:S01]  /*1650*/  ISETP.LE.U32.AND P1, PT, R6, UR10, PT ;  /* 0x0000000a06007c0c */ /* 0x000fe2000bf23070 */
[----:B------:R-:W-:Y:S01]  /*1660*/  UMOV UR5, URZ ;  /* 0x0000003f00057c82 */ /* 0x000fe20008000000 */
[----:B------:R-:W-:Y:S01]  /*1670*/  UMOV UR4, URZ ;  /* 0x0000003f00047c82 */ /* 0x000fe20008000000 */
[----:B------:R-:W-:Y:S01]  /*1680*/  UMOV UR11, URZ ;  /* 0x0000003f000b7c82 */ /* 0x000fe20008000000 */
[----:B------:R-:W-:Y:S01]  /*1690*/  ISETP.GE.U32.AND.EX P1, PT, R3, R7, PT, P1 ;  /* 0x000000070300720c */ /* 0x000fe20003f26110 */
[----:B------:R-:W-:-:S12]  /*16a0*/  UMOV UR6, URZ ;  /* 0x0000003f00067c82 */ /* 0x000fd80008000000 */
[----:B------:R-:W-:Y:S05]  /*16b0*/  @!P1 BRA `(.L_x_10) ;  /* 0x0000001000c89947 */ /* 0x000fea0003800000 */
[----:B------:R-:W-:Y:S02]  /*16c0*/  VIADD R7, R9, 0x20 ;  /* 0x0000002009077836 */ /* 0x000fe40000000000 */
[----:B------:R-:W-:Y:S02]  /*16d0*/  IMAD.MOV.U32 R3, RZ, RZ, R9 ;  /* 0x000000ffff037224 */ /* 0x000fe400078e0009 */
[----:B-----5:R-:W-:Y:S01]  /*16e0*/  IMAD.MOV.U32 R12, RZ, RZ, R8 ;  /* 0x000000ffff0c7224 */ /* 0x020fe200078e0008 */
[----:B------:R-:W-:-:S13]  /*16f0*/  ISETP.GE.AND P1, PT, R7, R0, PT ;  /* 0x000000000700720c */ /* 0x000fda0003f26270 */
[----:B------:R-:W1:Y:S01]  /*1700*/  @!P1 LDC.64 R24, c[0x0][0x918] ;  /* 0x00024600ff189b82 */ /* 0x000e620000000a00 */
[----:B------:R-:W-:Y:S01]  /*1710*/  @!P1 VIADD R15, R3, 0x20 ;  /* 0x00000020030f9836 */ /* 0x000fe20000000000 */
[----:B------:R-:W-:Y:S02]  /*1720*/  UIADD3 UR16, UP5, UR16, -0x1, URZ ;  /* 0xffffffff10107890 */ /* 0x000fe4000ffbe03f */
[----:B------:R-:W-:Y:S01]  /*1730*/  UIADD3 UR14, UP6, UR14, -0x1, URZ ;  /* 0xffffffff0e0e7890 */ /* 0x000fe2000ffde03f */
[----:B------:R-:W-:Y:S01]  /*1740*/  BSSY B0, `(.L_x_11) ;  /* 0x0000051000007945 */ /* 0x000fe20003800000 */
[----:B------:R-:W-:Y:S01]  /*1750*/  UIADD3.X UR17, UR17, -0x1, URZ, UP5, !UPT ;  /* 0xffffffff11117890 */ /* 0x000fe2000affe43f */
[----:B-1----:R-:W-:-:S04]  /*1760*/  @!P1 IMAD.WIDE R24, R15, 0xc, R24 ;  /* 0x0000000c0f189825 */ /* 0x002fc800078e0218 */
[----:B------:R-:W-:Y:S01]  /*1770*/  IMAD.MOV.U32 R15, RZ, RZ, R10 ;  /* 0x000000ffff0f7224 */ /* 0x000fe200078e000a */
[----:B------:R1:W5:Y:S04]  /*1780*/  @!P1 LDG.E R8, desc[UR58][R24.64] ;  /* 0x0000003a18089981 */ /* 0x000368000c1e1900 */
[----:B------:R1:W5:Y:S01]  /*1790*/  @!P1 LDG.E R10, desc[UR58][R24.64+0x4] ;  /* 0x0000043a180a9981 */ /* 0x000362000c1e1900 */
[----:B------:R-:W-:Y:S01]  /*17a0*/  ISETP.GE.AND P1, PT, R3, R0, PT ;  /* 0x000000000300720c */ /* 0x000fe20003f26270 */
[----:B------:R-:W-:Y:S01]  /*17b0*/  UIADD3.X UR15, UR15, -0x1, URZ, UP6, !UPT ;  /* 0xffffffff0f0f7890 */ /* 0x000fe2000b7fe43f */
[----:B------:R-:W-:Y:S01]  /*17c0*/  MOV R6, RZ ;  /* 0x000000ff00067202 */ /* 0x000fe20000000f00 */
[----:B------:R-:W-:Y:S01]  /*17d0*/  UIADD3 UR4, UR8, -0x1, URZ ;  /* 0xffffffff08047890 */ /* 0x000fe2000fffe03f */
[----:B------:R-:W-:Y:S01]  /*17e0*/  IMAD.MOV.U32 R2, RZ, RZ, RZ ;  /* 0x000000ffff027224 */ /* 0x000fe200078e00ff */
[----:B------:R-:W-:Y:S01]  /*17f0*/  UIADD3 UR5, UR7, -0x1, URZ ;  /* 0xffffffff07057890 */ /* 0x000fe2000fffe03f */
[----:B------:R-:W-:-:S02]  /*1800*/  IMAD.MOV.U32 R28, RZ, RZ, 0x7fffffff ;  /* 0x7fffffffff1c7424 */ /* 0x000fc400078e00ff */
[----:B------:R-:W-:-:S05]  /*1810*/  IMAD.MOV.U32 R29, RZ, RZ, RZ ;  /* 0x000000ffff1d7224 */ /* 0x000fca00078e00ff */
[----:B-1----:R-:W-:Y:S05]  /*1820*/  @P1 BRA `(.L_x_12) ;  /* 0x0000000400081947 */ /* 0x002fea0003800000 */
[----:B------:R-:W-:Y:S02]  /*1830*/  PLOP3.LUT P3, PT, PT, PT, UP0, 0x80, 0x0 ;  /* 0x000000000000781c */ /* 0x000fe40003f6f008 */
[C---:B------:R-:W-:Y:S02]  /*1840*/  IADD3 R17, P2, R15.reuse, UR16, RZ ;  /* 0x000000100f117c10 */ /* 0x040fe4000ff5e0ff */
[C---:B------:R-:W-:Y:S02]  /*1850*/  IADD3 R28, P1, R12.reuse, UR14, RZ ;  /* 0x0000000e0c1c7c10 */ /* 0x040fe4000ff3e0ff */
[----:B------:R-:W-:Y:S02]  /*1860*/  LEA.HI.X.SX32 R18, R15, UR17, 0x1, P2 ;  /* 0x000000110f127c11 */ /* 0x000fe400090f0eff */
[----:B------:R-:W-:-:S05]  /*1870*/  LEA.HI.X.SX32 R29, R12, UR15, 0x1, P1 ;  /* 0x0000000f0c1d7c11 */ /* 0x000fca00088f0eff */
[----:B------:R-:W-:Y:S05]  /*1880*/  @!P3 BRA `(.L_x_13) ;  /* 0x000000000030b947 */ /* 0x000fea0003800000 */
[----:B------:R-:W-:Y:S02]  /*1890*/  ULDC UR6, c[0x0][0x8dc] ;  /* 0x0002370000067ab9 */ /* 0x000fe40000000800 */
[----:B------:R-:W-:-:S05]  /*18a0*/  IADD3 R15, P1, R28, UR6, RZ ;  /* 0x000000061c0f7c10 */ /* 0x000fca000ff3e0ff */
[----:B------:R-:W-:-:S04]  /*18b0*/  IMAD.X R29, RZ, RZ, R29, P1 ;  /* 0x000000ffff1d7224 */ /* 0x000fc800008e061d */
[----:B------:R-:W-:-:S04]  /*18c0*/  IMAD.WIDE.U32 R4, R29, UR20, RZ ;  /* 0x000000141d047c25 */ /* 0x000fc8000f8e00ff */
[----:B------:R-:W-:-:S04]  /*18d0*/  IMAD.WIDE.U32 R24, P1, R15, UR21, R4 ;  /* 0x000000150f187c25 */ /* 0x000fc8000f820004 */
[----:B------:R-:W-:-:S04]  /*18e0*/  IMAD.WIDE.U32 R4, R15, UR20, RZ ;  /* 0x000000140f047c25 */ /* 0x000fc8000f8e00ff */
[----:B------:R-:W-:Y:S01]  /*18f0*/  IMAD.X R27, RZ, RZ, RZ, P1 ;  /* 0x000000ffff1b7224 */ /* 0x000fe200008e06ff */
[----:B------:R-:W-:Y:S01]  /*1900*/  IADD3 RZ, P1, R5, R24, RZ ;  /* 0x0000001805ff7210 */ /* 0x000fe20007f3e0ff */
[----:B------:R-:W-:-:S04]  /*1910*/  IMAD.MOV.U32 R26, RZ, RZ, R25 ;  /* 0x000000ffff1a7224 */ /* 0x000fc800078e0019 */
[----:B------:R-:W-:-:S04]  /*1920*/  IMAD.WIDE.U32.X R4, R29, UR21, R26, P1 ;  /* 0x000000151d047c25 */ /* 0x000fc800088e041a */
[----:B------:R-:W-:Y:S02]  /*1930*/  IMAD.MOV.U32 R28, RZ, RZ, R4 ;  /* 0x000000ffff1c7224 */ /* 0x000fe400078e0004 */
[----:B------:R-:W-:-:S07]  /*1940*/  IMAD.MOV.U32 R29, RZ, RZ, R5 ;  /* 0x000000ffff1d7224 */ /* 0x000fce00078e0005 */
.L_x_13:
        /* <DEDUP_REMOVED lines=11> */
[----:B------:R-:W-:Y:S01]  /*1a00*/  IMAD.MOV.U32 R17, RZ, RZ, R4 ;  /* 0x000000ffff117224 */ /* 0x000fe200078e0004 */
[----:B------:R-:W-:-:S07]  /*1a10*/  MOV R18, R5 ;  /* 0x0000000500127202 */ /* 0x000fce0000000f00 */
.L_x_14:
[----:B------:R-:W-:Y:S02]  /*1a20*/  SHF.R.U64 R5, R28, UR26, R29 ;  /* 0x0000001a1c057c19 */ /* 0x000fe4000800121d */
[----:B------:R-:W-:-:S03]  /*1a30*/  SHF.R.U64 R4, R17, UR30, R18 ;  /* 0x0000001e11047c19 */ /* 0x000fc60008001212 */
[----:B------:R-:W-:Y:S02]  /*1a40*/  VIADD R17, R5, UR4 ;  /* 0x0000000405117c36 */ /* 0x000fe40008000000 */
[----:B------:R-:W-:-:S03]  /*1a50*/  VIADD R18, R4, UR5 ;  /* 0x0000000504127c36 */ /* 0x000fc60008000000 */
[----:B------:R-:W-:Y:S02]  /*1a60*/  IABS R15, R17 ;  /* 0x00000011000f7213 */ /* 0x000fe40000000000 */
[----:B------:R-:W-:-:S03]  /*1a70*/  IABS R12, R18 ;  /* 0x00000012000c7213 */ /* 0x000fc60000000000 */
[----:B------:R-:W-:-:S04]  /*1a80*/  IMAD.HI.U32 R4, R15, UR13, RZ ;  /* 0x0000000d0f047c27 */ /* 0x000fc8000f8e00ff */
[----:B------:R-:W-:-:S04]  /*1a90*/  IMAD.HI.U32 R5, R12, UR19, RZ ;  /* 0x000000130c057c27 */ /* 0x000fc8000f8e00ff */
[----:B------:R-:W-:Y:S02]  /*1aa0*/  IMAD R4, R4, UR29, R15 ;  /* 0x0000001d04047c24 */ /* 0x000fe4000f8e020f */
[----:B------:R-:W-:Y:S02]  /*1ab0*/  IMAD R5, R5, UR31, R12 ;  /* 0x0000001f05057c24 */ /* 0x000fe4000f8e020c */
[----:B------:R-:W-:Y:S01]  /*1ac0*/  IMAD.U32 R15, RZ, RZ, UR32 ;  /* 0x00000020ff0f7e24 */ /* 0x000fe2000f8e00ff */
[----:B------:R-:W-:Y:S01]  /*1ad0*/  ISETP.LT.U32.AND P1, PT, R4, UR28, PT ;  /* 0x0000001c04007c0c */ /* 0x000fe2000bf21070 */
[----:B------:R-:W-:Y:S01]  /*1ae0*/  IMAD.U32 R12, RZ, RZ, UR33 ;  /* 0x00000021ff0c7e24 */ /* 0x000fe2000f8e00ff */
[----:B------:R-:W-:-:S11]  /*1af0*/  ISETP.LT.U32.AND P2, PT, R5, UR27, PT ;  /* 0x0000001b05007c0c */ /* 0x000fd6000bf41070 */
[----:B------:R-:W-:Y:S01]  /*1b00*/  @!P1 VIADD R4, R4, -UR28 ;  /* 0x8000001c04049c36 */ /* 0x000fe20008000000 */
[----:B------:R-:W-:Y:S01]  /*1b10*/  ISETP.GE.AND P1, PT, R18, RZ, PT ;  /* 0x000000ff1200720c */ /* 0x000fe20003f26270 */
[----:B------:R-:W-:Y:S01]  /*1b20*/  @!P2 VIADD R5, R5, -UR27 ;  /* 0x8000001b0505ac36 */ /* 0x000fe20008000000 */
[----:B------:R-:W-:Y:S02]  /*1b30*/  ISETP.GE.AND P2, PT, R17, RZ, PT ;  /* 0x000000ff1100720c */ /* 0x000fe40003f46270 */
[----:B------:R-:W-:Y:S02]  /*1b40*/  ISETP.LT.U32.AND P3, PT, R4, UR28, PT ;  /* 0x0000001c04007c0c */ /* 0x000fe4000bf61070 */
[----:B------:R-:W-:-:S11]  /*1b50*/  ISETP.LT.U32.AND P4, PT, R5, UR27, PT ;  /* 0x0000001b05007c0c */ /* 0x000fd6000bf81070 */
[----:B------:R-:W-:Y:S01]  /*1b60*/  @!P3 VIADD R4, R4, -UR28 ;  /* 0x8000001c0404bc36 */ /* 0x000fe20008000000 */
[----:B------:R-:W-:Y:S01]  /*1b70*/  PLOP3.LUT P3, PT, PT, PT, UP4, 0x80, 0x0 ;  /* 0x000000000000781c */ /* 0x000fe20003f6f048 */
[----:B------:R-:W-:Y:S01]  /*1b80*/  @!P4 VIADD R5, R5, -UR27 ;  /* 0x8000001b0505cc36 */ /* 0x000fe20008000000 */
[----:B------:R-:W-:Y:S01]  /*1b90*/  PLOP3.LUT P4, PT, PT, PT, UP2, 0x80, 0x0 ;  /* 0x000000000000781c */ /* 0x000fe20003f8f028 */
[----:B------:R-:W-:Y:S02]  /*1ba0*/  @!P2 IMAD.MOV R4, RZ, RZ, -R4 ;  /* 0x000000ffff04a224 */ /* 0x000fe400078e0a04 */
[----:B------:R-:W-:Y:S01]  /*1bb0*/  @!P1 IMAD.MOV R5, RZ, RZ, -R5 ;  /* 0x000000ffff059224 */ /* 0x000fe200078e0a05 */
[----:B------:R-:W-:Y:S02]  /*1bc0*/  PLOP3.LUT P1, PT, PT, PT, UP3, 0x80, 0x0 ;  /* 0x000000000000781c */ /* 0x000fe40003f2f038 */
[----:B------:R-:W-:Y:S02]  /*1bd0*/  SEL R4, R15, R4, !P3 ;  /* 0x000000040f047207 */ /* 0x000fe40005800000 */
[----:B------:R-:W-:-:S03]  /*1be0*/  SEL R5, R12, R5, !P4 ;  /* 0x000000050c057207 */ /* 0x000fc60006000000 */
[----:B------:R-:W-:Y:S02]  /*1bf0*/  IMAD.IADD R28, R17, 0x1, -R4 ;  /* 0x00000001111c7824 */ /* 0x000fe400078e0a04 */
[----:B------:R-:W-:-:S05]  /*1c00*/  IMAD.IADD R5, R18, 0x1, -R5 ;  /* 0x0000000112057824 */ /* 0x000fca00078e0a05 */
[----:B------:R-:W-:Y:S01]  /*1c10*/  SEL R4, R5, R28, !P1 ;  /* 0x0000001c05047207 */ /* 0x000fe20004800000 */
[----:B------:R-:W-:-:S03]  /*1c20*/  IMAD R28, R28, R5, RZ ;  /* 0x000000051c1c7224 */ /* 0x000fc600078e02ff */
[----:B------:R-:W-:Y:S02]  /*1c30*/  SHF.R.S32.HI R5, RZ, 0x1f, R4 ;  /* 0x0000001fff057819 */ /* 0x000fe40000011404 */
[----:B------:R-:W-:-:S07]  /*1c40*/  SHF.R.S32.HI R29, RZ, 0x1f, R28 ;  /* 0x0000001fff1d7819 */ /* 0x000fce000001141c */
.L_x_12:
[----:B------:R-:W-:Y:S05]  /*1c50*/  BSYNC B0 ;  /* 0x0000000000007941 */ /* 0x000fea0003800000 */
.L_x_11:
[----:B------:R-:W1:Y:S01]  /*1c60*/  SHFL.UP PT, R15, R28, 0x1, RZ ;  /* 0x042000001c0f7989 */ /* 0x000e6200000e00ff */
[C---:B------:R-:W-:Y:S02]  /*1c70*/  ISETP.NE.AND P2, PT, R9.reuse, RZ, PT ;  /* 0x000000ff0900720c */ /* 0x040fe40003f45270 */
[C---:B------:R-:W-:Y:S01]  /*1c80*/  ISETP.GE.U32.AND P3, PT, R9.reuse, 0x2, PT ;  /* 0x000000020900780c */ /* 0x040fe20003f66070 */
[----:B------:R-:W2:Y:S01]  /*1c90*/  SHFL.UP PT, R12, R29, 0x1, RZ ;  /* 0x042000001d0c7989 */ /* 0x000ea200000e00ff */
[C---:B------:R-:W-:Y:S02]  /*1ca0*/  ISETP.GE.U32.AND P4, PT, R9.reuse, 0x4, PT ;  /* 0x000000040900780c */ /* 0x040fe40003f86070 */
[C---:B------:R-:W-:Y:S02]  /*1cb0*/  ISETP.GE.U32.AND P5, PT, R9.reuse, 0x8, PT ;  /* 0x000000080900780c */ /* 0x040fe40003fa6070 */
[----:B------:R-:W-:Y:S02]  /*1cc0*/  ISETP.GE.U32.AND P6, PT, R9, 0x10, PT ;  /* 0x000000100900780c */ /* 0x000fe40003fc6070 */
[----:B-1----:R-:W-:-:S02]  /*1cd0*/  SEL R15, R15, RZ, P2 ;  /* 0x000000ff0f0f7207 */ /* 0x002fc40001000000 */
[----:B--2---:R-:W-:Y:S02]  /*1ce0*/  SEL R12, R12, RZ, P2 ;  /* 0x000000ff0c0c7207 */ /* 0x004fe40001000000 */
[----:B------:R-:W-:-:S04]  /*1cf0*/  IADD3 R24, P1, R15, R28, RZ ;  /* 0x0000001c0f187210 */ /* 0x000fc80007f3e0ff */
[----:B------:R-:W-:Y:S01]  /*1d00*/  IADD3.X R17, R12, R29, RZ, P1, !PT ;  /* 0x0000001d0c117210 */ /* 0x000fe20000ffe4ff */
[----:B------:R-:W1:Y:S04]  /*1d10*/  SHFL.UP PT, R15, R24, 0x2, RZ ;  /* 0x04400000180f7989 */ /* 0x000e6800000e00ff */
[----:B------:R-:W2:Y:S01]  /*1d20*/  SHFL.UP PT, R12, R17, 0x2, RZ ;  /* 0x04400000110c7989 */ /* 0x000ea200000e00ff */
[----:B-1----:R-:W-:-:S04]  /*1d30*/  SEL R15, R15, RZ, P3 ;  /* 0x000000ff0f0f7207 */ /* 0x002fc80001800000 */
[----:B------:R-:W-:Y:S02]  /*1d40*/  IADD3 R18, P1, R15, R24, RZ ;  /* 0x000000180f127210 */ /* 0x000fe40007f3e0ff */
[----:B--2---:R-:W-:-:S03]  /*1d50*/  SEL R12, R12, RZ, P3 ;  /* 0x000000ff0c0c7207 */ /* 0x004fc60001800000 */
[----:B------:R-:W1:Y:S02]  /*1d60*/  SHFL.UP PT, R15, R18, 0x4, RZ ;  /* 0x04800000120f7989 */ /* 0x000e6400000e00ff */
[----:B------:R-:W-:-:S05]  /*1d70*/  IMAD.X R25, R12, 0x1, R17, P1 ;  /* 0x000000010c197824 */ /* 0x000fca00008e0611 */
        /* <DEDUP_REMOVED lines=15> */
[----:B--2---:R-:W-:-:S05]  /*1e70*/  SEL R12, R12, RZ, P6 ;  /* 0x000000ff0c0c7207 */ /* 0x004fca0003000000 */
[----:B------:R-:W-:Y:S01]  /*1e80*/  IMAD.X R17, R12, 0x1, R25, P1 ;  /* 0x000000010c117824 */ /* 0x000fe200008e0619 */
[----:B------:R-:W-:-:S04]  /*1e90*/  ISETP.GT.U32.AND P1, PT, R15, UR10, PT ;  /* 0x0000000a0f007c0c */ /* 0x000fc8000bf24070 */
[----:B------:R-:W-:-:S13]  /*1ea0*/  ISETP.GT.U32.AND.EX P1, PT, R17, UR9, PT, P1 ;  /* 0x0000000911007c0c */ /* 0x000fda000bf24110 */
[----:B------:R-:W-:-:S04]  /*1eb0*/  VOTE.ANY R12, PT, P1 ;  /* 0x00000000000c7806 */ /* 0x000fc800008e0100 */
[----:B------:R-:W-:-:S13]  /*1ec0*/  ISETP.NE.AND P1, PT, R12, RZ, PT ;  /* 0x000000ff0c00720c */ /* 0x000fda0003f25270 */
[----:B------:R-:W-:Y:S05]  /*1ed0*/  @P1 BRA `(.L_x_15) ;  /* 0x00000008006c1947 */ /* 0x000fea0003800000 */
[----:B------:R-:W1:Y:S01]  /*1ee0*/  LDC R0, c[0x0][0x910] ;  /* 0x00024400ff007b82 */ /* 0x000e620000000800 */
[----:B------:R-:W-:Y:S01]  /*1ef0*/  IMAD.MOV.U32 R26, RZ, RZ, R15 ;  /* 0x000000ffff1a7224 */ /* 0x000fe200078e000f */
[----:B------:R-:W-:Y:S01]  /*1f00*/  ULDC UR13, c[0x0][0x8f4] ;  /* 0x00023d00000d7ab9 */ /* 0x000fe20000000800 */
[----:B------:R-:W-:Y:S01]  /*1f10*/  IMAD.MOV.U32 R27, RZ, RZ, R17 ;  /* 0x000000ffff1b7224 */ /* 0x000fe200078e0011 */
[----:B------:R-:W-:Y:S01]  /*1f20*/  ULDC UR6, c[0x0][0x8dc] ;  /* 0x0002370000067ab9 */ /* 0x000fe20000000800 */
[----:B------:R-:W-:Y:S01]  /*1f30*/  ULDC UR19, c[0x0][0x8d8] ;  /* 0x0002360000137ab9 */ /* 0x000fe20000000800 */
[----:B------:R-:W-:Y:S01]  /*1f40*/  ULDC UR24, c[0x0][0x8f0] ;  /* 0x00023c0000187ab9 */ /* 0x000fe20000000800 */
[----:B------:R-:W-:Y:S01]  /*1f50*/  ULDC.64 UR20, c[0x0][0x8d0] ;  /* 0x0002340000147ab9 */ /* 0x000fe20000000a00 */
[----:B------:R-:W-:-:S05]  /*1f60*/  ULDC.64 UR22, c[0x0][0x8e8] ;  /* 0x00023a0000167ab9 */ /* 0x000fca0000000a00 */
.L_x_20:
[----:B------:R-:W-:Y:S02]  /*1f70*/  IMAD.MOV.U32 R3, RZ, RZ, R7 ;  /* 0x000000ffff037224 */ /* 0x000fe400078e0007 */
[----:B------:R-:W-:Y:S02]  /*1f80*/  VIADD R7, R7, 0x20 ;  /* 0x0000002007077836 */ /* 0x000fe40000000000 */
[----:B-----5:R-:W-:-:S03]  /*1f90*/  IMAD.MOV.U32 R12, RZ, RZ, R8 ;  /* 0x000000ffff0c7224 */ /* 0x020fc600078e0008 */
[----:B-1----:R-:W-:-:S13]  /*1fa0*/  ISETP.GE.AND P1, PT, R7, R0, PT ;  /* 0x000000000700720c */ /* 0x002fda0003f26270 */
[----:B------:R-:W1:Y:S01]  /*1fb0*/  @!P1 LDC.64 R24, c[0x0][0x918] ;  /* 0x00024600ff189b82 */ /* 0x000e620000000a00 */
[----:B------:R-:W-:Y:S01]  /*1fc0*/  @!P1 VIADD R15, R3, 0x20 ;  /* 0x00000020030f9836 */ /* 0x000fe20000000000 */
[----:B------:R2:W3:Y:S01]  /*1fd0*/  SHFL.IDX PT, R2, R27, 0x1f, 0x1f ;  /* 0x03e01f001b027f89 */ /* 0x0004e200000e0000 */
[----:B------:R-:W-:Y:S03]  /*1fe0*/  BSSY B0, `(.L_x_16) ;  /* 0x0000065000007945 */ /* 0x000fe60003800000 */
[----:B------:R2:W4:Y:S01]  /*1ff0*/  SHFL.IDX PT, R6, R26, 0x1f, 0x1f ;  /* 0x03e01f001a067f89 */ /* 0x00052200000e0000 */
[----:B-1----:R-:W-:-:S04]  /*2000*/  @!P1 IMAD.WIDE R24, R15, 0xc, R24 ;  /* 0x0000000c0f189825 */ /* 0x002fc800078e0218 */
[----:B------:R-:W-:Y:S01]  /*2010*/  IMAD.MOV.U32 R15, RZ, RZ, R10 ;  /* 0x000000ffff0f7224 */ /* 0x000fe200078e000a */
[----:B------:R2:W5:Y:S04]  /*2020*/  @!P1 LDG.E R8, desc[UR58][R24.64] ;  /* 0x0000003a18089981 */ /* 0x000568000c1e1900 */
[----:B------:R2:W5:Y:S01]  /*2030*/  @!P1 LDG.E R10, desc[UR58][R24.64+0x4] ;  /* 0x0000043a180a9981 */ /* 0x000562000c1e1900 */
[----:B------:R-:W-:Y:S01]  /*2040*/  ISETP.GE.AND P1, PT, R3, R0, PT ;  /* 0x000000000300720c */ /* 0x000fe20003f26270 */
[----:B------:R-:W-:Y:S01]  /*2050*/  IMAD.MOV.U32 R28, RZ, RZ, 0x7fffffff ;  /* 0x7fffffffff1c7424 */ /* 0x000fe200078e00ff */
[----:B------:R-:W-:-:S11]  /*2060*/  MOV R29, RZ ;  /* 0x000000ff001d7202 */ /* 0x000fd60000000f00 */
[----:B--234-:R-:W-:Y:S05]  /*2070*/  @P1 BRA `(.L_x_17) ;  /* 0x00000004006c1947 */ /* 0x01cfea0003800000 */
[----:B------:R-:W-:Y:S02]  /*2080*/  IABS R31, R20 ;  /* 0x00000014001f7213 */ /* 0x000fe40000000000 */
[C---:B------:R-:W-:Y:S02]  /*2090*/  IADD3 R17, P1, R12.reuse, UR14, RZ ;  /* 0x0000000e0c117c10 */ /* 0x040fe4000ff3e0ff */
[----:B------:R-:W1:Y:S02]  /*20a0*/  I2F.RP R4, R31 ;  /* 0x0000001f00047306 */ /* 0x000e640000209400 */
[----:B------:R-:W-:Y:S02]  /*20b0*/  LEA.HI.X.SX32 R18, R12, UR15, 0x1, P1 ;  /* 0x0000000f0c127c11 */ /* 0x000fe400088f0eff */
[----:B------:R-:W-:-:S04]  /*20c0*/  IADD3 R12, P1, R15, UR16, RZ ;  /* 0x000000100f0c7c10 */ /* 0x000fc8000ff3e0ff */
[----:B------:R-:W-:Y:S02]  /*20d0*/  LEA.HI.X.SX32 R15, R15, UR17, 0x1, P1 ;  /* 0x000000110f0f7c11 */ /* 0x000fe400088f0eff */
[----:B------:R-:W-:Y:S01]  /*20e0*/  PLOP3.LUT P1, PT, PT, PT, UP0, 0x80, 0x0 ;  /* 0x000000000000781c */ /* 0x000fe20003f2f008 */
[----:B-1----:R-:W1:Y:S02]  /*20f0*/  MUFU.RCP R4, R4 ;  /* 0x0000000400047308 */ /* 0x002e640000001000 */
[----:B-1----:R-:W-:-:S06]  /*2100*/  VIADD R5, R4, 0xffffffe ;  /* 0x0ffffffe04057836 */ /* 0x002fcc0000000000 */
[----:B------:R-:W1:Y:S02]  /*2110*/  F2I.FTZ.U32.TRUNC.NTZ R33, R5 ;  /* 0x0000000500217305 */ /* 0x000e64000021f000 */
[----:B-1----:R-:W-:Y:S02]  /*2120*/  IMAD.MOV R28, RZ, RZ, -R33 ;  /* 0x000000ffff1c7224 */ /* 0x002fe400078e0a21 */
[----:B------:R-:W-:Y:S05]  /*2130*/  @!P1 BRA `(.L_x_18) ;  /* 0x00000000002c9947 */ /* 0x000fea0003800000 */
        /* <DEDUP_REMOVED lines=11> */
.L_x_18:
        /* <DEDUP_REMOVED lines=12> */
.L_x_19:
[----:B------:R-:W-:Y:S02]  /*22b0*/  SHF.R.U64 R12, R12, UR24, R15 ;  /* 0x000000180c0c7c19 */ /* 0x000fe4000800120f */
[----:B------:R-:W-:Y:S02]  /*22c0*/  MOV R4, R28 ;  /* 0x0000001c00047202 */ /* 0x000fe40000000f00 */
[----:B------:R-:W-:Y:S01]  /*22d0*/  IABS R5, R20 ;  /* 0x0000001400057213 */ /* 0x000fe20000000000 */
[----:B------:R-:W-:Y:S01]  /*22e0*/  VIADD R15, R12, UR5 ;  /* 0x000000050c0f7c36 */ /* 0x000fe20008000000 */
[----:B------:R-:W-:Y:S01]  /*22f0*/  SHF.R.U64 R17, R17, UR19, R18 ;  /* 0x0000001311117c19 */ /* 0x000fe20008001212 */
[----:B------:R-:W-:Y:S01]  /*2300*/  IMAD R12, R4, R31, RZ ;  /* 0x0000001f040c7224 */ /* 0x000fe200078e02ff */
[----:B------:R-:W-:Y:S01]  /*2310*/  IABS R28, R11 ;  /* 0x0000000b001c7213 */ /* 0x000fe20000000000 */
[----:B------:R-:W-:Y:S01]  /*2320*/  IMAD.MOV R25, RZ, RZ, -R5 ;  /* 0x000000ffff197224 */ /* 0x000fe200078e0a05 */
[----:B------:R-:W-:Y:S01]  /*2330*/  IABS R24, R15 ;  /* 0x0000000f00187213 */ /* 0x000fe20000000000 */
[----:B------:R-:W-:-:S02]  /*2340*/  IMAD.MOV.U32 R4, RZ, RZ, RZ ;  /* 0x000000ffff047224 */ /* 0x000fc400078e00ff */
[----:B------:R-:W-:Y:S02]  /*2350*/  IMAD.MOV.U32 R5, RZ, RZ, R33 ;  /* 0x000000ffff057224 */ /* 0x000fe400078e0021 */
[----:B------:R-:W-:Y:S02]  /*2360*/  VIADD R18, R17, UR4 ;  /* 0x0000000411127c36 */ /* 0x000fe40008000000 */
[----:B------:R-:W-:-:S04]  /*2370*/  IMAD.HI.U32 R4, R33, R12, R4 ;  /* 0x0000000c21047227 */ /* 0x000fc800078e0004 */
[----:B------:R-:W-:Y:S01]  /*2380*/  IMAD.MOV.U32 R5, RZ, RZ, R24 ;  /* 0x000000ffff057224 */ /* 0x000fe200078e0018 */
[----:B------:R-:W-:Y:S01]  /*2390*/  IABS R24, R11 ;  /* 0x0000000b00187213 */ /* 0x000fe20000000000 */
[----:B------:R-:W-:Y:S02]  /*23a0*/  IMAD.MOV.U32 R12, RZ, RZ, R25 ;  /* 0x000000ffff0c7224 */ /* 0x000fe400078e0019 */
[----:B------:R-:W-:Y:S01]  /*23b0*/  IMAD.HI.U32 R4, R4, R5, RZ ;  /* 0x0000000504047227 */ /* 0x000fe200078e00ff */
[----:B------:R-:W1:Y:S03]  /*23c0*/  I2F.RP R25, R24 ;  /* 0x0000001800197306 */ /* 0x000e660000209400 */
[----:B------:R-:W-:-:S05]  /*23d0*/  IMAD R12, R4, R12, R5 ;  /* 0x0000000c040c7224 */ /* 0x000fca00078e0205 */
[----:B------:R-:W-:Y:S01]  /*23e0*/  ISETP.GT.U32.AND P1, PT, R31, R12, PT ;  /* 0x0000000c1f00720c */ /* 0x000fe20003f24070 */
[----:B-1----:R-:W1:-:S12]  /*23f0*/  MUFU.RCP R25, R25 ;  /* 0x0000001900197308 */ /* 0x002e580000001000 */
[----:B------:R-:W-:Y:S02]  /*2400*/  @!P1 IMAD.IADD R12, R12, 0x1, -R31 ;  /* 0x000000010c0c9824 */ /* 0x000fe400078e0a1f */
[----:B-1----:R-:W-:-:S04]  /*2410*/  VIADD R4, R25, 0xffffffe ;  /* 0x0ffffffe19047836 */ /* 0x002fc80000000000 */
[----:B------:R1:W2:Y:S02]  /*2420*/  F2I.FTZ.U32.TRUNC.NTZ R5, R4 ;  /* 0x0000000400057305 */ /* 0x0002a4000021f000 */
[----:B-1----:R-:W-:Y:S02]  /*2430*/  IMAD.MOV.U32 R4, RZ, RZ, RZ ;  /* 0x000000ffff047224 */ /* 0x002fe400078e00ff */
[----:B--2---:R-:W-:-:S04]  /*2440*/  IMAD.MOV R27, RZ, RZ, -R5 ;  /* 0x000000ffff1b7224 */ /* 0x004fc800078e0a05 */
[----:B------:R-:W-:Y:S01]  /*2450*/  IMAD R17, R27, R24, RZ ;  /* 0x000000181b117224 */ /* 0x000fe200078e02ff */
[----:B------:R-:W-:-:S03]  /*2460*/  IABS R27, R18 ;  /* 0x00000012001b7213 */ /* 0x000fc60000000000 */
[----:B------:R-:W-:Y:S01]  /*2470*/  IMAD.HI.U32 R26, R5, R17, R4 ;  /* 0x00000011051a7227 */ /* 0x000fe200078e0004 */
[----:B------:R-:W-:-:S03]  /*2480*/  MOV R5, R27 ;  /* 0x0000001b00057202 */ /* 0x000fc60000000f00 */
[----:B------:R-:W-:Y:S02]  /*2490*/  IMAD.MOV R17, RZ, RZ, -R28 ;  /* 0x000000ffff117224 */ /* 0x000fe400078e0a1c */
[----:B------:R-:W-:-:S04]  /*24a0*/  IMAD.HI.U32 R4, R26, R5, RZ ;  /* 0x000000051a047227 */ /* 0x000fc800078e00ff */
[----:B------:R-:W-:-:S05]  /*24b0*/  IMAD R5, R4, R17, R5 ;  /* 0x0000001104057224 */ /* 0x000fca00078e0205 */
[----:B------:R-:W-:-:S13]  /*24c0*/  ISETP.GT.U32.AND P1, PT, R24, R5, PT ;  /* 0x000000051800720c */ /* 0x000fda0003f24070 */
[----:B------:R-:W-:Y:S01]  /*24d0*/  @!P1 IMAD.IADD R5, R5, 0x1, -R24 ;  /* 0x0000000105059824 */ /* 0x000fe200078e0a18 */
[----:B------:R-:W-:-:S13]  /*24e0*/  ISETP.GT.U32.AND P1, PT, R31, R12, PT ;  /* 0x0000000c1f00720c */ /* 0x000fda0003f24070 */
[----:B------:R-:W-:Y:S01]  /*24f0*/  @!P1 IMAD.IADD R12, R12, 0x1, -R31 ;  /* 0x000000010c0c9824 */ /* 0x000fe200078e0a1f */
[----:B------:R-:W-:-:S03]  /*2500*/  ISETP.GT.U32.AND P1, PT, R24, R5, PT ;  /* 0x000000051800720c */ /* 0x000fc60003f24070 */
[----:B------:R-:W-:-:S10]  /*2510*/  IMAD.MOV.U32 R4, RZ, RZ, R12 ;  /* 0x000000ffff047224 */ /* 0x000fd400078e000c */
[----:B------:R-:W-:Y:S01]  /*2520*/  @!P1 IMAD.IADD R5, R5, 0x1, -R24 ;  /* 0x0000000105059824 */ /* 0x000fe200078e0a18 */
[----:B------:R-:W-:-:S13]  /*2530*/  ISETP.GE.AND P1, PT, R15, RZ, PT ;  /* 0x000000ff0f00720c */ /* 0x000fda0003f26270 */
[----:B------:R-:W-:Y:S01]  /*2540*/  @!P1 IMAD.MOV R4, RZ, RZ, -R4 ;  /* 0x000000ffff049224 */ /* 0x000fe200078e0a04 */
[----:B------:R-:W-:-:S13]  /*2550*/  ISETP.GE.AND P1, PT, R18, RZ, PT ;  /* 0x000000ff1200720c */ /* 0x000fda0003f26270 */
[----:B------:R-:W-:Y:S01]  /*2560*/  @!P1 IMAD.MOV R5, RZ, RZ, -R5 ;  /* 0x000000ffff059224 */ /* 0x000fe200078e0a05 */
[----:B------:R-:W-:-:S13]  /*2570*/  ISETP.NE.AND P1, PT, RZ, UR7, PT ;  /* 0x00000007ff007c0c */ /* 0x000fda000bf25270 */
[----:B------:R-:W-:Y:S02]  /*2580*/  @!P1 LOP3.LUT R4, RZ, UR7, RZ, 0x33, !PT ;  /* 0x00000007ff049c12 */ /* 0x000fe4000f8e33ff */
[----:B------:R-:W-:-:S03]  /*2590*/  ISETP.NE.AND P1, PT, RZ, UR8, PT ;  /* 0x00000008ff007c0c */ /* 0x000fc6000bf25270 */
[----:B------:R-:W-:-:S10]  /*25a0*/  IMAD.IADD R4, R15, 0x1, -R4 ;  /* 0x000000010f047824 */ /* 0x000fd400078e0a04 */
[----:B------:R-:W-:Y:S02]  /*25b0*/  @!P1 LOP3.LUT R5, RZ, UR8, RZ, 0x33, !PT ;  /* 0x00000008ff059c12 */ /* 0x000fe4000f8e33ff */
[----:B------:R-:W-:-:S03]  /*25c0*/  PLOP3.LUT P1, PT, PT, PT, UP3, 0x80, 0x0 ;  /* 0x000000000000781c */ /* 0x000fc60003f2f038 */
[----:B------:R-:W-:-:S04]  /*25d0*/  IMAD.IADD R5, R18, 0x1, -R5 ;  /* 0x0000000112057824 */ /* 0x000fc800078e0a05 */
[CC--:B------:R-:W-:Y:S01]  /*25e0*/  IMAD R28, R4.reuse, R5.reuse, RZ ;  /* 0x00000005041c7224 */ /* 0x0c0fe200078e02ff */
[----:B------:R-:W-:-:S04]  /*25f0*/  SEL R15, R4, R5, !P1 ;  /* 0x00000005040f7207 */ /* 0x000fc80004800000 */
[--C-:B------:R-:W-:Y:S01]  /*2600*/  SHF.R.S32.HI R5, RZ, 0x1f, R15.reuse ;  /* 0x0000001fff057819 */ /* 0x100fe2000001140f */
[----:B------:R-:W-:Y:S01]  /*2610*/  IMAD.MOV.U32 R4, RZ, RZ, R15 ;  /* 0x000000ffff047224 */ /* 0x000fe200078e000f */
[----:B------:R-:W-:-:S07]  /*2620*/  SHF.R.S32.HI R29, RZ, 0x1f, R28 ;  /* 0x0000001fff1d7819 */ /* 0x000fce000001141c */
.L_x_17:
[----:B------:R-:W-:Y:S05]  /*2630*/  BSYNC B0 ;  /* 0x0000000000007941 */ /* 0x000fea0003800000 */
.L_x_16:
[----:B------:R-:W1:Y:S04]  /*2640*/  SHFL.UP PT, R15, R28, 0x1, RZ ;  /* 0x042000001c0f7989 */ /* 0x000e6800000e00ff */
[----:B------:R-:W2:Y:S01]  /*2650*/  SHFL.UP PT, R12, R29, 0x1, RZ ;  /* 0x042000001d0c7989 */ /* 0x000ea200000e00ff */
[----:B-1----:R-:W-:Y:S02]  /*2660*/  SEL R15, R15, RZ, P2 ;  /* 0x000000ff0f0f7207 */ /* 0x002fe40001000000 */
[----:B--2---:R-:W-:Y:S02]  /*2670*/  SEL R12, R12, RZ, P2 ;  /* 0x000000ff0c0c7207 */ /* 0x004fe40001000000 */
[----:B------:R-:W-:-:S05]  /*2680*/  IADD3 R18, P1, R15, R28, RZ ;  /* 0x0000001c0f127210 */ /* 0x000fca0007f3e0ff */
[----:B------:R-:W-:Y:S01]  /*2690*/  IMAD.X R25, R12, 0x1, R29, P1 ;  /* 0x000000010c197824 */ /* 0x000fe200008e061d */
        /* <DEDUP_REMOVED lines=10> */
[----:B------:R-:W-:-:S04]  /*2740*/  IADD3 R24, P1, R15, R26, RZ ;  /* 0x0000001a0f187210 */ /* 0x000fc80007f3e0ff */
[----:B------:R-:W-:Y:S01]  /*2750*/  IADD3.X R27, R12, R17, RZ, P1, !PT ;  /* 0x000000110c1b7210 */ /* 0x000fe20000ffe4ff */
        /* <DEDUP_REMOVED lines=12> */
[----:B------:R-:W-:-:S05]  /*2820*/  IADD3 R26, P1, R15, R6, RZ ;  /* 0x000000060f1a7210 */ /* 0x000fca0007f3e0ff */
[----:B------:R-:W-:Y:S01]  /*2830*/  IMAD.X R27, R17, 0x1, R2, P1 ;  /* 0x00000001111b7824 */ /* 0x000fe200008e0602 */
[----:B------:R-:W-:-:S04]  /*2840*/  ISETP.GT.U32.AND P1, PT, R26, UR10, PT ;  /* 0x0000000a1a007c0c */ /* 0x000fc8000bf24070 */
[----:B------:R-:W-:-:S13]  /*2850*/  ISETP.GT.U32.AND.EX P1, PT, R27, UR9, PT, P1 ;  /* 0x000000091b007c0c */ /* 0x000fda000bf24110 */
[----:B------:R-:W-:-:S04]  /*2860*/  VOTE.ANY R12, PT, P1 ;  /* 0x00000000000c7806 */ /* 0x000fc800008e0100 */
[----:B------:R-:W-:-:S13]  /*2870*/  ISETP.NE.AND P1, PT, R12, RZ, PT ;  /* 0x000000ff0c00720c */ /* 0x000fda0003f25270 */
[----:B------:R-:W-:Y:S05]  /*2880*/  @!P1 BRA `(.L_x_20) ;  /* 0xfffffff400b89947 */ /* 0x000fea000383ffff */
.L_x_15:
[----:B------:R-:W1:Y:S08]  /*2890*/  BREV R12, R12 ;  /* 0x0000000c000c7301 */ /* 0x000e700000000000 */
[----:B-1----:R-:W1:Y:S02]  /*28a0*/  FLO.U32.SH R7, R12 ;  /* 0x0000000c00077300 */ /* 0x002e6400000e0400 */
[----:B-1----:R-:W1:Y:S02]  /*28b0*/  SHFL.IDX PT, R3, R3, R7, 0x1f ;  /* 0x00001f0703037589 */ /* 0x002e6400000e0000 */
[----:B-1----:R-:W-:-:S13]  /*28c0*/  R2UR UR6, R3 ;  /* 0x00000000030672ca */ /* 0x002fda00000e0000 */
[----:B------:R-:W-:-:S05]  /*28d0*/  VIADD R27, R9, UR6 ;  /* 0x00000006091b7c36 */ /* 0x000fca0008000000 */
[----:B------:R-:W-:-:S13]  /*28e0*/  ISETP.GE.AND P1, PT, R27, R0, PT ;  /* 0x000000001b00720c */ /* 0x000fda0003f26270 */
[----:B------:R-:W1:Y:S02]  /*28f0*/  @!P1 LDC.64 R24, c[0x0][0x918] ;  /* 0x00024600ff189b82 */ /* 0x000e640000000a00 */
[----:B-1----:R-:W-:-:S05]  /*2900*/  @!P1 IMAD.WIDE R24, R27, 0xc, R24 ;  /* 0x0000000c1b189825 */ /* 0x002fca00078e0218 */
[----:B-----5:R1:W5:Y:S04]  /*2910*/  @!P1 LDG.E R8, desc[UR58][R24.64] ;  /* 0x0000003a18089981 */ /* 0x020368000c1e1900 */
[----:B------:R1:W5:Y:S01]  /*2920*/  @!P1 LDG.E R10, desc[UR58][R24.64+0x4] ;  /* 0x0000043a180a9981 */ /* 0x000362000c1e1900 */
[----:B------:R-:W-:-:S03]  /*2930*/  IADD3 R18, P1, P2, R15, R6, -R28 ;  /* 0x000000060f127210 */ /* 0x000fc60007a3e81c */
[----:B------:R-:W-:Y:S01]  /*2940*/  SHFL.IDX PT, R6, R28, R7, 0x1f ;  /* 0x00001f071c067589 */ /* 0x000fe200000e0000 */
[----:B------:R-:W-:-:S03]  /*2950*/  IADD3.X R26, R17, R2, ~R29, P1, P2 ;  /* 0x00000002111a7210 */ /* 0x000fc60000fe4c1d */
[----:B------:R-:W2:Y:S04]  /*2960*/  SHFL.IDX PT, R18, R18, R7, 0x1f ;  /* 0x00001f0712127589 */ /* 0x000ea800000e0000 */
[----:B------:R-:W3:Y:S04]  /*2970*/  SHFL.IDX PT, R26, R26, R7, 0x1f ;  /* 0x00001f071a1a7589 */ /* 0x000ee800000e0000 */
[----:B------:R-:W4:Y:S04]  /*2980*/  SHFL.IDX PT, R2, R29, R7, 0x1f ;  /* 0x00001f071d027589 */ /* 0x000f2800000e0000 */
[----:B------:R-:W1:Y:S04]  /*2990*/  SHFL.IDX PT, R5, R5, R7, 0x1f ;  /* 0x00001f0705057589 */ /* 0x000e6800000e0000 */
[----:B------:R4:W1:Y:S01]  /*29a0*/  SHFL.IDX PT, R4, R4, R7, 0x1f ;  /* 0x00001f0704047589 */ /* 0x00086200000e0000 */
[----:B--2---:R-:W-:-:S02]  /*29b0*/  R2UR UR5, R18 ;  /* 0x00000000120572ca */ /* 0x004fc400000e0000 */
[----:B---3--:R-:W-:Y:S01]  /*29c0*/  R2UR UR4, R26 ;  /* 0x000000001a0472ca */ /* 0x008fe200000e0000 */
[----:B----4-:R-:W-:-:S14]  /*29d0*/  IMAD.MOV.U32 R7, RZ, RZ, R2 ;  /* 0x000000ffff077224 */ /* 0x010fdc00078e0002 */
.L_x_10:
[----:B------:R-:W-:Y:S01]  /*29e0*/  ISETP.LE.AND P1, PT, R0, UR6, PT ;  /* 0x0000000600007c0c */ /* 0x000fe2000bf23270 */
[----:B------:R-:W-:Y:S02]  /*29f0*/  IMAD.MOV.U32 R17, RZ, RZ, -0x1 ;  /* 0xffffffffff117424 */ /* 0x000fe400078e00ff */
[----:B------:R-:W-:-:S10]  /*2a00*/  IMAD.MOV.U32 R18, RZ, RZ, -0x1 ;  /* 0xffffffffff127424 */ /* 0x000fd400078e00ff */
[----:B------:R-:W-:Y:S05]  /*2a10*/  @P1 BRA `(.L_x_9) ;  /* 0x0000000400041947 */ /* 0x000fea0003800000 */
[----:B------:R-:W-:Y:S01]  /*2a20*/  UIADD3 UR15, UP2, -UR5, UR10, URZ ;  /* 0x0000000a050f7290 */ /* 0x000fe2000ff5e13f */
[----:B------:R-:W2:Y:S01]  /*2a30*/  S2UR UR19, SR_CTAID.Y ;  /* 0x00000000001379c3 */ /* 0x000ea20000002600 */
[----:B------:R-:W-:Y:S01]  /*2a40*/  ULDC UR17, c[0x0][0x8c0] ;  /* 0x0002300000117ab9 */ /* 0x000fe20000000800 */
[----:B------:R-:W-:Y:S01]  /*2a50*/  ULDC UR21, c[0x0][0x8b0] ;  /* 0x00022c0000157ab9 */ /* 0x000fe20000000800 */
[----:B------:R-:W-:Y:S01]  /*2a60*/  UIADD3.X UR11, ~UR4, UR9, URZ, UP2, !UPT ;  /* 0x00000009040b7290 */ /* 0x000fe200097fe53f */
[--C-:B-1----:R-:W-:Y:S01]  /*2a70*/  SHF.R.U32.HI R25, RZ, UR21, R5.reuse ;  /* 0x00000015ff197c19 */ /* 0x102fe20008011605 */
[----:B------:R-:W-:Y:S01]  /*2a80*/  ULDC UR20, c[0x0][0x904] ;  /* 0x0002410000147ab9 */ /* 0x000fe20000000800 */
[----:B------:R-:W-:Y:S01]  /*2a90*/  ULDC UR13, c[0x0][0x8a8] ;  /* 0x00022a00000d7ab9 */ /* 0x000fe20000000800 */
[----:B------:R-:W-:Y:S01]  /*2aa0*/  USHF.R.U32.HI UR16, URZ, UR17, UR11 ;  /* 0x000000113f107299 */ /* 0x000fe2000801160b */
[----:B------:R-:W-:Y:S01]  /*2ab0*/  SHF.R.U64 R24, R4, UR21, R5 ;  /* 0x0000001504187c19 */ /* 0x000fe20008001205 */
[----:B------:R-:W-:-:S02]  /*2ac0*/  USHF.R.U64 UR15, UR15, UR17, UR11 ;  /* 0x000000110f0f7299 */ /* 0x000fc4000800120b */
[----:B------:R-:W-:Y:S02]  /*2ad0*/  USHF.R.U32.HI UR14, URZ, UR21, UR16 ;  /* 0x000000153f0e7299 */ /* 0x000fe40008011610 */
[----:B------:R-:W-:Y:S02]  /*2ae0*/  UIADD3 UR13, UR13, -0x1, URZ ;  /* 0xffffffff0d0d7890 */ /* 0x000fe4000fffe03f */
[----:B------:R-:W-:Y:S02]  /*2af0*/  USHF.R.U32.HI UR22, URZ, UR20, UR14 ;  /* 0x000000143f167299 */ /* 0x000fe4000801160e */
[----:B------:R-:W-:Y:S02]  /*2b00*/  USHF.R.U64 UR16, UR15, UR21, UR16 ;  /* 0x000000150f107299 */ /* 0x000fe40008001210 */
[----:B------:R-:W-:Y:S02]  /*2b10*/  ULOP3.LUT UR15, UR15, UR13, URZ, 0xc0, !UPT ;  /* 0x0000000d0f0f7292 */ /* 0x000fe4000f8ec03f */
[----:B------:R-:W-:Y:S01]  /*2b20*/  LOP3.LUT R0, R25, UR22, RZ, 0xfc, !PT ;  /* 0x0000001619007c12 */ /* 0x000fe2000f8efcff */
[----:B------:R-:W-:-:S02]  /*2b30*/  USHF.R.U64 UR14, UR16, UR20, UR14 ;  /* 0x00000014100e7299 */ /* 0x000fc4000800120e */
[----:B--2---:R-:W-:Y:S01]  /*2b40*/  USEL UR11, UR40, UR19, !UP3 ;  /* 0x00000013280b7287 */ /* 0x004fe2000d800000 */
[----:B------:R-:W-:-:S13]  /*2b50*/  ISETP.NE.U32.AND P1, PT, R0, RZ, PT ;  /* 0x000000ff0000720c */ /* 0x000fda0003f25070 */
[----:B------:R-:W-:Y:S05]  /*2b60*/  @!P1 BRA `(.L_x_21) ;  /* 0x0000000000149947 */ /* 0x000fea0003800000 */
[----:B------:R-:W-:-:S07]  /*2b70*/  MOV R12, 0x2b90 ;  /* 0x00002b90000c7802 */ /* 0x000fce0000000f00 */
[----:B-----5:R-:W-:Y:S05]  /*2b80*/  CALL.REL.NOINC `($__internal_0_$__cuda_sm20_div_u64) ;  /* 0x000000d0004c7944 */ /* 0x020fea0003c00000 */
[----:B------:R-:W-:-:S04]  /*2b90*/  IMAD.MOV R12, RZ, RZ, -R0 ;  /* 0x000000ffff0c7224 */ /* 0x000fc800078e0a00 */
[----:B------:R-:W-:Y:S01]  /*2ba0*/  IMAD R12, R24, R12, UR14 ;  /* 0x0000000e180c7e24 */ /* 0x000fe2000f8e020c */
[----:B------:R-:W-:Y:S06]  /*2bb0*/  BRA `(.L_x_22) ;  /* 0x0000000000507947 */ /* 0x000fec0003800000 */
.L_x_21:
[----:B------:R-:W1:Y:S01]  /*2bc0*/  I2F.U32.RP R0, R24 ;  /* 0x0000001800007306 */ /* 0x000e620000209000 */
[----:B------:R-:W-:-:S07]  /*2bd0*/  ISETP.NE.U32.AND P3, PT, R24, RZ, PT ;  /* 0x000000ff1800720c */ /* 0x000fce0003f65070 */
[----:B-1----:R-:W1:Y:S02]  /*2be0*/  MUFU.RCP R0, R0 ;  /* 0x0000000000007308 */ /* 0x002e640000001000 */
[----:B-1----:R-:W-:-:S06]  /*2bf0*/  VIADD R2, R0, 0xffffffe ;  /* 0x0ffffffe00027836 */ /* 0x002fcc0000000000 */
[----:B------:R1:W2:Y:S02]  /*2c00*/  F2I.FTZ.U32.TRUNC.NTZ R3, R2 ;  /* 0x0000000200037305 */ /* 0x0002a4000021f000 */
[----:B-1----:R-:W-:Y:S02]  /*2c10*/  IMAD.MOV.U32 R2, RZ, RZ, RZ ;  /* 0x000000ffff027224 */ /* 0x002fe400078e00ff */
[----:B--2---:R-:W-:-:S04]  /*2c20*/  IMAD.MOV R15, RZ, RZ, -R3 ;  /* 0x000000ffff0f7224 */ /* 0x004fc800078e0a03 */
[----:B------:R-:W-:-:S04]  /*2c30*/  IMAD R15, R15, R24, RZ ;  /* 0x000000180f0f7224 */ /* 0x000fc800078e02ff */
[----:B------:R-:W-:-:S06]  /*2c40*/  IMAD.HI.U32 R3, R3, R15, R2 ;  /* 0x0000000f03037227 */ /* 0x000fcc00078e0002 */
[----:B------:R-:W-:-:S05]  /*2c50*/  IMAD.HI.U32 R0, R3, UR14, RZ ;  /* 0x0000000e03007c27 */ /* 0x000fca000f8e00ff */
[----:B------:R-:W-:-:S05]  /*2c60*/  IADD3 R3, -R0, RZ, RZ ;  /* 0x000000ff00037210 */ /* 0x000fca0007ffe1ff */
[----:B------:R-:W-:-:S05]  /*2c70*/  IMAD R3, R24, R3, UR14 ;  /* 0x0000000e18037e24 */ /* 0x000fca000f8e0203 */
[----:B------:R-:W-:-:S13]  /*2c80*/  ISETP.GE.U32.AND P1, PT, R3, R24, PT ;  /* 0x000000180300720c */ /* 0x000fda0003f26070 */
[----:B------:R-:W-:Y:S02]  /*2c90*/  @P1 IMAD.IADD R3, R3, 0x1, -R24 ;  /* 0x0000000103031824 */ /* 0x000fe400078e0a18 */
[----:B------:R-:W-:-:S03]  /*2ca0*/  @P1 VIADD R0, R0, 0x1 ;  /* 0x0000000100001836 */ /* 0x000fc60000000000 */
[----:B------:R-:W-:-:S13]  /*2cb0*/  ISETP.GE.U32.AND P2, PT, R3, R24, PT ;  /* 0x000000180300720c */ /* 0x000fda0003f46070 */
[----:B------:R-:W-:Y:S01]  /*2cc0*/  @P2 VIADD R0, R0, 0x1 ;  /* 0x0000000100002836 */ /* 0x000fe20000000000 */
[----:B------:R-:W-:-:S05]  /*2cd0*/  @!P3 LOP3.LUT R0, RZ, R24, RZ, 0x33, !PT ;  /* 0x00000018ff00b212 */ /* 0x000fca00078e33ff */
[----:B------:R-:W-:-:S04]  /*2ce0*/  IMAD.MOV R12, RZ, RZ, -R0 ;  /* 0x000000ffff0c7224 */ /* 0x000fc800078e0a00 */
[----:B------:R-:W-:-:S07]  /*2cf0*/  IMAD R12, R24, R12, UR14 ;  /* 0x0000000e180c7e24 */ /* 0x000fce000f8e020c */
.L_x_22:
[----:B------:R-:W1:Y:S01]  /*2d00*/  LDC R15, c[0x0][0x8a8] ;  /* 0x00022a00ff0f7b82 */ /* 0x000e620000000800 */
[----:B------:R-:W-:Y:S01]  /*2d10*/  ULDC UR14, c[0x0][0x904] ;  /* 0x00024100000e7ab9 */ /* 0x000fe20000000800 */
[----:B------:R-:W-:Y:S01]  /*2d20*/  UMOV UR13, 0xffffffff ;  /* 0xffffffff000d7882 */ /* 0x000fe20000000000 */
[----:B------:R-:W-:Y:S01]  /*2d30*/  PLOP3.LUT P1, PT, PT, PT, UP3, 0x80, 0x0 ;  /* 0x000000000000781c */ /* 0x000fe20003f2f038 */
[----:B------:R-:W-:-:S04]  /*2d40*/  USHF.L.U32 UR13, UR13, UR14, URZ ;  /* 0x0000000e0d0d7299 */ /* 0x000fc8000800063f */
[----:B------:R-:W2:Y:S02]  /*2d50*/  LDC R17, c[0x0][0x8b8] ;  /* 0x00022e00ff117b82 */ /* 0x000ea40000000800 */
[----:B------:R-:W-:Y:S01]  /*2d60*/  LOP3.LUT R2, RZ, UR13, RZ, 0x33, !PT ;  /* 0x0000000dff027c12 */ /* 0x000fe2000f8e33ff */
[----:B------:R-:W-:Y:S02]  /*2d70*/  UMOV UR13, 0x1 ;  /* 0x00000001000d7882 */ /* 0x000fe40000000000 */
[----:B------:R-:W-:Y:S01]  /*2d80*/  USHF.L.U32 UR13, UR13, UR14, URZ ;  /* 0x0000000e0d0d7299 */ /* 0x000fe2000800063f */
[----:B------:R-:W-:Y:S02]  /*2d90*/  LOP3.LUT R3, R2, UR16, RZ, 0xc0, !PT ;  /* 0x0000001002037c12 */ /* 0x000fe4000f8ec0ff */
[----:B------:R-:W-:Y:S02]  /*2da0*/  @P1 IMAD.U32 R18, RZ, RZ, UR6 ;  /* 0x00000006ff121e24 */ /* 0x000fe4000f8e00ff */
[----:B------:R-:W-:-:S02]  /*2db0*/  @!P1 IMAD.U32 R18, RZ, RZ, UR6 ;  /* 0x00000006ff129e24 */ /* 0x000fc4000f8e00ff */
[----:B------:R-:W-:Y:S02]  /*2dc0*/  IMAD R0, R0, UR13, R3 ;  /* 0x0000000d00007c24 */ /* 0x000fe4000f8e0203 */
[----:B-1----:R-:W-:-:S04]  /*2dd0*/  IMAD R12, R12, R15, UR15 ;  /* 0x0000000f0c0c7e24 */ /* 0x002fc8000f8e020f */
[----:B------:R-:W-:Y:S02]  /*2de0*/  @P1 IMAD.MOV.U32 R16, RZ, RZ, R12 ;  /* 0x000000ffff101224 */ /* 0x000fe400078e000c */
[----:B--2---:R-:W-:Y:S01]  /*2df0*/  IMAD R17, R0, R17, UR11 ;  /* 0x0000000b00117e24 */ /* 0x004fe2000f8e0211 */
[----:B------:R-:W-:-:S03]  /*2e00*/  UMOV UR11, 0x1 ;  /* 0x00000001000b7882 */ /* 0x000fc60000000000 */
[----:B------:R-:W-:Y:S02]  /*2e10*/  @!P1 IMAD.MOV.U32 R16, RZ, RZ, R17 ;  /* 0x000000ffff109224 */ /* 0x000fe400078e0011 */
[----:B------:R-:W-:-:S07]  /*2e20*/  @!P1 IMAD.MOV.U32 R17, RZ, RZ, R12 ;  /* 0x000000ffff119224 */ /* 0x000fce00078e000c */
.L_x_9:
[----:B------:R-:W-:-:S13]  /*2e30*/  ISETP.NE.AND P1, PT, RZ, UR11, PT ;  /* 0x0000000bff007c0c */ /* 0x000fda000bf25270 */
[----:B------:R-:W-:Y:S05]  /*2e40*/  @!P1 EXIT ;  /* 0x000000000000994d */ /* 0x000fea0003800000 */
[----:B-1----:R-:W1:Y:S02]  /*2e50*/  LDC.64 R24, c[0x0][0x290] ;  /* 0x0000a400ff187b82 */ /* 0x002e640000000a00 */
[----:B-1----:R-:W-:-:S05]  /*2e60*/  IMAD.WIDE R24, R18, 0xc, R24 ;  /* 0x0000000c12187825 */ /* 0x002fca00078e0218 */
[----:B------:R1:W5:Y:S04]  /*2e70*/  LDG.E R2, desc[UR58][R24.64] ;  /* 0x0000003a18027981 */ /* 0x000368000c1e1900 */
[----:B------:R1:W5:Y:S04]  /*2e80*/  LDG.E R0, desc[UR58][R24.64+0x4] ;  /* 0x0000043a18007981 */ /* 0x000368000c1e1900 */
[----:B------:R1:W5:Y:S01]  /*2e90*/  LDG.E R36, desc[UR58][R24.64+0x8] ;  /* 0x0000083a18247981 */ /* 0x000362000c1e1900 */
[----:B------:R-:W-:Y:S01]  /*2ea0*/  PLOP3.LUT P1, PT, PT, PT, UP1, 0x80, 0x0 ;  /* 0x000000000000781c */ /* 0x000fe20003f2f018 */
[----:B------:R-:W2:Y:S01]  /*2eb0*/  S2UR UR42, SR_CgaCtaId ;  /* 0x00000000002a79c3 */ /* 0x000ea20000008800 */
[----:B------:R-:W-:-:S11]  /*2ec0*/  SHF.R.S32.HI R3, RZ, 0x1f, R18 ;  /* 0x0000001fff037819 */ /* 0x000fd60000011412 */
[----:B-1----:R-:W-:Y:S05]  /*2ed0*/  @!P1 BRA `(.L_x_23) ;  /* 0x0000006000389947 */ /* 0x002fea0003800000 */
[----:B------:R-:W-:-:S06]  /*2ee0*/  UISETP.GT.U32.AND UP0, UPT, UR18, 0x1, UPT ;  /* 0x000000011200788c */ /* 0x000fcc000bf04070 */
[----:B------:R-:W-:-:S13]  /*2ef0*/  PLOP3.LUT P0, PT, PT, PT, UP0, 0x80, 0x0 ;  /* 0x000000000000781c */ /* 0x000fda0003f0f008 */
[----:B--2---:R-:W-:Y:S05]  /*2f00*/  @P0 EXIT ;  /* 0x000000000000094d */ /* 0x004fea0003800000 */
.L_x_24:
[----:B------:R-:W-:-:S08]  /*2f10*/  NOP ;  /* 0x0000000000007918 */ /* 0x000fd00000000000 */
[----:B------:R-:W1:Y:S02]  /*2f20*/  USETMAXREG.TRY_ALLOC.CTAPOOL UP0, 0xe8 ;  /* 0x000000e8000079c8 */ /* 0x000e640008000600 */
[----:B-1----:R-:W-:-:S13]  /*2f30*/  PLOP3.LUT P0, PT, PT, PT, UP0, 0x80, 0x0 ;  /* 0x000000000000781c */ /* 0x002fda0003f0f008 */
[----:B------:R-:W-:Y:S05]  /*2f40*/  @!P0 BRA `(.L_x_24) ;  /* 0xfffffffc00f08947 */ /* 0x000fea000383ffff */
[----:B------:R-:W1:Y:S01]  /*2f50*/  SHFL.IDX PT, R13, R13, RZ, 0x1f ;  /* 0x00001fff0d0d7589 */ /* 0x000e6200000e0000 */
[----:B------:R-:W2:Y:S01]  /*2f60*/  S2UR UR4, SR_CTAID.Y ;  /* 0x00000000000479c3 */ /* 0x000ea20000002600 */
[----:B------:R-:W-:Y:S01]  /*2f70*/  UMOV UR60, URZ ;  /* 0x0000003f003c7c82 */ /* 0x000fe20008000000 */
[----:B------:R-:W-:Y:S01]  /*2f80*/  UMOV UR61, URZ ;  /* 0x0000003f003d7c82 */ /* 0x000fe20008000000 */
[----:B-1----:R-:W-:Y:S01]  /*2f90*/  LOP3.LUT P0, RZ, R13, 0x3, RZ, 0xc0, !PT ;  /* 0x000000030dff7812 */ /* 0x002fe2000780c0ff */
[----:B--2---:R-:W-:-:S12]  /*2fa0*/  UIMAD UR4, UR4, UR41, UR40 ;  /* 0x00000029040472a4 */ /* 0x004fd8000f8e0228 */
[----:B------:R-:W-:Y:S05]  /*2fb0*/  @P0 BRA `(.L_x_25) ;  /* 0x0000000000a40947 */ /* 0x000fea0003800000 */
[----:B------:R-:W-:Y:S01]  /*2fc0*/  ELECT P0, URZ, PT ;  /* 0x00000000003f782f */ /* 0x000fe20003800000 */
[----:B------:R-:W-:-:S12]  /*2fd0*/  BSSY B0, `(.L_x_26) ;  /* 0x0000020000007945 */ /* 0x000fd80003800000 */
[----:B------:R-:W-:Y:S05]  /*2fe0*/  @!P0 BRA `(.L_x_27) ;  /* 0x0000000000788947 */ /* 0x000fea0003800000 */
[----:B------:R-:W1:Y:S01]  /*2ff0*/  S2UR UR6, SR_CgaCtaId ;  /* 0x00000000000679c3 */ /* 0x000e620000008800 */
[----:B------:R-:W-:Y:S01]  /*3000*/  UISETP.NE.AND UP0, UPT, UR12, 0x1, UPT ;  /* 0x000000010c00788c */ /* 0x000fe2000bf05270 */
[----:B------:R-:W-:-:S06]  /*3010*/  UMOV UR5, 0x400 ;  /* 0x0000040000057882 */ /* 0x000fcc0000000000 */
[----:B------:R-:W2:Y:S08]  /*3020*/  LDC.64 R4, c[0x0][0x700] ;  /* 0x0001c000ff047b82 */ /* 0x000eb00000000a00 */
[----:B------:R-:W2:Y:S08]  /*3030*/  LDC.64 R6, c[0x0][0x708] ;  /* 0x0001c200ff067b82 */ /* 0x000eb00000000a00 */
[----:B-----5:R-:W3:Y:S01]  /*3040*/  LDC.64 R8, c[0x0][0x710] ;  /* 0x0001c400ff087b82 */ /* 0x020ee20000000a00 */
[----:B-1----:R-:W-:-:S04]  /*3050*/  ULEA UR5, UR6, UR5, 0x18 ;  /* 0x0000000506057291 */ /* 0x002fc8000f8ec03f */
[----:B------:R-:W-:Y:S02]  /*3060*/  UIADD3 UR6, UR5, 0x80, URZ ;  /* 0x0000008005067890 */ /* 0x000fe4000fffe03f */
[----:B------:R-:W-:Y:S01]  /*3070*/  @!UP0 UIADD3 UR6, UR5, URZ, URZ ;  /* 0x0000003f05068290 */ /* 0x000fe2000fffe03f */
[----:B------:R-:W3:Y:S08]  /*3080*/  LDC.64 R10, c[0x0][0x718] ;  /* 0x0001c600ff0a7b82 */ /* 0x000ef00000000a00 */
[----:B------:R-:W1:Y:S01]  /*3090*/  LDC.64 R24, c[0x0][0x720] ;  /* 0x0001c800ff187b82 */ /* 0x000e620000000a00 */
[----:B--2---:R2:W-:Y:S07]  /*30a0*/  STS.128 [UR6+0x38700], R4 ;  /* 0x03870004ff007988 */ /* 0x0045ee0008000c06 */
[----:B------:R-:W1:Y:S08]  /*30b0*/  LDC.64 R26, c[0x0][0x728] ;  /* 0x0001ca00ff1a7b82 */ /* 0x000e700000000a00 */
[----:B------:R-:W4:Y:S01]  /*30c0*/  LDC.64 R28, c[0x0][0x730] ;  /* 0x0001cc00ff1c7b82 */ /* 0x000f220000000a00 */
[----:B---3--:R2:W-:Y:S07]  /*30d0*/  STS.128 [UR6+0x38710], R8 ;  /* 0x03871008ff007988 */ /* 0x0085ee0008000c06 */
[----:B------:R-:W4:Y:S08]  /*30e0*/  LDC.64 R30, c[0x0][0x738] ;  /* 0x0001ce00ff1e7b82 */ /* 0x000f300000000a00 */
[----:B------:R-:W3:Y:S01]  /*30f0*/  LDC.64 R32, c[0x0][0x740] ;  /* 0x0001d000ff207b82 */ /* 0x000ee20000000a00 */
[----:B-1----:R2:W-:Y:S07]  /*3100*/  STS.128 [UR6+0x38720], R24 ;  /* 0x03872018ff007988 */ /* 0x0025ee0008000c06 */
[----:B------:R-:W3:Y:S08]  /*3110*/  LDC.64 R34, c[0x0][0x748] ;  /* 0x0001d200ff227b82 */ /* 0x000ef00000000a00 */
[----:B------:R-:W1:Y:S01]  /*3120*/  LDC.64 R36, c[0x0][0x750] ;  /* 0x0001d400ff247b82 */ /* 0x000e620000000a00 */
[----:B----4-:R2:W-:Y:S07]  /*3130*/  STS.128 [UR6+0x38730], R28 ;  /* 0x0387301cff007988 */ /* 0x0105ee0008000c06 */
[----:B------:R-:W1:Y:S08]  /*3140*/  LDC.64 R38, c[0x0][0x758] ;  /* 0x0001d600ff267b82 */ /* 0x000e700000000a00 */
[----:B------:R-:W4:Y:S01]  /*3150*/  LDC.64 R40, c[0x0][0x760] ;  /* 0x0001d800ff287b82 */ /* 0x000f220000000a00 */
[----:B---3--:R2:W-:Y:S07]  /*3160*/  STS.128 [UR6+0x38740], R32 ;  /* 0x03874020ff007988 */ /* 0x0085ee0008000c06 */
[----:B------:R-:W4:Y:S08]  /*3170*/  LDC.64 R42, c[0x0][0x768] ;  /* 0x0001da00ff2a7b82 */ /* 0x000f300000000a00 */
[----:B------:R-:W3:Y:S01]  /*3180*/  LDC.64 R44, c[0x0][0x770] ;  /* 0x0001dc00ff2c7b82 */ /* 0x000ee20000000a00 */
[----:B-1----:R2:W-:Y:S07]  /*3190*/  STS.128 [UR6+0x38750], R36 ;  /* 0x03875024ff007988 */ /* 0x0025ee0008000c06 */
[----:B------:R-:W3:Y:S01]  /*31a0*/  LDC.64 R46, c[0x0][0x778] ;  /* 0x0001de00ff2e7b82 */ /* 0x000ee20000000a00 */
[----:B----4-:R2:W-:Y:S04]  /*31b0*/  STS.128 [UR6+0x38760], R40 ;  /* 0x03876028ff007988 */ /* 0x0105e80008000c06 */
[----:B---3--:R2:W-:Y:S02]  /*31c0*/  STS.128 [UR6+0x38770], R44 ;  /* 0x0387702cff007988 */ /* 0x0085e40008000c06 */
.L_x_27:
[----:B------:R-:W-:Y:S05]  /*31d0*/  BSYNC B0 ;  /* 0x0000000000007941 */ /* 0x000fea0003800000 */
.L_x_26:
[----:B------:R-:W-:Y:S01]  /*31e0*/  UISETP.NE.AND UP0, UPT, UR12, 0x1, UPT ;  /* 0x000000010c00788c */ /* 0x000fe2000bf05270 */
[----:B------:R-:W-:Y:S01]  /*31f0*/  NOP ;  /* 0x0000000000007918 */ /* 0x000fe20000000000 */
[----:B------:R-:W-:Y:S01]  /*3200*/  ULDC UR5, c[0x0][0x884] ;  /* 0x0002210000057ab9 */ /* 0x000fe20000000800 */
[----:B------:R-:W-:Y:S01]  /*3210*/  ULDC.64 UR60, c[0x0][0x800] ;  /* 0x00020000003c7ab9 */ /* 0x000fe20000000a00 */
[----:B------:R-:W-:-:S04]  /*3220*/  USEL UR5, UR5, URZ, UP0 ;  /* 0x0000003f05057287 */ /* 0x000fc80008000000 */
[----:B------:R-:W-:-:S04]  /*3230*/  UIADD3 UR5, UR4, UR5, URZ ;  /* 0x0000000504057290 */ /* 0x000fc8000fffe03f */
[----:B------:R-:W-:-:S12]  /*3240*/  UIMAD.WIDE UR60, UR5, 0x80, UR60 ;  /* 0x00000080053c78a5 */ /* 0x000fd8000f8e023c */
.L_x_25:
[----:B------:R-:W-:-:S13]  /*3250*/  ISETP.NE.AND P0, PT, RZ, UR55, PT ;  /* 0x00000037ff007c0c */ /* 0x000fda000bf05270 */
[----:B------:R-:W-:Y:S05]  /*3260*/  @P0 BRA `(.L_x_28) ;  /* 0x00000004001c0947 */ /* 0x000fea0003800000 */
[----:B------:R-:W-:Y:S01]  /*3270*/  ELECT P0, URZ, PT ;  /* 0x00000000003f782f */ /* 0x000fe20003800000 */
[----:B------:R-:W-:-:S12]  /*3280*/  BSSY B0, `(.L_x_29) ;  /* 0x0000030000007945 */ /* 0x000fd80003800000 */
[----:B------:R-:W-:Y:S05]  /*3290*/  @!P0 BRA `(.L_x_30) ;  /* 0x0000000000b88947 */ /* 0x000fea0003800000 */
[C---:B--2---:R-:W-:Y:S01]  /*32a0*/  IMAD.SHL.U32 R4, R18.reuse, 0x8, RZ ;  /* 0x0000000812047824 */ /* 0x044fe200078e00ff */
[----:B------:R-:W-:Y:S01]  /*32b0*/  ULDC.64 UR4, c[0x0][0x820] ;  /* 0x0002080000047ab9 */ /* 0x000fe20000000a00 */
[----:B------:R-:W-:-:S03]  /*32c0*/  SHF.L.U64.HI R3, R18, 0x3, R3 ;  /* 0x0000000312037819 */ /* 0x000fc60000010203 */
[----:B------:R-:W-:-:S04]  /*32d0*/  IADD3 R6, P0, R4, UR4, RZ ;  /* 0x0000000404067c10 */ /* 0x000fc8000ff1e0ff */
[----:B------:R-:W-:Y:S01]  /*32e0*/  IADD3.X R7, R3, UR5, RZ, P0, !PT ;  /* 0x0000000503077c10 */ /* 0x000fe200087fe4ff */
[----:B------:R-:W-:-:S05]  /*32f0*/  ULDC.64 UR4, c[0x0][0x818] ;  /* 0x0002060000047ab9 */ /* 0x000fca0000000a00 */
[----:B------:R-:W2:Y:S01]  /*3300*/  LDG.E.64 R6, desc[UR58][R6.64] ;  /* 0x0000003a06067981 */ /* 0x000ea2000c1e1b00 */
[----:B------:R-:W-:-:S04]  /*3310*/  IADD3 R4, P0, R4, UR4, RZ ;  /* 0x0000000404047c10 */ /* 0x000fc8000ff1e0ff */
[----:B------:R-:W-:-:S06]  /*3320*/  IADD3.X R5, R3, UR5, RZ, P0, !PT ;  /* 0x0000000503057c10 */ /* 0x000fcc00087fe4ff */
[----:B------:R-:W3:Y:S01]  /*3330*/  LDG.E.64 R4, desc[UR58][R4.64] ;  /* 0x0000003a04047981 */ /* 0x000ee2000c1e1b00 */
[----:B------:R-:W1:Y:S01]  /*3340*/  S2UR UR5, SR_CgaCtaId ;  /* 0x00000000000579c3 */ /* 0x000e620000008800 */
[----:B------:R-:W-:Y:S01]  /*3350*/  UISETP.NE.AND UP0, UPT, UR12, 0x1, UPT ;  /* 0x000000010c00788c */ /* 0x000fe2000bf05270 */
[----:B-----5:R-:W-:Y:S01]  /*3360*/  VIADD R9, R0, 0xffffffff ;  /* 0xffffffff00097836 */ /* 0x020fe20000000000 */
[----:B------:R-:W-:Y:S01]  /*3370*/  UMOV UR4, 0x400 ;  /* 0x0000040000047882 */ /* 0x000fe20000000000 */
[----:B------:R-:W-:Y:S01]  /*3380*/  CS2R R10, SRZ ;  /* 0x00000000000a7805 */ /* 0x000fe2000001ff00 */
[----:B-1----:R-:W-:-:S04]  /*3390*/  ULEA UR4, UR5, UR4, 0x18 ;  /* 0x0000000405047291 */ /* 0x002fc8000f8ec03f */
[----:B------:R-:W-:-:S03]  /*33a0*/  UIADD3 UR5, UR4, 0x80, URZ ;  /* 0x0000008004057890 */ /* 0x000fc6000fffe03f */
[----:B------:R-:W-:-:S04]  /*33b0*/  @!UP0 UIADD3 UR5, UR4, URZ, URZ ;  /* 0x0000003f04058290 */ /* 0x000fc8000fffe03f */
[----:B------:R-:W-:-:S05]  /*33c0*/  UIADD3 UR4, UR5, 0x38700, URZ ;  /* 0x0003870005047890 */ /* 0x000fca000fffe03f */
[----:B------:R-:W1:Y:S01]  /*33d0*/  LDS R3, [UR5+0x3871c] ;  /* 0x03871c05ff037984 */ /* 0x000e620008000800 */
[----:B------:R-:W-:-:S03]  /*33e0*/  IMAD.U32 R20, RZ, RZ, UR4 ;  /* 0x00000004ff147e24 */ /* 0x000fc6000f8e00ff */
[----:B------:R-:W-:Y:S02]  /*33f0*/  STS [UR5+0x38730], RZ ;  /* 0x038730ffff007988 */ /* 0x000fe40008000805 */
[----:B------:R-:W-:-:S05]  /*3400*/  SHF.R.U64 R20, R20, 0x4, RZ ;  /* 0x0000000414147819 */ /* 0x000fca00000012ff */
[----:B------:R-:W-:Y:S04]  /*3410*/  STS [UR5+0x38710], R20 ;  /* 0x03871014ff007988 */ /* 0x000fe80008000805 */
[----:B------:R-:W-:Y:S01]  /*3420*/  STS [UR5+0x38714], R20 ;  /* 0x03871414ff007988 */ /* 0x000fe20008000805 */
[C---:B--2---:R-:W-:Y:S02]  /*3430*/  SHF.L.U64.HI R13, R6.reuse, 0x1, R7 ;  /* 0x00000001060d7819 */ /* 0x044fe40000010207 */
[----:B------:R-:W-:Y:S02]  /*3440*/  SHF.L.U32 R6, R6, 0x1, RZ ;  /* 0x0000000106067819 */ /* 0x000fe400000006ff */
[----:B------:R-:W-:Y:S02]  /*3450*/  LOP3.LUT R13, R13, 0x1fffffff, RZ, 0xc0, !PT ;  /* 0x1fffffff0d0d7812 */ /* 0x000fe400078ec0ff */
[----:B------:R-:W-:-:S02]  /*3460*/  LOP3.LUT R0, R6, 0xfffffffe, RZ, 0xc0, !PT ;  /* 0xfffffffe06007812 */ /* 0x000fc400078ec0ff */
[--C-:B------:R-:W-:Y:S02]  /*3470*/  SHF.R.U32.HI R8, RZ, 0x4, R13.reuse ;  /* 0x00000004ff087819 */ /* 0x100fe4000001160d */
[----:B------:R-:W-:Y:S01]  /*3480*/  SHF.R.U64 R0, R0, 0x4, R13 ;  /* 0x0000000400007819 */ /* 0x000fe2000000120d */
[----:B---3--:R-:W-:Y:S01]  /*3490*/  STS.64 [UR5+0x38700], R4 ;  /* 0x03870004ff007988 */ /* 0x008fe20008000a05 */
[----:B-1----:R-:W-:-:S03]  /*34a0*/  LOP3.LUT R3, R3, 0xf, R8, 0xb8, !PT ;  /* 0x0000000f03037812 */ /* 0x002fc600078eb808 */
[----:B------:R-:W-:Y:S04]  /*34b0*/  STS [UR5+0x3870c], R0 ;  /* 0x03870c00ff007988 */ /* 0x000fe80008000805 */
[----:B------:R-:W-:Y:S04]  /*34c0*/  STS [UR5+0x3871c], R3 ;  /* 0x03871c03ff007988 */ /* 0x000fe80008000805 */
[----:B------:R-:W1:Y:S02]  /*34d0*/  LDS R7, [UR5+0x3871c] ;  /* 0x03871c05ff077984 */ /* 0x000e640008000800 */
[----:B-1----:R-:W-:-:S05]  /*34e0*/  LOP3.LUT R7, R7, 0xf0, RZ, 0xb8, !PT ;  /* 0x000000f007077812 */ /* 0x002fca00078eb8ff */
[----:B------:R-:W-:Y:S04]  /*34f0*/  STS [UR5+0x3871c], R7 ;  /* 0x03871c07ff007988 */ /* 0x000fe80008000805 */
[----:B------:R-:W1:Y:S02]  /*3500*/  LDS R8, [UR5+0x3871c] ;  /* 0x03871c05ff087984 */ /* 0x000e640008000800 */
[----:B-1----:R-:W-:Y:S01]  /*3510*/  LOP3.LUT R21, R8, 0xf00, RZ, 0xb8, !PT ;  /* 0x00000f0008157812 */ /* 0x002fe200078eb8ff */
[----:B------:R-:W-:-:S04]  /*3520*/  VIADD R8, R2, 0xffffffff ;  /* 0xffffffff02087836 */ /* 0x000fc80000000000 */
[----:B------:R-:W-:Y:S04]  /*3530*/  STS.64 [UR5+0x38718], R20 ;  /* 0x03871814ff007988 */ /* 0x000fe80008000a05 */
[----:B------:R-:W1:Y:S04]  /*3540*/  LDS R12, [UR5+0x3871c] ;  /* 0x03871c05ff0c7984 */ /* 0x000e680008000800 */
[----:B------:R3:W-:Y:S01]  /*3550*/  STS.128 [UR5+0x38720], R8 ;  /* 0x03872008ff007988 */ /* 0x0007e20008000c05 */
[----:B-1----:R-:W-:-:S05]  /*3560*/  LOP3.LUT R12, R12, 0xf000, RZ, 0xb8, !PT ;  /* 0x0000f0000c0c7812 */ /* 0x002fca00078eb8ff */
[----:B------:R3:W-:Y:S02]  /*3570*/  STS [UR5+0x3871c], R12 ;  /* 0x03871c0cff007988 */ /* 0x0007e40008000805 */
.L_x_30:
[----:B------:R-:W-:Y:S05]  /*3580*/  BSYNC B0 ;  /* 0x0000000000007941 */ /* 0x000fea0003800000 */
.L_x_29:
[----:B------:R-:W-:Y:S01]  /*3590*/  ELECT P0, URZ, PT ;  /* 0x00000000003f782f */ /* 0x000fe20003800000 */
[----:B------:R-:W-:Y:S01]  /*35a0*/  NOP ;  /* 0x0000000000007918 */ /* 0x000fe20000000000 */
[----:B------:R-:W-:Y:S11]  /*35b0*/  BSSY B0, `(.L_x_31) ;  /* 0x0000004000007945 */ /* 0x000ff60003800000 */
[----:B------:R-:W-:Y:S05]  /*35c0*/  @!P0 BRA `(.L_x_32) ;  /* 0x0000000000088947 */ /* 0x000fea0003800000 */
[----:B------:R0:W-:Y:S01]  /*35d0*/  UTMACMDFLUSH ;  /* 0x00000000000079b7 */ /* 0x0001e20000000000 */
[----:B------:R-:W-:-:S04]  /*35e0*/  DEPBAR.LE SB0, 0x0 ;  /* 0x000080000000791a */ /* 0x000fc80000000000 */
.L_x_32:
[----:B------:R-:W-:Y:S05]  /*35f0*/  BSYNC B0 ;  /* 0x0000000000007941 */ /* 0x000fea0003800000 */
.L_x_31:
[----:B------:R-:W1:Y:S01]  /*3600*/  S2UR UR5, SR_CgaCtaId ;  /* 0x00000000000579c3 */ /* 0x000e620000008800 */
[----:B-----5:R-:W4:Y:S01]  /*3610*/  S2R R0, SR_LANEID ;  /* 0x0000000000007919 */ /* 0x020f220000000000 */
[----:B------:R-:W-:Y:S01]  /*3620*/  UISETP.NE.AND UP0, UPT, UR12, 0x1, UPT ;  /* 0x000000010c00788c */ /* 0x000fe2000bf05270 */
[----:B------:R-:W-:Y:S02]  /*3630*/  UMOV UR4, 0x400 ;  /* 0x0000040000047882 */ /* 0x000fe40000000000 */
[----:B-1----:R-:W-:-:S04]  /*3640*/  ULEA UR4, UR5, UR4, 0x18 ;  /* 0x0000000405047291 */ /* 0x002fc8000f8ec03f */
[----:B------:R-:W-:-:S04]  /*3650*/  UIADD3 UR5, UR4, 0x80, URZ ;  /* 0x0000008004057890 */ /* 0x000fc8000fffe03f */
[----:B------:R-:W-:Y:S01]  /*3660*/  @!UP0 UIADD3 UR5, UR4, URZ, URZ ;  /* 0x0000003f04058290 */ /* 0x000fe2000fffe03f */
[----:B----4-:R-:W-:-:S05]  /*3670*/  IMAD.SHL.U32 R0, R0, 0x4, RZ ;  /* 0x0000000400007824 */ /* 0x010fca00078e00ff */
[----:B------:R-:W-:Y:S01]  /*3680*/  IMAD.U32 R3, RZ, RZ, UR5 ;  /* 0x00000005ff037e24 */ /* 0x000fe2000f8e00ff */
[----:B------:R-:W-:-:S04]  /*3690*/  IADD3 R2, P0, R0, UR60, RZ ;  /* 0x0000003c00027c10 */ /* 0x000fc8000ff1e0ff */
[----:B--2---:R-:W-:Y:S01]  /*36a0*/  IADD3 R4, R0, 0x38700, R3 ;  /* 0x0003870000047810 */ /* 0x004fe20007ffe003 */
[----:B------:R-:W-:-:S04]  /*36b0*/  IMAD.X R3, RZ, RZ, UR61, P0 ;  /* 0x0000003dff037e24 */ /* 0x000fc800080e06ff */
[----:B------:R-:W1:Y:S04]  /*36c0*/  LDS R5, [R4] ;  /* 0x0000000004057984 */ /* 0x000e680000000800 */
[----:B-1----:R1:W5:Y:S02]  /*36d0*/  ATOMG.E.EXCH.STRONG.GPU PT, RZ, [R2], R5 ;  /* 0x0000000502ff73a8 */ /* 0x00236400041ee100 */
.L_x_28:
[----:B------:R-:W-:Y:S01]  /*36e0*/  LEA.HI R14, R14, R19, RZ, 0x8 ;  /* 0x000000130e0e7211 */ /* 0x000fe200078f40ff */
[----:B------:R-:W4:Y:S01]  /*36f0*/  S2UR UR43, SR_CgaCtaId ;  /* 0x00000000002b79c3 */ /* 0x000f220000008800 */
[----:B------:R-:W-:Y:S01]  /*3700*/  UISETP.NE.AND UP0, UPT, UR12, 0x1, UPT ;  /* 0x000000010c00788c */ /* 0x000fe2000bf05270 */
[----:B------:R-:W-:Y:S01]  /*3710*/  IMAD.MOV.U32 R156, RZ, RZ, RZ ;  /* 0x000000ffff9c7224 */ /* 0x000fe200078e00ff */
[----:B------:R-:W-:Y:S01]  /*3720*/  LOP3.LUT R14, R14, 0xffffff00, RZ, 0xc0, !PT ;  /* 0xffffff000e0e7812 */ /* 0x000fe200078ec0ff */
[----:B------:R-:W-:Y:S01]  /*3730*/  UMOV UR47, 0x400 ;  /* 0x00000400002f7882 */ /* 0x000fe20000000000 */
[----:B------:R-:W-:Y:S02]  /*3740*/  ULOP3.LUT UR51, UR53, 0x1, URZ, 0xfc, !UPT ;  /* 0x0000000135337892 */ /* 0x000fe4000f8efc3f */
[----:B------:R-:W-:Y:S01]  /*3750*/  ULOP3.LUT UR50, UR54, 0x1, URZ, 0xfc, !UPT ;  /* 0x0000000136327892 */ /* 0x000fe2000f8efc3f */
[----:B------:R-:W-:Y:S01]  /*3760*/  IMAD.IADD R14, R19, 0x1, -R14 ;  /* 0x00000001130e7824 */ /* 0x000fe200078e0a0e */
[----:B------:R-:W-:Y:S01]  /*3770*/  ULOP3.LUT UR48, UR52, 0x1, URZ, 0xfc, !UPT ;  /* 0x0000000134307892 */ /* 0x000fe2000f8efc3f */
[----:B------:R-:W-:-:S02]  /*3780*/  UMOV UR36, URZ ;  /* 0x0000003f00247c82 */ /* 0x000fc40008000000 */
[C---:B--2---:R-:W-:Y:S01]  /*3790*/  IMAD.SHL.U32 R4, R14.reuse, 0x40, RZ ;  /* 0x000000400e047824 */ /* 0x044fe200078e00ff */
[----:B-1----:R-:W-:Y:S01]  /*37a0*/  SHF.R.S32.HI R3, RZ, 0x1f, R14 ;  /* 0x0000001fff037819 */ /* 0x002fe2000001140e */
[C---:B------:R-:W-:Y:S01]  /*37b0*/  VIADD R154, R14.reuse, 0x1f ;  /* 0x0000001f0e9a7836 */ /* 0x040fe20000000000 */
[-C--:B-----5:R-:W-:Y:S01]  /*37c0*/  LEA.HI R0, R14, R14.reuse, RZ, 0x1 ;  /* 0x0000000e0e007211 */ /* 0x0a0fe200078f08ff */
[----:B------:R-:W-:Y:S01]  /*37d0*/  UMOV UR56, URZ ;  /* 0x0000003f00387c82 */ /* 0x000fe20008000000 */
[CC--:B------:R-:W-:Y:S01]  /*37e0*/  LEA.HI R2, R3.reuse, R14.reuse, RZ, 0x5 ;  /* 0x0000000e03027211 */ /* 0x0c0fe200078f28ff */
[----:B------:R-:W-:Y:S01]  /*37f0*/  UMOV UR37, URZ ;  /* 0x0000003f00257c82 */ /* 0x000fe20008000000 */
[----:B------:R-:W-:Y:S01]  /*3800*/  LEA.HI R6, R3, R14, RZ, 0x4 ;  /* 0x0000000e03067211 */ /* 0x000fe200078f20ff */
[----:B------:R-:W-:Y:S01]  /*3810*/  UMOV UR38, URZ ;  /* 0x0000003f00267c82 */ /* 0x000fe20008000000 */
[----:B------:R-:W-:Y:S01]  /*3820*/  SHF.R.S32.HI R2, RZ, 0x5, R2 ;  /* 0x00000005ff027819 */ /* 0x000fe20000011402 */
[----:B------:R-:W-:Y:S01]  /*3830*/  UMOV UR39, URZ ;  /* 0x0000003f00277c82 */ /* 0x000fe20008000000 */
[----:B------:R-:W-:Y:S01]  /*3840*/  SHF.R.S32.HI R0, RZ, 0x1, R0 ;  /* 0x00000001ff007819 */ /* 0x000fe20000011400 */
[----:B----4-:R-:W-:Y:S01]  /*3850*/  ULEA UR47, UR43, UR47, 0x18 ;  /* 0x0000002f2b2f7291 */ /* 0x010fe2000f8ec03f */
[----:B---3--:R-:W-:Y:S01]  /*3860*/  SHF.R.S32.HI R9, RZ, 0x4, R6 ;  /* 0x00000004ff097819 */ /* 0x008fe20000011406 */
[----:B------:R-:W-:Y:S01]  /*3870*/  IMAD.SHL.U32 R5, R2, 0x10, RZ ;  /* 0x0000001002057824 */ /* 0x000fe200078e00ff */
[----:B------:R-:W-:Y:S01]  /*3880*/  LOP3.LUT R4, R4, 0x40, RZ, 0xc0, !PT ;  /* 0x0000004004047812 */ /* 0x000fe200078ec0ff */
[----:B------:R-:W-:Y:S01]  /*3890*/  IMAD.SHL.U32 R2, R0, 0x80, RZ ;  /* 0x0000008000027824 */ /* 0x000fe200078e00ff */
[----:B------:R-:W-:Y:S01]  /*38a0*/  LEA.HI R6, R6, R9, RZ, 0x1 ;  /* 0x0000000906067211 */ /* 0x000fe200078f08ff */
[----:B------:R-:W-:Y:S01]  /*38b0*/  UIADD3 UR49, UR47, 0x80, URZ ;  /* 0x000000802f317890 */ /* 0x000fe2000fffe03f */
[----:B------:R-:W-:Y:S01]  /*38c0*/  LOP3.LUT R7, R4, 0x30, R5, 0xf8, !PT ;  /* 0x0000003004077812 */ /* 0x000fe200078ef805 */
[----:B------:R-:W-:Y:S01]  /*38d0*/  @!UP0 UIADD3 UR49, UR47, URZ, URZ ;  /* 0x0000003f2f318290 */ /* 0x000fe2000fffe03f */
[----:B------:R-:W-:-:S02]  /*38e0*/  LOP3.LUT R5, R2, 0x180, RZ, 0xc0, !PT ;  /* 0x0000018002057812 */ /* 0x000fc400078ec0ff */
[----:B------:R-:W-:Y:S01]  /*38f0*/  LOP3.LUT R6, R6, 0x7ffffe, RZ, 0xc0, !PT ;  /* 0x007ffffe06067812 */ /* 0x000fe200078ec0ff */
[----:B------:R-:W-:Y:S01]  /*3900*/  UIADD3 UR49, UR49, 0x38700, URZ ;  /* 0x0003870031317890 */ /* 0x000fe2000fffe03f */
[CC--:B------:R-:W-:Y:S02]  /*3910*/  LEA.HI R152, R3.reuse, R14.reuse, RZ, 0x7 ;  /* 0x0000000e03987211 */ /* 0x0c0fe400078f38ff */
[----:B------:R-:W-:Y:S01]  /*3920*/  LEA.HI R0, R3, R14, RZ, 0x3 ;  /* 0x0000000e03007211 */ /* 0x000fe200078f18ff */
[----:B------:R-:W-:Y:S01]  /*3930*/  IMAD.IADD R9, R9, 0x1, -R6 ;  /* 0x0000000109097824 */ /* 0x000fe200078e0a06 */
[----:B------:R-:W-:Y:S02]  /*3940*/  LOP3.LUT R4, R5, R4, RZ, 0xfc, !PT ;  /* 0x0000000405047212 */ /* 0x000fe400078efcff */
[----:B------:R-:W-:Y:S02]  /*3950*/  SHF.R.S32.HI R152, RZ, 0x7, R152 ;  /* 0x00000007ff987819 */ /* 0x000fe40000011498 */
[----:B------:R-:W-:-:S02]  /*3960*/  LOP3.LUT R0, R7, 0x8, R0, 0xf8, !PT ;  /* 0x0000000807007812 */ /* 0x000fc400078ef800 */
[----:B------:R-:W-:Y:S01]  /*3970*/  SHF.R.U32.HI R4, RZ, 0x3, R4 ;  /* 0x00000003ff047819 */ /* 0x000fe20000011604 */
[----:B------:R-:W-:-:S03]  /*3980*/  IMAD R9, R152, 0x4, R9 ;  /* 0x0000000498097824 */ /* 0x000fc600078e0209 */
[----:B------:R-:W-:-:S04]  /*3990*/  LOP3.LUT R0, R4, R0, R5, 0x1e, !PT ;  /* 0x0000000004007212 */ /* 0x000fc800078e1e05 */
[----:B------:R-:W-:Y:S01]  /*39a0*/  LEA R153, R9, R0, 0x9 ;  /* 0x0000000009997211 */ /* 0x000fe200078e48ff */
[----:B------:R-:W-:-:S07]  /*39b0*/  IMAD.MOV.U32 R0, RZ, RZ, 0x1 ;  /* 0x00000001ff007424 */ /* 0x000fce00078e00ff */
.L_x_113:
[----:B---3--:R-:W1:Y:S02]  /*39c0*/  LDC.64 R2, c[0x0][0x290] ;  /* 0x0000a400ff027b82 */ /* 0x008e640000000a00 */
[----:B-1----:R-:W-:-:S05]  /*39d0*/  IMAD.WIDE R2, R18, 0xc, R2 ;  /* 0x0000000c12027825 */ /* 0x002fca00078e0202 */
[----:B------:R-:W2:Y:S01]  /*39e0*/  LDG.E R155, desc[UR58][R2.64+0x8] ;  /* 0x0000083a029b7981 */ /* 0x000ea2000c1e1900 */
[----:B------:R-:W-:Y:S01]  /*39f0*/  UMOV UR10, URZ ;  /* 0x0000003f000a7c82 */ /* 0x000fe20008000000 */
[----:B------:R-:W-:Y:S01]  /*3a00*/  UMOV UR9, UR37 ;  /* 0x0000002500097c82 */ /* 0x000fe20008000000 */
[--C-:B------:R-:W-:Y:S01]  /*3a10*/  IMAD.MOV.U32 R157, RZ, RZ, R18.reuse ;  /* 0x000000ffff9d7224 */ /* 0x100fe200078e0012 */
[----:B-----5:R-:W1:Y:S01]  /*3a20*/  SHFL.IDX PT, R6, R152, RZ, 0x1f ;  /* 0x00001fff98067589 */ /* 0x020e6200000e0000 */
[----:B------:R-:W-:Y:S02]  /*3a30*/  SHF.R.S32.HI R19, RZ, 0x1f, R18 ;  /* 0x0000001fff137819 */ /* 0x000fe40000011412 */
[----:B------:R-:W-:Y:S02]  /*3a40*/  CS2R R86, SRZ ;  /* 0x0000000000567805 */ /* 0x000fe4000001ff00 */
[----:B------:R-:W-:Y:S02]  /*3a50*/  CS2R R88, SRZ ;  /* 0x0000000000587805 */ /* 0x000fe4000001ff00 */
[----:B------:R-:W-:-:S02]  /*3a60*/  CS2R R90, SRZ ;  /* 0x00000000005a7805 */ /* 0x000fc4000001ff00 */
[----:B------:R-:W-:Y:S02]  /*3a70*/  CS2R R92, SRZ ;  /* 0x00000000005c7805 */ /* 0x000fe4000001ff00 */
[----:B------:R-:W-:Y:S02]  /*3a80*/  CS2R R94, SRZ ;  /* 0x00000000005e7805 */ /* 0x000fe4000001ff00 */
[----:B------:R-:W-:Y:S02]  /*3a90*/  CS2R R96, SRZ ;  /* 0x0000000000607805 */ /* 0x000fe4000001ff00 */
        /* <DEDUP_REMOVED lines=16> */
[----:B-1----:R-:W-:Y:S02]  /*3ba0*/  R2UR UR4, R6 ;  /* 0x00000000060472ca */ /* 0x002fe400000e0000 */
        /* <DEDUP_REMOVED lines=11> */
[----:B------:R-:W-:Y:S01]  /*3c60*/  CS2R R24, SRZ ;  /* 0x0000000000187805 */ /* 0x000fe2000001ff00 */
[----:B------:R-:W-:Y:S01]  /*3c70*/  ULEA.HI UR5, UR4, UR4, URZ, 0x1 ;  /* 0x0000000404057291 */ /* 0x000fe2000f8f083f */
[----:B------:R-:W-:Y:S02]  /*3c80*/  CS2R R26, SRZ ;  /* 0x00000000001a7805 */ /* 0x000fe4000001ff00 */
[----:B------:R-:W-:Y:S02]  /*3c90*/  CS2R R28, SRZ ;  /* 0x00000000001c7805 */ /* 0x000fe4000001ff00 */
[----:B------:R-:W-:Y:S01]  /*3ca0*/  CS2R R30, SRZ ;  /* 0x00000000001e7805 */ /* 0x000fe2000001ff00 */
[----:B------:R-:W-:Y:S01]  /*3cb0*/  ULOP3.LUT UR5, UR5, 0x1e, URZ, 0xc0, !UPT ;  /* 0x0000001e05057892 */ /* 0x000fe2000f8ec03f */
[----:B------:R-:W-:-:S02]  /*3cc0*/  CS2R R32, SRZ ;  /* 0x0000000000207805 */ /* 0x000fc4000001ff00 */
[----:B------:R-:W-:Y:S02]  /*3cd0*/  CS2R R34, SRZ ;  /* 0x0000000000227805 */ /* 0x000fe4000001ff00 */
[----:B------:R-:W-:Y:S01]  /*3ce0*/  CS2R R36, SRZ ;  /* 0x0000000000247805 */ /* 0x000fe2000001ff00 */
[----:B------:R-:W-:Y:S01]  /*3cf0*/  UIADD3 UR5, UR4, -UR5, URZ ;  /* 0x8000000504057290 */ /* 0x000fe2000fffe03f */
[----:B------:R-:W-:Y:S02]  /*3d00*/  CS2R R38, SRZ ;  /* 0x0000000000267805 */ /* 0x000fe4000001ff00 */
[----:B------:R-:W-:Y:S02]  /*3d10*/  CS2R R40, SRZ ;  /* 0x0000000000287805 */ /* 0x000fe4000001ff00 */
[----:B------:R-:W-:Y:S01]  /*3d20*/  CS2R R42, SRZ ;  /* 0x00000000002a7805 */ /* 0x000fe2000001ff00 */
[----:B------:R-:W-:Y:S01]  /*3d30*/  ULEA UR5, UR5, UR47, 0xd ;  /* 0x0000002f05057291 */ /* 0x000fe2000f8e683f */
[----:B------:R-:W-:-:S02]  /*3d40*/  CS2R R44, SRZ ;  /* 0x00000000002c7805 */ /* 0x000fc4000001ff00 */
[----:B------:R-:W-:Y:S02]  /*3d50*/  CS2R R46, SRZ ;  /* 0x00000000002e7805 */ /* 0x000fe4000001ff00 */
[----:B------:R-:W-:Y:S01]  /*3d60*/  CS2R R48, SRZ ;  /* 0x0000000000307805 */ /* 0x000fe2000001ff00 */
[----:B------:R-:W-:Y:S01]  /*3d70*/  USHF.R.U32.HI UR5, URZ, 0x4, UR5 ;  /* 0x000000043f057899 */ /* 0x000fe20008011605 */
[----:B------:R-:W-:Y:S02]  /*3d80*/  CS2R R50, SRZ ;  /* 0x0000000000327805 */ /* 0x000fe4000001ff00 */
[----:B------:R-:W-:Y:S02]  /*3d90*/  CS2R R52, SRZ ;  /* 0x0000000000347805 */ /* 0x000fe4000001ff00 */
[----:B------:R-:W-:Y:S01]  /*3da0*/  CS2R R54, SRZ ;  /* 0x0000000000367805 */ /* 0x000fe2000001ff00 */
[----:B------:R-:W-:Y:S01]  /*3db0*/  ULOP3.LUT UR8, UR5, 0x3fff, URZ, 0xc0, !UPT ;  /* 0x00003fff05087892 */ /* 0x000fe2000f8ec03f */
        /* <DEDUP_REMOVED lines=15> */
[C---:B--2---:R-:W-:Y:S01]  /*3eb0*/  ISETP.GE.AND P0, PT, R155.reuse, 0x1, PT ;  /* 0x000000019b00780c */ /* 0x044fe20003f06270 */
[----:B------:R-:W-:-:S05]  /*3ec0*/  VIADD R4, R155, 0x7f ;  /* 0x0000007f9b047836 */ /* 0x000fca0000000000 */
[----:B------:R-:W-:-:S04]  /*3ed0*/  SHF.R.S32.HI R5, RZ, 0x1f, R4 ;  /* 0x0000001fff057819 */ /* 0x000fc80000011404 */
[----:B------:R-:W-:Y:S01]  /*3ee0*/  LEA.HI R5, R5, R4, RZ, 0x7 ;  /* 0x0000000405057211 */ /* 0x000fe200078f38ff */
[----:B------:R-:W-:-:S03]  /*3ef0*/  IMAD.U32 R4, RZ, RZ, UR38 ;  /* 0x00000026ff047e24 */ /* 0x000fc6000f8e00ff */
[----:B------:R-:W-:Y:S01]  /*3f00*/  SHF.R.S32.HI R5, RZ, 0x7, R5 ;  /* 0x00000007ff057819 */ /* 0x000fe20000011405 */
[----:B------:R-:W-:Y:S06]  /*3f10*/  @!P0 BRA `(.L_x_33) ;  /* 0x0000000400ec8947 */ /* 0x000fec0003800000 */
[----:B------:R-:W-:-:S06]  /*3f20*/  UISETP.NE.AND UP0, UPT, UR51, 0x3, UPT ;  /* 0x000000033300788c */ /* 0x000fcc000bf05270 */
[----:B------:R-:W-:-:S13]  /*3f30*/  PLOP3.LUT P1, PT, PT, PT, UP0, 0x80, 0x0 ;  /* 0x000000000000781c */ /* 0x000fda0003f2f008 */
[----:B------:R-:W-:Y:S05]  /*3f40*/  @!P1 BRA `(.L_x_34) ;  /* 0x0000000000049947 */ /* 0x000fea0003800000 */
[----:B------:R-:W-:Y:S01]  /*3f50*/  BPT.TRAP 0x1 ;  /* 0x000000040000795c */ /* 0x000fe20000300000 */
.L_x_34:
[----:B------:R-:W-:Y:S01]  /*3f60*/  ULEA UR4, UR37, UR47, 0x3 ;  /* 0x0000002f25047291 */ /* 0x000fe2000f8e183f */
[----:B------:R-:W-:-:S05]  /*3f70*/  IMAD.U32 R2, RZ, RZ, UR38 ;  /* 0x00000026ff027e24 */ /* 0x000fca000f8e00ff */
[----:B------:R-:W-:-:S04]  /*3f80*/  SHF.L.U32 R2, R2, 0x1f, RZ ;  /* 0x0000001f02027819 */ /* 0x000fc800000006ff */
[----:B------:R1:W2:Y:S01]  /*3f90*/  SYNCS.PHASECHK.TRANS64.TRYWAIT P0, [UR4+0x38480], R2 ;  /* 0x03848002ff0075a7 */ /* 0x0002a20008000144 */
[----:B------:R-:W-:Y:S05]  /*3fa0*/  @!P1 BRA `(.L_x_35) ;  /* 0x0000000000049947 */ /* 0x000fea0003800000 */
[----:B------:R-:W-:Y:S01]  /*3fb0*/  BPT.TRAP 0x1 ;  /* 0x000000040000795c */ /* 0x000fe20000300000 */
.L_x_35:
[----:B--2---:R-:W-:Y:S05]  /*3fc0*/  @P0 BRA `(.L_x_36) ;  /* 0x0000000000080947 */ /* 0x004fea0003800000 */
[----:B------:R-:W2:Y:S02]  /*3fd0*/  SYNCS.PHASECHK.TRANS64.TRYWAIT P0, [UR4+0x38480], R2 ;  /* 0x03848002ff0075a7 */ /* 0x000ea40008000144 */
[----:B--2---:R-:W-:Y:S05]  /*3fe0*/  @!P0 BRA `(.L_x_37) ;  /* 0x000000ac00708947 */ /* 0x004fea0003800000 */
.L_x_36:
[----:B------:R-:W-:Y:S01]  /*3ff0*/  UIADD3 UR4, UR47, 0x20000, URZ ;  /* 0x000200002f047890 */ /* 0x000fe2000fffe03f */
[----:B------:R-:W-:Y:S01]  /*4000*/  WARPGROUP.ARRIVE ;  /* 0x00000000000079c5 */ /* 0x000fe20000000000 */
[----:B------:R-:W-:Y:S02]  /*4010*/  ULOP3.LUT UR9, UR8, 0x10000, URZ, 0xfc, !UPT ;  /* 0x0001000008097892 */ /* 0x000fe4000f8efc3f */
[----:B------:R-:W-:Y:S02]  /*4020*/  USHF.R.U32.HI UR4, URZ, 0x4, UR4 ;  /* 0x000000043f047899 */ /* 0x000fe40008011604 */
[----:B------:R-:W-:Y:S02]  /*4030*/  ULEA UR9, UR37, UR9, 0xc ;  /* 0x0000000925097291 */ /* 0x000fe4000f8e603f */
[----:B------:R-:W-:Y:S01]  /*4040*/  ULOP3.LUT UR4, UR4, 0x3fff, URZ, 0xc0, !UPT ;  /* 0x00003fff04047892 */ /* 0x000fe2000f8ec03f */
[----:B------:R-:W-:Y:S01]  /*4050*/  UMOV UR5, 0x40000040 ;  /* 0x4000004000057882 */ /* 0x000fe20000000000 */
[----:B------:R-:W-:-:S02]  /*4060*/  UMOV UR7, 0x40000040 ;  /* 0x4000004000077882 */ /* 0x000fc40000000000 */
[----:B------:R-:W-:-:S04]  /*4070*/  ULOP3.LUT UR4, UR4, 0x10000, URZ, 0xfc, !UPT ;  /* 0x0001000004047892 */ /* 0x000fc8000f8efc3f */
[----:B------:R-:W-:-:S03]  /*4080*/  ULEA UR10, UR37, UR4, 0xb ;  /* 0x00000004250a7291 */ /* 0x000fc6000f8e583f */
[----:B------:R-:W-:-:S04]  /*4090*/  UMOV UR4, UR9 ;  /* 0x0000000900047c82 */ /* 0x000fc80008000000 */
[----:B------:R-:W-:Y:S02]  /*40a0*/  UMOV UR6, UR10 ;  /* 0x0000000a00067c82 */ /* 0x000fe40008000000 */
[----:B------:R-:W-:Y:S01]  /*40b0*/  HGMMA.64x128x16.F32 R88, gdesc[UR4], RZ, !UPT, gsb0 ;  /* 0x01e00000045879f0 */ /* 0x000fe2000c0008ff */
[----:B------:R-:W-:Y:S01]  /*40c0*/  UIADD3 UR4, UR9, 0x400, URZ ;  /* 0x0000040009047890 */ /* 0x000fe2000fffe03f */
[----:B------:R-:W-:Y:S01]  /*40d0*/  UMOV UR5, 0x40000040 ;  /* 0x4000004000057882 */ /* 0x000fe20000000000 */
[----:B------:R-:W-:Y:S02]  /*40e0*/  WARPGROUP.DEPBAR.LE gsb0, 0x0 ;  /* 0x00008000000079c5 */ /* 0x000fe40000010000 */
[----:B------:R-:W-:-:S07]  /*40f0*/  WARPGROUP.ARRIVE ;  /* 0x00000000000079c5 */ /* 0x000fce0000000000 */
[----:B------:R-:W-:Y:S01]  /*4100*/  HGMMA.64x128x16.F32 R24, gdesc[UR4], RZ, !UPT, gsb0 ;  /* 0x01e00000041879f0 */ /* 0x000fe2000c0008ff */
[----:B------:R-:W-:Y:S02]  /*4110*/  UIADD3 UR4, UR9, 0x2, URZ ;  /* 0x0000000209047890 */ /* 0x000fe4000fffe03f */
[----:B------:R-:W-:Y:S01]  /*4120*/  UIADD3 UR6, UR10, 0x2, URZ ;  /* 0x000000020a067890 */ /* 0x000fe2000fffe03f */
[----:B------:R-:W-:Y:S01]  /*4130*/  UMOV UR5, 0x40000040 ;  /* 0x4000004000057882 */ /* 0x000fe20000000000 */
[----:B------:R-:W-:Y:S01]  /*4140*/  UMOV UR7, 0x40000040 ;  /* 0x4000004000077882 */ /* 0x000fe20000000000 */
[----:B------:R-:W-:Y:S02]  /*4150*/  WARPGROUP.DEPBAR.LE gsb0, 0x0 ;  /* 0x00008000000079c5 */ /* 0x000fe40000010000 */
[----:B------:R-:W-:-:S06]  /*4160*/  WARPGROUP.ARRIVE ;  /* 0x00000000000079c5 */ /* 0x000fcc0000000000 */
[----:B------:R-:W-:Y:S01]  /*4170*/  HGMMA.64x128x16.F32 R88, gdesc[UR4], R88, gsb0 ;  /* 0x01e00000045879f0 */ /* 0x000fe20008000858 */
[----:B------:R-:W-:Y:S01]  /*4180*/  UIADD3 UR4, UR9, 0x402, URZ ;  /* 0x0000040209047890 */ /* 0x000fe2000fffe03f */
[----:B------:R-:W-:Y:S01]  /*4190*/  UMOV UR5, 0x40000040 ;  /* 0x4000004000057882 */ /* 0x000fe20000000000 */
[----:B------:R-:W-:Y:S02]  /*41a0*/  WARPGROUP.DEPBAR.LE gsb0, 0x0 ;  /* 0x00008000000079c5 */ /* 0x000fe40000010000 */
[----:B------:R-:W-:-:S07]  /*41b0*/  WARPGROUP.ARRIVE ;  /* 0x00000000000079c5 */ /* 0x000fce0000000000 */
[----:B------:R-:W-:Y:S01]  /*41c0*/  HGMMA.64x128x16.F32 R24, gdesc[UR4], R24, gsb0 ;  /* 0x01e00000041879f0 */ /* 0x000fe20008000818 */
        /* <DEDUP_REMOVED lines=64> */
[----:B------:R-:W-:Y:S01]  /*45d0*/  UMOV UR10, 0x1 ;  /* 0x00000001000a7882 */ /* 0x000fe20000000000 */
[----:B------:R-:W-:Y:S02]  /*45e0*/  WARPGROUP.DEPBAR.LE gsb0, 0x0 ;  /* 0x00008000000079c5 */ /* 0x000fe40000010000 */
[----:B------:R-:W-:-:S06]  /*45f0*/  WARPGROUP.ARRIVE ;  /* 0x00000000000079c5 */ /* 0x000fcc0000000000 */
[----:B------:R-:W-:Y:S01]  /*4600*/  HGMMA.64x128x16.F32 R88, gdesc[UR4], R88, gsb0 ;  /* 0x01e00000045879f0 */ /* 0x000fe20008000858 */
[----:B------:R-:W-:Y:S01]  /*4610*/  UIADD3 UR4, UR9, 0xc06, URZ ;  /* 0x00000c0609047890 */ /* 0x000fe2000fffe03f */
[----:B------:R-:W-:Y:S01]  /*4620*/  UMOV UR5, 0x40000040 ;  /* 0x4000004000057882 */ /* 0x000fe20000000000 */
[----:B------:R-:W-:-:S04]  /*4630*/  UIADD3 UR9, UR37, 0x1, URZ ;  /* 0x0000000125097890 */ /* 0x000fc8000fffe03f */
[----:B------:R-:W-:-:S04]  /*4640*/  UISETP.NE.AND UP0, UPT, UR9, 0x2, UPT ;  /* 0x000000020900788c */ /* 0x000fc8000bf05270 */
[----:B------:R-:W-:Y:S01]  /*4650*/  USEL UR9, UR9, URZ, UP0 ;  /* 0x0000003f09097287 */ /* 0x000fe20008000000 */
[----:B------:R-:W-:Y:S02]  /*4660*/  WARPGROUP.DEPBAR.LE gsb0, 0x0 ;  /* 0x00008000000079c5 */ /* 0x000fe40000010000 */
[----:B------:R-:W-:-:S06]  /*4670*/  WARPGROUP.ARRIVE ;  /* 0x00000000000079c5 */ /* 0x000fcc0000000000 */
[----:B------:R-:W-:Y:S01]  /*4680*/  HGMMA.64x128x16.F32 R24, gdesc[UR4], R24, gsb0 ;  /* 0x01e00000041879f0 */ /* 0x000fe20008000818 */
[----:B------:R-:W-:-:S04]  /*4690*/  USEL UR4, URZ, 0x1, UP0 ;  /* 0x000000013f047887 */ /* 0x000fc80008000000 */
[----:B------:R-:W-:-:S06]  /*46a0*/  ULOP3.LUT UR4, UR38, UR4, URZ, 0x3c, !UPT ;  /* 0x0000000426047292 */ /* 0x000fcc000f8e3c3f */
[----:B------:R-:W-:Y:S01]  /*46b0*/  IMAD.U32 R4, RZ, RZ, UR4 ;  /* 0x00000004ff047e24 */ /* 0x000fe2000f8e00ff */
[----:B------:R-:W-:-:S06]  /*46c0*/  WARPGROUP.DEPBAR.LE gsb0, 0x0 ;  /* 0x00008000000079c5 */ /* 0x000fcc0000010000 */
.L_x_33:
[----:B-12---:R-:W-:-:S05]  /*46d0*/  VIMNMX R2, R5, 0x1, PT ;  /* 0x0000000105027848 */ /* 0x006fca0003fe0100 */
[----:B------:R-:W-:-:S05]  /*46e0*/  IMAD.IADD R6, R5, 0x1, -R2 ;  /* 0x0000000105067824 */ /* 0x000fca00078e0a02 */
[----:B------:R-:W-:-:S13]  /*46f0*/  ISETP.GE.AND P0, PT, R6, 0x1, PT ;  /* 0x000000010600780c */ /* 0x000fda0003f06270 */
[----:B------:R-:W-:Y:S05]  /*4700*/  @!P0 BRA `(.L_x_38) ;  /* 0x0000000800308947 */ /* 0x000fea0003800000 */
[----:B------:R-:W-:Y:S02]  /*4710*/  IMAD.MOV.U32 R2, RZ, RZ, R6 ;  /* 0x000000ffff027224 */ /* 0x000fe400078e0006 */
[----:B------:R-:W-:-:S07]  /*4720*/  IMAD.U32 R3, RZ, RZ, UR37 ;  /* 0x00000025ff037e24 */ /* 0x000fce000f8e00ff */
.L_x_45:
[----:B------:R-:W-:-:S06]  /*4730*/  UISETP.NE.AND UP0, UPT, UR51, 0x3, UPT ;  /* 0x000000033300788c */ /* 0x000fcc000bf05270 */
[----:B------:R-:W-:-:S13]  /*4740*/  PLOP3.LUT P1, PT, PT, PT, UP0, 0x80, 0x0 ;  /* 0x000000000000781c */ /* 0x000fda0003f2f008 */
[----:B------:R-:W-:Y:S05]  /*4750*/  @!P1 BRA `(.L_x_39) ;  /* 0x0000000000049947 */ /* 0x000fea0003800000 */
[----:B------:R-:W-:Y:S01]  /*4760*/  BPT.TRAP 0x1 ;  /* 0x000000040000795c */ /* 0x000fe20000300000 */
.L_x_39:
[----:B------:R-:W-:Y:S01]  /*4770*/  ULEA UR4, UR9, UR47, 0x3 ;  /* 0x0000002f09047291 */ /* 0x000fe2000f8e183f */
[----:B------:R-:W-:-:S08]  /*4780*/  SHF.L.U32 R5, R4, 0x1f, RZ ;  /* 0x0000001f04057819 */ /* 0x000fd000000006ff */
[----:B------:R1:W2:Y:S01]  /*4790*/  SYNCS.PHASECHK.TRANS64.TRYWAIT P0, [UR4+0x38480], R5 ;  /* 0x03848005ff0075a7 */ /* 0x0002a20008000144 */
[----:B------:R-:W-:Y:S05]  /*47a0*/  @!P1 BRA `(.L_x_40) ;  /* 0x0000000000049947 */ /* 0x000fea0003800000 */
[----:B------:R-:W-:Y:S01]  /*47b0*/  BPT.TRAP 0x1 ;  /* 0x000000040000795c */ /* 0x000fe20000300000 */
.L_x_40:
[----:B--2---:R-:W-:Y:S05]  /*47c0*/  @P0 BRA `(.L_x_41) ;  /* 0x0000000000080947 */ /* 0x004fea0003800000 */
[----:B------:R-:W2:Y:S02]  /*47d0*/  SYNCS.PHASECHK.TRANS64.TRYWAIT P0, [UR4+0x38480], R5 ;  /* 0x03848005ff0075a7 */ /* 0x000ea40008000144 */
[----:B--2---:R-:W-:Y:S05]  /*47e0*/  @!P0 BRA `(.L_x_42) ;  /* 0x000000a400888947 */ /* 0x004fea0003800000 */
.L_x_41:
[----:B------:R-:W-:Y:S01]  /*47f0*/  UIADD3 UR4, UR47, 0x20000, URZ ;  /* 0x000200002f047890 */ /* 0x000fe2000fffe03f */
[----:B------:R-:W-:Y:S01]  /*4800*/  WARPGROUP.ARRIVE ;  /* 0x00000000000079c5 */ /* 0x000fe20000000000 */
[----:B------:R-:W-:Y:S02]  /*4810*/  ULOP3.LUT UR11, UR8, 0x10000, URZ, 0xfc, !UPT ;  /* 0x00010000080b7892 */ /* 0x000fe4000f8efc3f */
[----:B------:R-:W-:Y:S02]  /*4820*/  USHF.R.U32.HI UR4, URZ, 0x4, UR4 ;  /* 0x000000043f047899 */ /* 0x000fe40008011604 */
[----:B------:R-:W-:Y:S02]  /*4830*/  UISETP.NE.U32.AND UP0, UPT, UR10, URZ, UPT ;  /* 0x0000003f0a00728c */ /* 0x000fe4000bf05070 */
[----:B------:R-:W-:Y:S02]  /*4840*/  ULOP3.LUT UR4, UR4, 0x3fff, URZ, 0xc0, !UPT ;  /* 0x00003fff04047892 */ /* 0x000fe4000f8ec03f */
[----:B------:R-:W-:-:S02]  /*4850*/  ULEA UR11, UR9, UR11, 0xc ;  /* 0x0000000b090b7291 */ /* 0x000fc4000f8e603f */
[----:B------:R-:W-:Y:S01]  /*4860*/  ULOP3.LUT UR4, UR4, 0x10000, URZ, 0xfc, !UPT ;  /* 0x0001000004047892 */ /* 0x000fe2000f8efc3f */
[----:B------:R-:W-:Y:S01]  /*4870*/  UMOV UR5, 0x40000040 ;  /* 0x4000004000057882 */ /* 0x000fe20000000000 */
[----:B------:R-:W-:Y:S02]  /*4880*/  UMOV UR7, 0x40000040 ;  /* 0x4000004000077882 */ /* 0x000fe40000000000 */
[----:B------:R-:W-:-:S03]  /*4890*/  ULEA UR12, UR9, UR4, 0xb ;  /* 0x00000004090c7291 */ /* 0x000fc6000f8e583f */
[----:B------:R-:W-:-:S04]  /*48a0*/  UMOV UR4, UR11 ;  /* 0x0000000b00047c82 */ /* 0x000fc80008000000 */
[----:B------:R-:W-:Y:S02]  /*48b0*/  UMOV UR6, UR12 ;  /* 0x0000000c00067c82 */ /* 0x000fe40008000000 */
[----:B------:R-:W-:Y:S01]  /*48c0*/  HGMMA.64x128x16.F32 R88, gdesc[UR4], R88, UP0, gsb0 ;  /* 0x01e00000045879f0 */ /* 0x000fe2000b800858 */
[----:B------:R-:W-:Y:S01]  /*48d0*/  UIADD3 UR4, UR11, 0x400, URZ ;  /* 0x000004000b047890 */ /* 0x000fe2000fffe03f */
[----:B------:R-:W-:Y:S01]  /*48e0*/  UMOV UR5, 0x40000040 ;  /* 0x4000004000057882 */ /* 0x000fe20000000000 */
[----:B------:R-:W-:Y:S02]  /*48f0*/  WARPGROUP.DEPBAR.LE gsb0, 0x0 ;  /* 0x00008000000079c5 */ /* 0x000fe40000010000 */
[----:B------:R-:W-:-:S07]  /*4900*/  WARPGROUP.ARRIVE ;  /* 0x00000000000079c5 */ /* 0x000fce0000000000 */
[----:B------:R-:W-:Y:S01]  /*4910*/  HGMMA.64x128x16.F32 R24, gdesc[UR4], R24, UP0, gsb0 ;  /* 0x01e00000041879f0 */ /* 0x000fe2000b800818 */
[----:B------:R-:W-:Y:S02]  /*4920*/  UIADD3 UR4, UR11, 0x2, URZ ;  /* 0x000000020b047890 */ /* 0x000fe4000fffe03f */
[----:B------:R-:W-:Y:S01]  /*4930*/  UIADD3 UR6, UR12, 0x2, URZ ;  /* 0x000000020c067890 */ /* 0x000fe2000fffe03f */
[----:B------:R-:W-:Y:S01]  /*4940*/  UMOV UR5, 0x40000040 ;  /* 0x4000004000057882 */ /* 0x000fe20000000000 */
[----:B------:R-:W-:Y:S01]  /*4950*/  UMOV UR7, 0x40000040 ;  /* 0x4000004000077882 */ /* 0x000fe20000000000 */
[----:B------:R-:W-:Y:S02]  /*4960*/  WARPGROUP.DEPBAR.LE gsb0, 0x0 ;  /* 0x00008000000079c5 */ /* 0x000fe40000010000 */
[----:B------:R-:W-:-:S06]  /*4970*/  WARPGROUP.ARRIVE ;  /* 0x00000000000079c5 */ /* 0x000fcc0000000000 */
        /* <DEDUP_REMOVED lines=77> */
[----:B------:R-:W-:Y:S03]  /*4e50*/  HGMMA.64x128x16.F32 R24, gdesc[UR4], R24, UP0, gsb0 ;  /* 0x01e00000041879f0 */ /* 0x000fe6000b800818 */
[----:B------:R-:W-:Y:S02]  /*4e60*/  WARPGROUP.DEPBAR.LE gsb0, 0x0 ;  /* 0x00008000000079c5 */ /* 0x000fe40000010000 */
[----:B------:R-:W-:Y:S05]  /*4e70*/  @!P1 BRA `(.L_x_43) ;  /* 0x0000000000049947 */ /* 0x000fea0003800000 */
[----:B------:R-:W-:Y:S01]  /*4e80*/  BPT.TRAP 0x1 ;  /* 0x000000040000795c */ /* 0x000fe20000300000 */
.L_x_43:
[----:B------:R-:W-:Y:S01]  /*4e90*/  ISETP.NE.AND P0, PT, R23, RZ, PT ;  /* 0x000000ff1700720c */ /* 0x000fe20003f05270 */
[----:B------:R-:W-:-:S12]  /*4ea0*/  UISETP.GT.U32.AND UP0, UPT, UR53, 0x1, UPT ;  /* 0x000000013500788c */ /* 0x000fd8000bf04070 */
[----:B-12---:R-:W-:-:S04]  /*4eb0*/  @P0 LEA R5, R3, UR47, 0x3 ;  /* 0x0000002f03050c11 */ /* 0x006fc8000f8e18ff */
[----:B------:R-:W-:-:S04]  /*4ec0*/  @P0 IADD3 R5, R5, 0x38490, RZ ;  /* 0x0003849005050810 */ /* 0x000fc80007ffe0ff */
[----:B------:R-:W-:-:S04]  /*4ed0*/  @P0 PRMT R5, R22, 0x654, R5 ;  /* 0x0000065416050816 */ /* 0x000fc80000000005 */
[----:B------:R1:W-:Y:S01]  /*4ee0*/  @P0 SYNCS.ARRIVE.TRANS64.RED.A1T0 RZ, [R5+URZ], RZ ;  /* 0x000000ff05ff09a7 */ /* 0x0003e2000810043f */
[----:B------:R-:W-:-:S13]  /*4ef0*/  PLOP3.LUT P0, PT, PT, PT, UP0, 0x80, 0x0 ;  /* 0x000000000000781c */ /* 0x000fda0003f0f008 */
[----:B-1----:R-:W-:Y:S05]  /*4f00*/  @P0 BRA `(.L_x_44) ;  /* 0x0000000000040947 */ /* 0x002fea0003800000 */
[----:B------:R-:W-:Y:S01]  /*4f10*/  BPT.TRAP 0x1 ;  /* 0x000000040000795c */ /* 0x000fe20000300000 */
.L_x_44:
[----:B------:R-:W-:Y:S01]  /*4f20*/  UIADD3 UR9, UR9, 0x1, URZ ;  /* 0x0000000109097890 */ /* 0x000fe2000fffe03f */
[C---:B------:R-:W-:Y:S01]  /*4f30*/  ISETP.GT.AND P1, PT, R2.reuse, 0x1, PT ;  /* 0x000000010200780c */ /* 0x040fe20003f24270 */
[----:B------:R-:W-:Y:S02]  /*4f40*/  VIADD R3, R3, 0x1 ;  /* 0x0000000103037836 */ /* 0x000fe40000000000 */
[----:B------:R-:W-:Y:S01]  /*4f50*/  UISETP.NE.AND UP0, UPT, UR9, 0x2, UPT ;  /* 0x000000020900788c */ /* 0x000fe2000bf05270 */
[----:B------:R-:W-:Y:S02]  /*4f60*/  VIADD R2, R2, 0xffffffff ;  /* 0xffffffff02027836 */ /* 0x000fe40000000000 */
[C---:B------:R-:W-:Y:S01]  /*4f70*/  ISETP.NE.AND P0, PT, R3.reuse, 0x2, PT ;  /* 0x000000020300780c */ /* 0x040fe20003f05270 */
[----:B------:R-:W-:Y:S02]  /*4f80*/  USEL UR4, URZ, 0x1, UP0 ;  /* 0x000000013f047887 */ /* 0x000fe40008000000 */
[----:B------:R-:W-:Y:S01]  /*4f90*/  USEL UR9, UR9, URZ, UP0 ;  /* 0x0000003f09097287 */ /* 0x000fe20008000000 */
[----:B------:R-:W-:-:S03]  /*4fa0*/  SEL R3, R3, RZ, P0 ;  /* 0x000000ff03037207 */ /* 0x000fc60000000000 */
[----:B------:R-:W-:Y:S01]  /*4fb0*/  LOP3.LUT R4, R4, UR4, RZ, 0x3c, !PT ;  /* 0x0000000404047c12 */ /* 0x000fe2000f8e3cff */
[----:B------:R-:W-:Y:S07]  /*4fc0*/  @P1 BRA `(.L_x_45) ;  /* 0xfffffff400d81947 */ /* 0x000fee000383ffff */
.L_x_38:
[----:B------:R-:W-:-:S13]  /*4fd0*/  ISETP.GE.AND P0, PT, R155, 0x1, PT ;  /* 0x000000019b00780c */ /* 0x000fda0003f06270 */
[----:B------:R-:W-:Y:S05]  /*4fe0*/  @!P0 BRA `(.L_x_46) ;  /* 0x0000000000408947 */ /* 0x000fea0003800000 */
[----:B------:R-:W-:-:S06]  /*4ff0*/  UISETP.NE.AND UP0, UPT, UR51, 0x3, UPT ;  /* 0x000000033300788c */ /* 0x000fcc000bf05270 */
[----:B------:R-:W-:-:S13]  /*5000*/  PLOP3.LUT P0, PT, PT, PT, UP0, 0x80, 0x0 ;  /* 0x000000000000781c */ /* 0x000fda0003f0f008 */
[----:B------:R-:W-:Y:S05]  /*5010*/  @!P0 BRA `(.L_x_47) ;  /* 0x0000000000048947 */ /* 0x000fea0003800000 */
[----:B------:R-:W-:Y:S01]  /*5020*/  BPT.TRAP 0x1 ;  /* 0x000000040000795c */ /* 0x000fe20000300000 */
.L_x_47:
[----:B------:R-:W-:Y:S01]  /*5030*/  ISETP.NE.AND P0, PT, R23, RZ, PT ;  /* 0x000000ff1700720c */ /* 0x000fe20003f05270 */
[----:B------:R-:W-:Y:S01]  /*5040*/  IMAD.U32 R3, RZ, RZ, UR47 ;  /* 0x0000002fff037e24 */ /* 0x000fe2000f8e00ff */
[----:B------:R-:W-:-:S11]  /*5050*/  UISETP.GT.U32.AND UP0, UPT, UR53, 0x1, UPT ;  /* 0x000000013500788c */ /* 0x000fd6000bf04070 */
[----:B------:R-:W-:-:S04]  /*5060*/  @P0 VIADD R2, R6, UR37 ;  /* 0x0000002506020c36 */ /* 0x000fc80008000000 */
[----:B------:R-:W-:-:S05]  /*5070*/  @P0 IMAD.SHL.U32 R2, R2, 0x8, RZ ;  /* 0x0000000802020824 */ /* 0x000fca00078e00ff */
[----:B------:R-:W-:-:S04]  /*5080*/  @P0 LOP3.LUT R2, R2, 0x8, RZ, 0xc0, !PT ;  /* 0x0000000802020812 */ /* 0x000fc800078ec0ff */
[----:B------:R-:W-:-:S04]  /*5090*/  @P0 IADD3 R3, R3, 0x38490, R2 ;  /* 0x0003849003030810 */ /* 0x000fc80007ffe002 */
[----:B------:R-:W-:-:S04]  /*50a0*/  @P0 PRMT R3, R22, 0x654, R3 ;  /* 0x0000065416030816 */ /* 0x000fc80000000003 */
[----:B------:R1:W-:Y:S01]  /*50b0*/  @P0 SYNCS.ARRIVE.TRANS64.RED.A1T0 RZ, [R3+URZ], RZ ;  /* 0x000000ff03ff09a7 */ /* 0x0003e2000810043f */
[----:B------:R-:W-:-:S13]  /*50c0*/  PLOP3.LUT P0, PT, PT, PT, UP0, 0x80, 0x0 ;  /* 0x000000000000781c */ /* 0x000fda0003f0f008 */
[----:B-1----:R-:W-:Y:S05]  /*50d0*/  @P0 BRA `(.L_x_46) ;  /* 0x0000000000040947 */ /* 0x002fea0003800000 */
[----:B------:R-:W-:Y:S01]  /*50e0*/  BPT.TRAP 0x1 ;  /* 0x000000040000795c */ /* 0x000fe20000300000 */
.L_x_46:
[----:B------:R-:W-:Y:S01]  /*50f0*/  R2UR UR45, R16 ;  /* 0x00000000102d72ca */ /* 0x000fe200000e0000 */
[----:B------:R-:W-:Y:S01]  /*5100*/  UIADD3 UR4, UR47, 0x30000, URZ ;  /* 0x000300002f047890 */ /* 0x000fe2000fffe03f */
[----:B------:R-:W-:Y:S02]  /*5110*/  R2UR UR46, R17 ;  /* 0x00000000112e72ca */ /* 0x000fe400000e0000 */
[----:B------:R-:W-:Y:S01]  /*5120*/  LOP3.LUT P0, RZ, R0, 0xff, RZ, 0xc0, !PT ;  /* 0x000000ff00ff7812 */ /* 0x000fe2000780c0ff */
[----:B------:R-:W-:-:S06]  /*5130*/  ULOP3.LUT UP0, URZ, UR4, 0x3ff, URZ, 0xc0, !UPT ;  /* 0x000003ff043f7892 */ /* 0x000fcc000f80c03f */
[----:B------:R-:W-:Y:S02]  /*5140*/  PLOP3.LUT P1, PT, PT, PT, UP0, 0x80, 0x0 ;  /* 0x000000000000781c */ /* 0x000fe40003f2f008 */
[----:B------:R-:W-:Y:S02]  /*5150*/  USHF.L.U32 UR45, UR45, 0x8, URZ ;  /* 0x000000082d2d7899 */ /* 0x000fe4000800063f */
[----:B------:R-:W-:Y:S02]  /*5160*/  USHF.L.U32 UR46, UR46, 0x7, URZ ;  /* 0x000000072e2e7899 */ /* 0x000fe4000800063f */
[----:B------:R-:W-:Y:S10]  /*5170*/  @!P0 BRA `(.L_x_48) ;  /* 0x00000000000c8947 */ /* 0x000ff40003800000 */
[----:B------:R-:W-:-:S04]  /*5180*/  DEPBAR {5,4,3,2,1,0} ;  /* 0x0000003f0000791a */ /* 0x000fc80000000000 */
[----:B------:R1:W-:Y:S02]  /*5190*/  UTMACCTL.IV [UR60] ;  /* 0x000000003c0079b9 */ /* 0x0003e40008000000 */
[----:B-1----:R-:W-:Y:S01]  /*51a0*/  NOP ;  /* 0x0000000000007918 */ /* 0x002fe20000000000 */
.L_x_48:
[----:B------:R-:W-:Y:S05]  /*51b0*/  @!P1 BRA `(.L_x_49) ;  /* 0x00000000007c9947 */ /* 0x000fea0003800000 */
[----:B------:R-:W-:Y:S01]  /*51c0*/  MOV R2, 0x0 ;  /* 0x0000000000027802 */ /* 0x000fe20000000f00 */
[----:B------:R-:W-:Y:S01]  /*51d0*/  ULDC.64 UR4, c[0x4][0x68] ;  /* 0x01001a0000047ab9 */ /* 0x000fe20000000a00 */
[----:B------:R-:W-:Y:S01]  /*51e0*/  ULDC.64 UR6, c[0x4][0x8] ;  /* 0x0100020000067ab9 */ /* 0x000fe20000000a00 */
[----:B------:R-:W-:Y:S01]  /*51f0*/  IMAD.U32 R4, RZ, RZ, UR4 ;  /* 0x00000004ff047e24 */ /* 0x000fe2000f8e00ff */
[----:B------:R1:W2:Y:S01]  /*5200*/  LDC.64 R14, c[0x4][R2] ;  /* 0x01000000020e7b82 */ /* 0x0002a20000000a00 */
[----:B------:R-:W-:Y:S01]  /*5210*/  IMAD.U32 R5, RZ, RZ, UR5 ;  /* 0x00000005ff057e24 */ /* 0x000fe2000f8e00ff */
[----:B------:R-:W-:Y:S01]  /*5220*/  ULDC.64 UR4, c[0x4][0x70] ;  /* 0x01001c0000047ab9 */ /* 0x000fe20000000a00 */
[----:B------:R-:W-:Y:S01]  /*5230*/  IMAD.U32 R10, RZ, RZ, UR6 ;  /* 0x00000006ff0a7e24 */ /* 0x000fe2000f8e00ff */
[----:B------:R-:W-:Y:S01]  /*5240*/  MOV R8, 0x70 ;  /* 0x0000007000087802 */ /* 0x000fe20000000f00 */
[----:B------:R-:W-:Y:S02]  /*5250*/  IMAD.U32 R6, RZ, RZ, UR4 ;  /* 0x00000004ff067e24 */ /* 0x000fe4000f8e00ff */
[----:B------:R-:W-:-:S02]  /*5260*/  IMAD.U32 R7, RZ, RZ, UR5 ;  /* 0x00000005ff077e24 */ /* 0x000fc4000f8e00ff */
[----:B------:R-:W-:Y:S02]  /*5270*/  IMAD.U32 R11, RZ, RZ, UR7 ;  /* 0x00000007ff0b7e24 */ /* 0x000fe4000f8e00ff */
[----:B------:R-:W-:Y:S02]  /*5280*/  IMAD.MOV.U32 R12, RZ, RZ, 0x1 ;  /* 0x00000001ff0c7424 */ /* 0x000fe400078e00ff */
[----:B-1----:R-:W-:-:S07]  /*5290*/  IMAD.MOV.U32 R13, RZ, RZ, RZ ;  /* 0x000000ffff0d7224 */ /* 0x002fce00078e00ff */
[----:B------:R-:W-:-:S07]  /*52a0*/  LEPC R20, `(.L_x_50) ;  /* 0x000000001014794e */ /* 0x000fce0000000000 */
[----:B--2---:R-:W-:Y:S05]  /*52b0*/  CALL.ABS.NOINC R14 ;  /* 0x000000000e007343 */ /* 0x004fea0003c00000 */
.L_x_50:
[----:B------:R-:W1:Y:S01]  /*52c0*/  LDC.64 R2, c[0x4][R2] ;  /* 0x0100000002027b82 */ /* 0x000e620000000a00 */
[----:B------:R-:W-:Y:S01]  /*52d0*/  ULDC.64 UR4, c[0x4][0x68] ;  /* 0x01001a0000047ab9 */ /* 0x000fe20000000a00 */
[----:B------:R-:W-:Y:S01]  /*52e0*/  ULDC.64 UR6, c[0x4][0x8] ;  /* 0x0100020000067ab9 */ /* 0x000fe20000000a00 */
[----:B------:R-:W-:Y:S02]  /*52f0*/  IMAD.U32 R4, RZ, RZ, UR4 ;  /* 0x00000004ff047e24 */ /* 0x000fe4000f8e00ff */
[----:B------:R-:W-:Y:S01]  /*5300*/  IMAD.U32 R5, RZ, RZ, UR5 ;  /* 0x00000005ff057e24 */ /* 0x000fe2000f8e00ff */
[----:B------:R-:W-:Y:S01]  /*5310*/  ULDC.64 UR4, c[0x4][0x70] ;  /* 0x01001c0000047ab9 */ /* 0x000fe20000000a00 */
[----:B------:R-:W-:Y:S02]  /*5320*/  IMAD.U32 R10, RZ, RZ, UR6 ;  /* 0x00000006ff0a7e24 */ /* 0x000fe4000f8e00ff */
[----:B------:R-:W-:Y:S02]  /*5330*/  IMAD.U32 R6, RZ, RZ, UR4 ;  /* 0x00000004ff067e24 */ /* 0x000fe4000f8e00ff */
[----:B------:R-:W-:-:S02]  /*5340*/  IMAD.U32 R7, RZ, RZ, UR5 ;  /* 0x00000005ff077e24 */ /* 0x000fc4000f8e00ff */
[----:B------:R-:W-:Y:S02]  /*5350*/  IMAD.U32 R11, RZ, RZ, UR7 ;  /* 0x00000007ff0b7e24 */ /* 0x000fe4000f8e00ff */
[----:B------:R-:W-:Y:S02]  /*5360*/  IMAD.MOV.U32 R8, RZ, RZ, 0x70 ;  /* 0x00000070ff087424 */ /* 0x000fe400078e00ff */
[----:B------:R-:W-:Y:S02]  /*5370*/  IMAD.MOV.U32 R12, RZ, RZ, 0x1 ;  /* 0x00000001ff0c7424 */ /* 0x000fe400078e00ff */
[----:B------:R-:W-:-:S07]  /*5380*/  IMAD.MOV.U32 R13, RZ, RZ, RZ ;  /* 0x000000ffff0d7224 */ /* 0x000fce00078e00ff */
[----:B------:R-:W-:-:S07]  /*5390*/  LEPC R20, `(.L_x_49) ;  /* 0x000000001014794e */ /* 0x000fce0000000000 */
[----:B-1----:R-:W-:Y:S05]  /*53a0*/  CALL.ABS.NOINC R2 ;  /* 0x0000000002007343 */ /* 0x002fea0003c00000 */
.L_x_49:
[----:B------:R-:W-:Y:S02]  /*53b0*/  ULDC.64 UR4, c[0x0][0x590] ;  /* 0x0001640000047ab9 */ /* 0x000fe40000000a00 */
[----:B------:R-:W-:-:S04]  /*53c0*/  ISETP.NE.U32.AND P0, PT, RZ, UR4, PT ;  /* 0x00000004ff007c0c */ /* 0x000fc8000bf05070 */
[----:B------:R-:W-:-:S13]  /*53d0*/  ISETP.NE.AND.EX P0, PT, RZ, UR5, PT, P0 ;  /* 0x00000005ff007c0c */ /* 0x000fda000bf05300 */
[----:B------:R-:W-:Y:S05]  /*53e0*/  @!P0 BRA `(.L_x_51) ;  /* 0x0000000000148947 */ /* 0x000fea0003800000 */
[----:B------:R-:W-:-:S04]  /*53f0*/  LEA R2, P0, R18, UR4, 0x3 ;  /* 0x0000000412027c11 */ /* 0x000fc8000f8018ff */
[----:B------:R-:W-:-:S06]  /*5400*/  LEA.HI.X R3, R18, UR5, R19, 0x3, P0 ;  /* 0x0000000512037c11 */ /* 0x000fcc00080f1c13 */
[----:B------:R-:W2:Y:S04]  /*5410*/  LDG.E.64 R2, desc[UR58][R2.64] ;  /* 0x0000003a02027981 */ /* 0x000ea8000c1e1b00 */
[----:B--2---:R2:W5:Y:S01]  /*5420*/  LD.E R0, desc[UR58][R2.64] ;  /* 0x0000003a02007980 */ /* 0x004562000c101900 */
[----:B------:R-:W-:Y:S05]  /*5430*/  BRA `(.L_x_52) ;  /* 0x0000000000307947 */ /* 0x000fea0003800000 */
.L_x_51:
[----:B------:R-:W-:Y:S02]  /*5440*/  ULDC.64 UR4, c[0x0][0x588] ;  /* 0x0001620000047ab9 */ /* 0x000fe40000000a00 */
[----:B------:R-:W-:-:S04]  /*5450*/  ISETP.NE.U32.AND P0, PT, RZ, UR4, PT ;  /* 0x00000004ff007c0c */ /* 0x000fc8000bf05070 */
[----:B------:R-:W-:-:S13]  /*5460*/  ISETP.NE.AND.EX P0, PT, RZ, UR5, PT, P0 ;  /* 0x00000005ff007c0c */ /* 0x000fda000bf05300 */
[----:B------:R-:W-:Y:S05]  /*5470*/  @!P0 BRA `(.L_x_53) ;  /* 0x0000000000188947 */ /* 0x000fea0003800000 */
[----:B------:R-:W1:Y:S01]  /*5480*/  LDC.64 R2, c[0x0][0x588] ;  /* 0x00016200ff027b82 */ /* 0x000e620000000a00 */
[----:B------:R-:W-:Y:S02]  /*5490*/  ULDC UR4, c[0x0][0x598] ;  /* 0x0001660000047ab9 */ /* 0x000fe40000000800 */
[----:B------:R-:W-:-:S04]  /*54a0*/  IMAD R5, R18, UR4, RZ ;  /* 0x0000000412057c24 */ /* 0x000fc8000f8e02ff */
[----:B-1----:R-:W-:-:S05]  /*54b0*/  IMAD.WIDE R2, R5, 0x4, R2 ;  /* 0x0000000405027825 */ /* 0x002fca00078e0202 */
[----:B------:R1:W5:Y:S01]  /*54c0*/  LDG.E R0, desc[UR58][R2.64] ;  /* 0x0000003a02007981 */ /* 0x000362000c1e1900 */
[----:B------:R-:W-:Y:S05]  /*54d0*/  BRA `(.L_x_52) ;  /* 0x0000000000087947 */ /* 0x000fea0003800000 */
.L_x_53:
[----:B------:R-:W-:Y:S02]  /*54e0*/  ULDC UR4, c[0x0][0x580] ;  /* 0x0001600000047ab9 */ /* 0x000fe40000000800 */
[----:B------:R-:W-:-:S07]  /*54f0*/  MOV R0, UR4 ;  /* 0x0000000400007c02 */ /* 0x000fce0008000f00 */
.L_x_52:
[----:B------:R-:W-:Y:S02]  /*5500*/  ULDC.64 UR4, c[0x0][0x5b8] ;  /* 0x00016e0000047ab9 */ /* 0x000fe40000000a00 */
[----:B------:R-:W-:-:S04]  /*5510*/  ISETP.NE.U32.AND P0, PT, RZ, UR4, PT ;  /* 0x00000004ff007c0c */ /* 0x000fc8000bf05070 */
[----:B------:R-:W-:-:S13]  /*5520*/  ISETP.NE.AND.EX P0, PT, RZ, UR5, PT, P0 ;  /* 0x00000005ff007c0c */ /* 0x000fda000bf05300 */
[----:B------:R-:W-:Y:S05]  /*5530*/  @!P0 BRA `(.L_x_54) ;  /* 0x0000000000148947 */ /* 0x000fea0003800000 */
[----:B------:R-:W-:-:S04]  /*5540*/  LEA R4, P0, R18, UR4, 0x3 ;  /* 0x0000000412047c11 */ /* 0x000fc8000f8018ff */
[----:B------:R-:W-:-:S05]  /*5550*/  LEA.HI.X R5, R18, UR5, R19, 0x3, P0 ;  /* 0x0000000512057c11 */ /* 0x000fca00080f1c13 */
[----:B-12---:R-:W2:Y:S04]  /*5560*/  LDG.E.64 R2, desc[UR58][R4.64] ;  /* 0x0000003a04027981 */ /* 0x006ea8000c1e1b00 */
[----:B--2---:R1:W5:Y:S01]  /*5570*/  LD.E R2, desc[UR58][R2.64] ;  /* 0x0000003a02027980 */ /* 0x004362000c101900 */
[----:B------:R-:W-:Y:S05]  /*5580*/  BRA `(.L_x_55) ;  /* 0x0000000000307947 */ /* 0x000fea0003800000 */
.L_x_54:
[----:B------:R-:W-:Y:S02]  /*5590*/  ULDC.64 UR4, c[0x0][0x5b0] ;  /* 0x00016c0000047ab9 */ /* 0x000fe40000000a00 */
[----:B------:R-:W-:-:S04]  /*55a0*/  ISETP.NE.U32.AND P0, PT, RZ, UR4, PT ;  /* 0x00000004ff007c0c */ /* 0x000fc8000bf05070 */
[----:B------:R-:W-:-:S13]  /*55b0*/  ISETP.NE.AND.EX P0, PT, RZ, UR5, PT, P0 ;  /* 0x00000005ff007c0c */ /* 0x000fda000bf05300 */
[----:B------:R-:W-:Y:S05]  /*55c0*/  @!P0 BRA `(.L_x_56) ;  /* 0x0000000000188947 */ /* 0x000fea0003800000 */
[----:B-12---:R-:W1:Y:S01]  /*55d0*/  LDC.64 R2, c[0x0][0x5b0] ;  /* 0x00016c00ff027b82 */ /* 0x006e620000000a00 */
[----:B------:R-:W-:Y:S02]  /*55e0*/  ULDC UR4, c[0x0][0x5c0] ;  /* 0x0001700000047ab9 */ /* 0x000fe40000000800 */
[----:B------:R-:W-:-:S04]  /*55f0*/  IMAD R5, R18, UR4, RZ ;  /* 0x0000000412057c24 */ /* 0x000fc8000f8e02ff */
[----:B-1----:R-:W-:-:S06]  /*5600*/  IMAD.WIDE R2, R5, 0x4, R2 ;  /* 0x0000000405027825 */ /* 0x002fcc00078e0202 */
[----:B------:R2:W5:Y:S01]  /*5610*/  LDG.E R2, desc[UR58][R2.64] ;  /* 0x0000003a02027981 */ /* 0x000562000c1e1900 */
[----:B------:R-:W-:Y:S05]  /*5620*/  BRA `(.L_x_55) ;  /* 0x0000000000087947 */ /* 0x000fea0003800000 */
.L_x_56:
[----:B------:R-:W-:Y:S02]  /*5630*/  ULDC UR4, c[0x0][0x5a8] ;  /* 0x00016a0000047ab9 */ /* 0x000fe40000000800 */
[----:B-12---:R-:W-:-:S07]  /*5640*/  IMAD.U32 R2, RZ, RZ, UR4 ;  /* 0x00000004ff027e24 */ /* 0x006fce000f8e00ff */
.L_x_55:
[----:B------:R-:W-:Y:S01]  /*5650*/  ISETP.GT.U32.AND P0, PT, R154, 0x3e, PT ;  /* 0x0000003e9a00780c */ /* 0x000fe20003f04070 */
[----:B------:R-:W-:Y:S01]  /*5660*/  BSSY B0, `(.L_x_57) ;  /* 0x0000007000007945 */ /* 0x000fe20003800000 */
[----:B------:R-:W-:-:S11]  /*5670*/  PRMT R8, RZ, 0x7610, R8 ;  /* 0x00007610ff087816 */ /* 0x000fd60000000008 */
[----:B------:R-:W-:Y:S05]  /*5680*/  @P0 BRA `(.L_x_58) ;  /* 0x0000000000100947 */ /* 0x000fea0003800000 */
[----:B------:R-:W-:-:S03]  /*5690*/  UMOV UR4, 0xffffffff ;  /* 0xffffffff00047882 */ /* 0x000fc60000000000 */
[----:B------:R-:W-:Y:S05]  /*56a0*/  BRA.DIV UR4, `(.L_x_59) ;  /* 0x0000009604f07947 */ /* 0x000fea000b800000 */
[----:B------:R-:W-:-:S13]  /*56b0*/  ELECT P6, URZ, PT ;  /* 0x00000000003f782f */ /* 0x000fda00038c0000 */
.L_x_266:
[----:B------:R-:W-:-:S07]  /*56c0*/  SEL R8, RZ, 0x1, !P6 ;  /* 0x00000001ff087807 */ /* 0x000fce0007000000 */
.L_x_58:
[----:B------:R-:W-:Y:S05]  /*56d0*/  BSYNC B0 ;  /* 0x0000000000007941 */ /* 0x000fea0003800000 */
.L_x_57:
[----:B-12---:R-:W-:-:S05]  /*56e0*/  IMAD.U32 R3, RZ, RZ, UR48 ;  /* 0x00000030ff037e24 */ /* 0x006fca000f8e00ff */
[----:B------:R-:W-:-:S13]  /*56f0*/  ISETP.NE.AND P1, PT, R3, 0x3, PT ;  /* 0x000000030300780c */ /* 0x000fda0003f25270 */
[----:B------:R-:W-:Y:S05]  /*5700*/  @!P1 BRA `(.L_x_60) ;  /* 0x0000000000049947 */ /* 0x000fea0003800000 */
[----:B------:R-:W-:Y:S01]  /*5710*/  BPT.TRAP 0x1 ;  /* 0x000000040000795c */ /* 0x000fe20000300000 */
.L_x_60:
[----:B------:R-:W-:Y:S01]  /*5720*/  SHF.L.U32 R3, RZ, 0x1f, RZ ;  /* 0x0000001fff037819 */ /* 0x000fe200000006ff */
[----:B------:R-:W-:Y:S01]  /*5730*/  IMAD.MOV.U32 R4, RZ, RZ, RZ ;  /* 0x000000ffff047224 */ /* 0x000fe200078e00ff */
[----:B-----5:R-:W-:Y:S02]  /*5740*/  FSETP.NEU.AND P0, PT, R0, RZ, PT ;  /* 0x000000ff0000720b */ /* 0x020fe40003f0d000 */
[----:B------:R-:W1:Y:S11]  /*5750*/  SYNCS.PHASECHK.TRANS64.TRYWAIT P2, [UR47+0x384a0], R3 ;  /* 0x0384a003ff0075a7 */ /* 0x000e76000804016f */
[----:B------:R-:W-:Y:S01]  /*5760*/  @P0 LEA R12, R153, UR47, 0x1 ;  /* 0x0000002f990c0c11 */ /* 0x000fe2000f8e08ff */
[----:B-1----:R-:W-:Y:S06]  /*5770*/  @!P2 BRA `(.L_x_61) ;  /* 0x0000009400d4a947 */ /* 0x002fec0003800000 */
.L_x_267:
[----:B------:R-:W-:Y:S05]  /*5780*/  @P0 WARPSYNC.ALL ;  /* 0x0000000000000948 */ /* 0x000fea0003800000 */
[----:B-1----:R-:W1:Y:S01]  /*5790*/  @P0 LDSM.16.MT88.4 R4, [R12+0x30000] ;  /* 0x030000000c04083b */ /* 0x002e620000004200 */
[----:B------:R-:W-:Y:S01]  /*57a0*/  PRMT R8, R8, 0x9910, RZ ;  /* 0x0000991008087816 */ /* 0x000fe200000000ff */
[----:B------:R-:W-:Y:S01]  /*57b0*/  BSSY B0, `(.L_x_62) ;  /* 0x000000d000007945 */ /* 0x000fe20003800000 */
[-C--:B------:R-:W-:Y:S01]  /*57c0*/  FMUL R88, R88, R2.reuse ;  /* 0x0000000258587220 */ /* 0x080fe20000400000 */
[-C--:B------:R-:W-:Y:S01]  /*57d0*/  FMUL R14, R89, R2.reuse ;  /* 0x00000002590e7220 */ /* 0x080fe20000400000 */
[----:B------:R-:W-:Y:S01]  /*57e0*/  ISETP.NE.AND P2, PT, R8, RZ, PT ;  /* 0x000000ff0800720c */ /* 0x000fe20003f45270 */
[----:B------:R-:W-:Y:S01]  /*57f0*/  FMUL R90, R90, R2 ;  /* 0x000000025a5a7220 */ /* 0x000fe20000400000 */
[----:B------:R2:W3:Y:S01]  /*5800*/  @P0 LDSM.16.MT88.4 R8, [R12+0x30800] ;  /* 0x030800000c08083b */ /* 0x0004e20000004200 */
[----:B-1----:R-:W-:-:S02]  /*5810*/  HADD2.F32 R13, -RZ, R4.H0_H0 ;  /* 0x20000004ff0d7230 */ /* 0x002fc40000004100 */
[----:B------:R-:W-:Y:S01]  /*5820*/  HADD2.F32 R15, -RZ, R4.H1_H1 ;  /* 0x30000004ff0f7230 */ /* 0x000fe20000004100 */
[----:B--2---:R-:W-:Y:S07]  /*5830*/  @P0 BRA `(.L_x_63) ;  /* 0x0000000000100947 */ /* 0x004fee0003800000 */
[----:B------:R-:W-:Y:S01]  /*5840*/  IMAD.MOV.U32 R5, RZ, RZ, RZ ;  /* 0x000000ffff057224 */ /* 0x000fe200078e00ff */
[----:B------:R-:W-:Y:S02]  /*5850*/  CS2R R6, SRZ ;  /* 0x0000000000067805 */ /* 0x000fe4000001ff00 */
[----:B---3--:R-:W-:Y:S02]  /*5860*/  CS2R R8, SRZ ;  /* 0x0000000000087805 */ /* 0x008fe4000001ff00 */
[----:B------:R-:W-:-:S07]  /*5870*/  CS2R R10, SRZ ;  /* 0x00000000000a7805 */ /* 0x000fce000001ff00 */
.L_x_63:
[----:B------:R-:W-:Y:S05]  /*5880*/  BSYNC B0 ;  /* 0x0000000000007941 */ /* 0x000fea0003800000 */
.L_x_62:
[--C-:B------:R-:W-:Y:S02]  /*5890*/  HADD2.F32 R17, -RZ, R5.reuse.H0_H0 ;  /* 0x20000005ff117230 */ /* 0x100fe40000004100 */
[----:B------:R-:W-:Y:S01]  /*58a0*/  FMUL R16, R91, R2 ;  /* 0x000000025b107220 */ /* 0x000fe20000400000 */
[----:B------:R-:W-:Y:S02]  /*58b0*/  HADD2.F32 R19, -RZ, R5.H1_H1 ;  /* 0x30000005ff137230 */ /* 0x000fe40000004100 */
[-C--:B------:R-:W-:Y:S01]  /*58c0*/  FFMA R12, R13, R0.reuse, R88 ;  /* 0x000000000d0c7223 */ /* 0x080fe20000000058 */
[-C--:B------:R-:W-:Y:S01]  /*58d0*/  FFMA R21, R15, R0.reuse, R14 ;  /* 0x000000000f157223 */ /* 0x080fe2000000000e */
[-C--:B------:R-:W-:Y:S01]  /*58e0*/  FFMA R90, R17, R0.reuse, R90 ;  /* 0x00000000115a7223 */ /* 0x080fe2000000005a */
[--C-:B------:R-:W-:Y:S02]  /*58f0*/  HADD2.F32 R13, -RZ, R6.reuse.H0_H0 ;  /* 0x20000006ff0d7230 */ /* 0x100fe40000004100 */
[----:B------:R-:W-:Y:S01]  /*5900*/  FFMA R89, R19, R0, R16 ;  /* 0x0000000013597223 */ /* 0x000fe20000000010 */
[----:B------:R-:W-:-:S02]  /*5910*/  HADD2.F32 R15, -RZ, R6.H1_H1 ;  /* 0x30000006ff0f7230 */ /* 0x000fc40000004100 */
[-C--:B------:R-:W-:Y:S01]  /*5920*/  FMUL R92, R92, R2.reuse ;  /* 0x000000025c5c7220 */ /* 0x080fe20000400000 */
[-C--:B------:R-:W-:Y:S01]  /*5930*/  FMUL R16, R93, R2.reuse ;  /* 0x000000025d107220 */ /* 0x080fe20000400000 */
[--C-:B------:R-:W-:Y:S02]  /*5940*/  HADD2.F32 R17, -RZ, R7.reuse.H0_H0 ;  /* 0x20000007ff117230 */ /* 0x100fe40000004100 */
[-C--:B------:R-:W-:Y:S01]  /*5950*/  FMUL R94, R94, R2.reuse ;  /* 0x000000025e5e7220 */ /* 0x080fe20000400000 */
[----:B------:R-:W-:Y:S02]  /*5960*/  HADD2.F32 R19, -RZ, R7.H1_H1 ;  /* 0x30000007ff137230 */ /* 0x000fe40000004100 */
[----:B------:R-:W-:Y:S01]  /*5970*/  FMUL R18, R95, R2 ;  /* 0x000000025f127220 */ /* 0x000fe20000400000 */
[-C--:B------:R-:W-:Y:S01]  /*5980*/  FFMA R14, R13, R0.reuse, R92 ;  /* 0x000000000d0e7223 */ /* 0x080fe2000000005c */
[-C--:B------:R-:W-:Y:S01]  /*5990*/  FFMA R91, R15, R0.reuse, R16 ;  /* 0x000000000f5b7223 */ /* 0x080fe20000000010 */
[-C--:B------:R-:W-:Y:S01]  /*59a0*/  FFMA R94, R17, R0.reuse, R94 ;  /* 0x00000000115e7223 */ /* 0x080fe2000000005e */
[----:B------:R-:W-:Y:S01]  /*59b0*/  FFMA R93, R19, R0, R18 ;  /* 0x00000000135d7223 */ /* 0x000fe20000000012 */
[----:B---3--:R-:W-:-:S02]  /*59c0*/  HADD2.F32 R13, -RZ, R8.H0_H0 ;  /* 0x20000008ff0d7230 */ /* 0x008fc40000004100 */
[-C--:B------:R-:W-:Y:S01]  /*59d0*/  FMUL R96, R96, R2.reuse ;  /* 0x0000000260607220 */ /* 0x080fe20000400000 */
[----:B------:R-:W-:Y:S02]  /*59e0*/  HADD2.F32 R15, -RZ, R8.H1_H1 ;  /* 0x30000008ff0f7230 */ /* 0x000fe40000004100 */
        /* <DEDUP_REMOVED lines=9> */
[----:B------:R-:W-:-:S02]  /*5a80*/  HADD2.F32 R13, -RZ, R10.H0_H0 ;  /* 0x2000000aff0d7230 */ /* 0x000fc40000004100 */
        /* <DEDUP_REMOVED lines=11> */
[----:B------:R-:W-:Y:S01]  /*5b40*/  F2FP.F16.F32.PACK_AB R97, R97, R98 ;  /* 0x000000626161723e */ /* 0x000fe200000000ff */
[----:B------:R-:W-:Y:S05]  /*5b50*/  WARPSYNC.ALL ;  /* 0x0000000000007948 */ /* 0x000fea0003800000 */
[----:B------:R-:W-:Y:S01]  /*5b60*/  F2FP.F16.F32.PACK_AB R12, R21, R12 ;  /* 0x0000000c150c723e */ /* 0x000fe200000000ff */
[----:B------:R-:W-:Y:S01]  /*5b70*/  BSSY B0, `(.L_x_64) ;  /* 0x000001a000007945 */ /* 0x000fe20003800000 */
[----:B------:R-:W-:-:S02]  /*5b80*/  F2FP.F16.F32.PACK_AB R13, R89, R90 ;  /* 0x0000005a590d723e */ /* 0x000fc400000000ff */
[----:B------:R-:W-:Y:S02]  /*5b90*/  F2FP.F16.F32.PACK_AB R14, R91, R14 ;  /* 0x0000000e5b0e723e */ /* 0x000fe400000000ff */
[----:B------:R-:W-:Y:S02]  /*5ba0*/  F2FP.F16.F32.PACK_AB R15, R93, R94 ;  /* 0x0000005e5d0f723e */ /* 0x000fe400000000ff */
[----:B------:R-:W-:Y:S02]  /*5bb0*/  F2FP.F16.F32.PACK_AB R98, R99, R100 ;  /* 0x000000646362723e */ /* 0x000fe400000000ff */
[----:B------:R-:W-:Y:S02]  /*5bc0*/  LEA R16, R153, UR47, 0x1 ;  /* 0x0000002f99107c11 */ /* 0x000fe4000f8e08ff */
[----:B------:R-:W-:Y:S02]  /*5bd0*/  F2FP.F16.F32.PACK_AB R96, R95, R96 ;  /* 0x000000605f60723e */ /* 0x000fe400000000ff */
[----:B------:R-:W-:Y:S01]  /*5be0*/  F2FP.F16.F32.PACK_AB R99, R18, R17 ;  /* 0x000000111263723e */ /* 0x000fe200000000ff */
[----:B------:R1:W-:Y:S04]  /*5bf0*/  STSM.16.MT88.4 [R16+0x30000], R12 ;  /* 0x0300000c10007844 */ /* 0x0003e80000004200 */
[----:B------:R1:W-:Y:S01]  /*5c00*/  STSM.16.MT88.4 [R16+0x30800], R96 ;  /* 0x0308006010007844 */ /* 0x0003e20000004200 */
[----:B------:R-:W-:Y:S01]  /*5c10*/  @!PT LDS RZ, [RZ] ;  /* 0x00000000fffff984 */ /* 0x000fe20000000800 */
[----:B------:R-:W-:Y:S01]  /*5c20*/  @!PT LDS RZ, [RZ] ;  /* 0x00000000fffff984 */ /* 0x000fe20000000800 */
[----:B------:R-:W-:Y:S01]  /*5c30*/  @!PT LDS RZ, [RZ] ;  /* 0x00000000fffff984 */ /* 0x000fe20000000800 */
[----:B------:R-:W-:Y:S01]  /*5c40*/  @!PT LDS RZ, [RZ] ;  /* 0x00000000fffff984 */ /* 0x000fe20000000800 */
[----:B------:R2:W-:Y:S06]  /*5c50*/  MEMBAR.ALL.CTA ;  /* 0x0000000000007992 */ /* 0x0005ec0000008000 */
[----:B--2---:R-:W2:Y:S02]  /*5c60*/  FENCE.VIEW.ASYNC.S ;  /* 0x00000000000073c6 */ /* 0x004ea40000000000 */
[----:B--2---:R-:W-:Y:S06]  /*5c70*/  BAR.SYNC.DEFER_BLOCKING 0x1, 0x100 ;  /* 0x0044000000007b1d */ /* 0x004fec0000010000 */
[----:B------:R-:W-:Y:S05]  /*5c80*/  @!P2 BRA `(.L_x_65) ;  /* 0x000000000020a947 */ /* 0x000fea0003800000 */
[----:B------:R-:W-:Y:S02]  /*5c90*/  UIADD3 UR44, UR47, 0x30000, URZ ;  /* 0x000300002f2c7890 */ /* 0x000fe4000fffe03f */
[----:B------:R-:W-:Y:S02]  /*5ca0*/  UIADD3 UR5, UR45, 0x40, URZ ;  /* 0x000000402d057890 */ /* 0x000fe4000fffe03f */
[----:B------:R-:W-:Y:S01]  /*5cb0*/  UIADD3 UR4, UR47, 0x31000, URZ ;  /* 0x000310002f047890 */ /* 0x000fe2000fffe03f */
[----:B------:R-:W-:-:S04]  /*5cc0*/  UMOV UR6, UR46 ;  /* 0x0000002e00067c82 */ /* 0x000fc80008000000 */
[----:B------:R2:W-:Y:S04]  /*5cd0*/  UTMASTG.2D [UR44], [UR60] ;  /* 0x0000002c3c0073b5 */ /* 0x0005e80008008000 */
[----:B------:R2:W-:Y:S01]  /*5ce0*/  UTMASTG.2D [UR4], [UR60] ;  /* 0x000000043c0073b5 */ /* 0x0005e20008008000 */
[----:B------:R0:W-:Y:S01]  /*5cf0*/  UTMACMDFLUSH ;  /* 0x00000000000079b7 */ /* 0x0001e20000000000 */
[----:B--2---:R-:W-:-:S04]  /*5d00*/  DEPBAR.LE SB0, 0x1 ;  /* 0x000080400000791a */ /* 0x004fc80000000000 */
.L_x_65:
[----:B------:R-:W-:Y:S05]  /*5d10*/  BSYNC B0 ;  /* 0x0000000000007941 */ /* 0x000fea0003800000 */
.L_x_64:
[----:B------:R-:W-:Y:S01]  /*5d20*/  BAR.SYNC.DEFER_BLOCKING 0x1, 0x100 ;  /* 0x0044000000007b1d */ /* 0x000fe20000010000 */
[----:B------:R-:W-:-:S13]  /*5d30*/  ISETP.NE.AND P3, PT, RZ, UR36, PT ;  /* 0x00000024ff007c0c */ /* 0x000fda000bf65270 */
[----:B------:R-:W-:Y:S05]  /*5d40*/  @!P3 BRA `(.L_x_66) ;  /* 0x000000000024b947 */ /* 0x000fea0003800000 */
[----:B------:R-:W-:Y:S05]  /*5d50*/  @!P1 BRA `(.L_x_67) ;  /* 0x0000000000049947 */ /* 0x000fea0003800000 */
[----:B------:R-:W-:Y:S01]  /*5d60*/  BPT.TRAP 0x1 ;  /* 0x000000040000795c */ /* 0x000fe20000300000 */
.L_x_67:
[----:B------:R-:W-:Y:S02]  /*5d70*/  ULEA UR4, UR56, UR47, 0x3 ;  /* 0x0000002f38047291 */ /* 0x000fe4000f8e183f */
[----:B------:R-:W-:Y:S02]  /*5d80*/  UIADD3 UR56, UR56, 0x1, URZ ;  /* 0x0000000138387890 */ /* 0x000fe4000fffe03f */
[----:B------:R-:W-:Y:S02]  /*5d90*/  UIADD3 UR4, UR4, 0x384c0, URZ ;  /* 0x000384c004047890 */ /* 0x000fe4000fffe03f */
[----:B------:R-:W-:Y:S02]  /*5da0*/  UISETP.NE.AND UP0, UPT, UR56, 0x4, UPT ;  /* 0x000000043800788c */ /* 0x000fe4000bf05270 */
[----:B------:R-:W-:Y:S02]  /*5db0*/  UPRMT UR4, UR43, 0x654, UR4 ;  /* 0x000006542b047896 */ /* 0x000fe40008000004 */
[----:B------:R-:W-:-:S07]  /*5dc0*/  USEL UR56, UR56, URZ, UP0 ;  /* 0x0000003f38387287 */ /* 0x000fce0008000000 */
[----:B------:R-:W-:Y:S05]  /*5dd0*/  SYNCS.ARRIVE.TRANS64.RED.A1T0 RZ, [UR4], RZ ;  /* 0x000000ffffff79a7 */ /* 0x000fea0008100404 */
.L_x_66:
[----:B------:R-:W-:Y:S05]  /*5de0*/  @!P1 BRA `(.L_x_68) ;  /* 0x0000000000049947 */ /* 0x000fea0003800000 */
[----:B------:R-:W-:Y:S01]  /*5df0*/  BPT.TRAP 0x1 ;  /* 0x000000040000795c */ /* 0x000fe20000300000 */
.L_x_68:
[----:B------:R-:W2:Y:S02]  /*5e00*/  SYNCS.PHASECHK.TRANS64.TRYWAIT P3, [UR47+0x384a8], R3 ;  /* 0x0384a803ff0075a7 */ /* 0x000ea4000806016f */
[----:B--2---:R-:W-:Y:S05]  /*5e10*/  @!P3 BRA `(.L_x_69) ;  /* 0x000000900044b947 */ /* 0x004fea0003800000 */
.L_x_268:
[----:B------:R-:W-:Y:S05]  /*5e20*/  @P0 WARPSYNC.ALL ;  /* 0x0000000000000948 */ /* 0x000fea0003800000 */
[----:B------:R-:W2:Y:S01]  /*5e30*/  @P0 LDSM.16.MT88.4 R4, [R16+0x32000] ;  /* 0x032000001004083b */ /* 0x000ea20000004200 */
[-C--:B-1----:R-:W-:Y:S01]  /*5e40*/  FMUL R13, R24, R2.reuse ;  /* 0x00000002180d7220 */ /* 0x082fe20000400000 */
[-C--:B------:R-:W-:Y:S01]  /*5e50*/  FMUL R25, R25, R2.reuse ;  /* 0x0000000219197220 */ /* 0x080fe20000400000 */
[-C--:B------:R-:W-:Y:S01]  /*5e60*/  FMUL R15, R26, R2.reuse ;  /* 0x000000021a0f7220 */ /* 0x080fe20000400000 */
[----:B------:R-:W1:Y:S01]  /*5e70*/  @P0 LDSM.16.MT88.4 R8, [R16+0x32800] ;  /* 0x032800001008083b */ /* 0x000e620000004200 */
[-C--:B------:R-:W-:Y:S01]  /*5e80*/  FMUL R27, R27, R2.reuse ;  /* 0x000000021b1b7220 */ /* 0x080fe20000400000 */
        /* <DEDUP_REMOVED lines=8> */
[----:B------:R-:W-:Y:S01]  /*5f10*/  FMUL R39, R39, R2 ;  /* 0x0000000227277220 */ /* 0x000fe20000400000 */
[----:B------:R-:W-:Y:S05]  /*5f20*/  WARPSYNC.ALL ;  /* 0x0000000000007948 */ /* 0x000fea0003800000 */
[----:B------:R-:W-:Y:S01]  /*5f30*/  BSSY B0, `(.L_x_70) ;  /* 0x0000040000007945 */ /* 0x000fe20003800000 */
[----:B--2---:R-:W-:-:S02]  /*5f40*/  HADD2.F32 R12, -RZ, R4.H0_H0 ;  /* 0x20000004ff0c7230 */ /* 0x004fc40000004100 */
[----:B------:R-:W-:Y:S02]  /*5f50*/  HADD2.F32 R14, -RZ, R4.H1_H1 ;  /* 0x30000004ff0e7230 */ /* 0x000fe40000004100 */
[--C-:B------:R-:W-:Y:S02]  /*5f60*/  HADD2.F32 R18, -RZ, R5.reuse.H0_H0 ;  /* 0x20000005ff127230 */ /* 0x100fe40000004100 */
[-C--:B------:R-:W-:Y:S01]  /*5f70*/  FFMA R13, R12, R0.reuse, R13 ;  /* 0x000000000c0d7223 */ /* 0x080fe2000000000d */
[----:B------:R-:W-:Y:S02]  /*5f80*/  HADD2.F32 R20, -RZ, R5.H1_H1 ;  /* 0x30000005ff147230 */ /* 0x000fe40000004100 */
[-C--:B------:R-:W-:Y:S01]  /*5f90*/  FFMA R12, R14, R0.reuse, R25 ;  /* 0x000000000e0c7223 */ /* 0x080fe20000000019 */
[----:B------:R-:W-:Y:S02]  /*5fa0*/  HADD2.F32 R24, -RZ, R7.H0_H0 ;  /* 0x20000007ff187230 */ /* 0x000fe40000004100 */
[----:B------:R-:W-:Y:S01]  /*5fb0*/  FFMA R15, R18, R0, R15 ;  /* 0x00000000120f7223 */ /* 0x000fe2000000000f */
[----:B------:R-:W-:-:S02]  /*5fc0*/  HADD2.F32 R18, -RZ, R6.H0_H0 ;  /* 0x20000006ff127230 */ /* 0x000fc40000004100 */
[-C--:B------:R-:W-:Y:S01]  /*5fd0*/  FFMA R14, R20, R0.reuse, R27 ;  /* 0x00000000140e7223 */ /* 0x080fe2000000001b */
[----:B------:R-:W-:Y:S02]  /*5fe0*/  HADD2.F32 R20, -RZ, R6.H1_H1 ;  /* 0x30000006ff147230 */ /* 0x000fe40000004100 */
[-C--:B------:R-:W-:Y:S01]  /*5ff0*/  FFMA R19, R24, R0.reuse, R19 ;  /* 0x0000000018137223 */ /* 0x080fe20000000013 */
[----:B------:R-:W-:Y:S02]  /*6000*/  HADD2.F32 R26, -RZ, R7.H1_H1 ;  /* 0x30000007ff1a7230 */ /* 0x000fe40000004100 */
[-C--:B------:R-:W-:Y:S01]  /*6010*/  FFMA R17, R18, R0.reuse, R17 ;  /* 0x0000000012117223 */ /* 0x080fe20000000011 */
[----:B-1----:R-:W-:Y:S02]  /*6020*/  HADD2.F32 R24, -RZ, R8.H0_H0 ;  /* 0x20000008ff187230 */ /* 0x002fe40000004100 */
[----:B------:R-:W-:Y:S01]  /*6030*/  FFMA R18, R20, R0, R29 ;  /* 0x0000000014127223 */ /* 0x000fe2000000001d */
[----:B------:R-:W-:-:S02]  /*6040*/  HADD2.F32 R28, -RZ, R9.H0_H0 ;  /* 0x20000009ff1c7230 */ /* 0x000fc40000004100 */
[----:B------:R-:W-:Y:S01]  /*6050*/  FFMA R20, R26, R0, R31 ;  /* 0x000000001a147223 */ /* 0x000fe2000000001f */
[----:B------:R-:W-:Y:S02]  /*6060*/  HADD2.F32 R26, -RZ, R8.H1_H1 ;  /* 0x30000008ff1a7230 */ /* 0x000fe40000004100 */
[----:B------:R-:W-:Y:S01]  /*6070*/  FMUL R25, R34, R2 ;  /* 0x0000000222197220 */ /* 0x000fe20000400000 */
[----:B------:R-:W-:Y:S02]  /*6080*/  HADD2.F32 R30, -RZ, R9.H1_H1 ;  /* 0x30000009ff1e7230 */ /* 0x000fe40000004100 */
[----:B------:R-:W-:Y:S01]  /*6090*/  FFMA R21, R24, R0, R21 ;  /* 0x0000000018157223 */ /* 0x000fe20000000015 */
[----:B------:R-:W-:Y:S01]  /*60a0*/  FMUL R27, R36, R2 ;  /* 0x00000002241b7220 */ /* 0x000fe20000400000 */
[-C--:B------:R-:W-:Y:S01]  /*60b0*/  FFMA R24, R26, R0.reuse, R33 ;  /* 0x000000001a187223 */ /* 0x080fe20000000021 */
[-C--:B------:R-:W-:Y:S01]  /*60c0*/  FFMA R25, R28, R0.reuse, R25 ;  /* 0x000000001c197223 */ /* 0x080fe20000000019 */
[----:B------:R-:W-:Y:S01]  /*60d0*/  FFMA R26, R30, R0, R35 ;  /* 0x000000001e1a7223 */ /* 0x000fe20000000023 */
[----:B------:R-:W-:-:S02]  /*60e0*/  HADD2.F32 R28, -RZ, R10.H0_H0 ;  /* 0x2000000aff1c7230 */ /* 0x000fc40000004100 */
[----:B------:R-:W-:Y:S01]  /*60f0*/  FMUL R29, R38, R2 ;  /* 0x00000002261d7220 */ /* 0x000fe20000400000 */
[----:B------:R-:W-:Y:S01]  /*6100*/  HADD2.F32 R30, -RZ, R10.H1_H1 ;  /* 0x3000000aff1e7230 */ /* 0x000fe20000004100 */
[----:B------:R-:W-:Y:S01]  /*6110*/  F2FP.F16.F32.PACK_AB R12, R12, R13 ;  /* 0x0000000d0c0c723e */ /* 0x000fe200000000ff */
[--C-:B------:R-:W-:Y:S02]  /*6120*/  HADD2.F32 R32, -RZ, R11.reuse.H0_H0 ;  /* 0x2000000bff207230 */ /* 0x100fe40000004100 */
[-C--:B------:R-:W-:Y:S01]  /*6130*/  FFMA R27, R28, R0.reuse, R27 ;  /* 0x000000001c1b7223 */ /* 0x080fe2000000001b */
[----:B------:R-:W-:Y:S02]  /*6140*/  HADD2.F32 R34, -RZ, R11.H1_H1 ;  /* 0x3000000bff227230 */ /* 0x000fe40000004100 */
[-C--:B------:R-:W-:Y:S01]  /*6150*/  FFMA R28, R30, R0.reuse, R37 ;  /* 0x000000001e1c7223 */ /* 0x080fe20000000025 */
[----:B------:R-:W-:Y:S01]  /*6160*/  F2FP.F16.F32.PACK_AB R13, R14, R15 ;  /* 0x0000000f0e0d723e */ /* 0x000fe200000000ff */
[-C--:B------:R-:W-:Y:S01]  /*6170*/  FFMA R29, R32, R0.reuse, R29 ;  /* 0x00000000201d7223 */ /* 0x080fe2000000001d */
[----:B------:R-:W-:Y:S01]  /*6180*/  F2FP.F16.F32.PACK_AB R25, R26, R25 ;  /* 0x000000191a19723e */ /* 0x000fe200000000ff */
[----:B------:R-:W-:Y:S01]  /*6190*/  FFMA R30, R34, R0, R39 ;  /* 0x00000000221e7223 */ /* 0x000fe20000000027 */
[----:B------:R-:W-:-:S02]  /*61a0*/  F2FP.F16.F32.PACK_AB R14, R18, R17 ;  /* 0x00000011120e723e */ /* 0x000fc400000000ff */
[----:B------:R-:W-:Y:S02]  /*61b0*/  F2FP.F16.F32.PACK_AB R15, R20, R19 ;  /* 0x00000013140f723e */ /* 0x000fe400000000ff */
[----:B------:R-:W-:Y:S02]  /*61c0*/  F2FP.F16.F32.PACK_AB R26, R28, R27 ;  /* 0x0000001b1c1a723e */ /* 0x000fe400000000ff */
[----:B------:R-:W-:Y:S01]  /*61d0*/  F2FP.F16.F32.PACK_AB R24, R24, R21 ;  /* 0x000000151818723e */ /* 0x000fe200000000ff */
[----:B------:R1:W-:Y:S01]  /*61e0*/  STSM.16.MT88.4 [R16+0x32000], R12 ;  /* 0x0320000c10007844 */ /* 0x0003e20000004200 */
[----:B------:R-:W-:-:S05]  /*61f0*/  F2FP.F16.F32.PACK_AB R27, R30, R29 ;  /* 0x0000001d1e1b723e */ /* 0x000fca00000000ff */
        /* <DEDUP_REMOVED lines=11> */
[----:B------:R-:W-:Y:S02]  /*62b0*/  UIADD3 UR9, UR45, 0xc0, URZ ;  /* 0x000000c02d097890 */ /* 0x000fe4000fffe03f */
[----:B------:R-:W-:Y:S01]  /*62c0*/  UIADD3 UR8, UR47, 0x33000, URZ ;  /* 0x000330002f087890 */ /* 0x000fe2000fffe03f */
[----:B------:R-:W-:Y:S01]  /*62d0*/  UMOV UR6, UR46 ;  /* 0x0000002e00067c82 */ /* 0x000fe20008000000 */
[----:B------:R-:W-:-:S03]  /*62e0*/  UMOV UR10, UR46 ;  /* 0x0000002e000a7c82 */ /* 0x000fc60008000000 */
[----:B------:R2:W-:Y:S04]  /*62f0*/  UTMASTG.2D [UR4], [UR60] ;  /* 0x000000043c0073b5 */ /* 0x0005e80008008000 */
[----:B------:R2:W-:Y:S01]  /*6300*/  UTMASTG.2D [UR8], [UR60] ;  /* 0x000000083c0073b5 */ /* 0x0005e20008008000 */
[----:B------:R0:W-:Y:S01]  /*6310*/  UTMACMDFLUSH ;  /* 0x00000000000079b7 */ /* 0x0001e20000000000 */
[----:B--2---:R-:W-:-:S04]  /*6320*/  DEPBAR.LE SB0, 0x1 ;  /* 0x000080400000791a */ /* 0x004fc80000000000 */
.L_x_71:
[----:B------:R-:W-:Y:S05]  /*6330*/  BSYNC B0 ;  /* 0x0000000000007941 */ /* 0x000fea0003800000 */
.L_x_70:
[----:B------:R-:W-:Y:S06]  /*6340*/  BAR.SYNC.DEFER_BLOCKING 0x1, 0x100 ;  /* 0x0044000000007b1d */ /* 0x000fec0000010000 */
[----:B------:R-:W-:Y:S05]  /*6350*/  @!P1 BRA `(.L_x_72) ;  /* 0x0000000000049947 */ /* 0x000fea0003800000 */
[----:B------:R-:W-:Y:S01]  /*6360*/  BPT.TRAP 0x1 ;  /* 0x000000040000795c */ /* 0x000fe20000300000 */
.L_x_72:
[----:B------:R-:W-:-:S04]  /*6370*/  ULEA UR4, UR56, UR47, 0x3 ;  /* 0x0000002f38047291 */ /* 0x000fc8000f8e183f */
[----:B------:R-:W-:-:S04]  /*6380*/  UIADD3 UR4, UR4, 0x384c0, URZ ;  /* 0x000384c004047890 */ /* 0x000fc8000fffe03f */
[----:B------:R-:W-:-:S09]  /*6390*/  UPRMT UR4, UR43, 0x654, UR4 ;  /* 0x000006542b047896 */ /* 0x000fd20008000004 */
[----:B------:R-:W-:Y:S01]  /*63a0*/  SYNCS.ARRIVE.TRANS64.RED.A1T0 RZ, [UR4], RZ ;  /* 0x000000ffffff79a7 */ /* 0x000fe20008100404 */
[----:B------:R-:W-:Y:S05]  /*63b0*/  @!P1 BRA `(.L_x_73) ;  /* 0x0000000000049947 */ /* 0x000fea0003800000 */
[----:B------:R-:W-:Y:S01]  /*63c0*/  BPT.TRAP 0x1 ;  /* 0x000000040000795c */ /* 0x000fe20000300000 */
.L_x_73:
[----:B------:R-:W2:Y:S02]  /*63d0*/  SYNCS.PHASECHK.TRANS64.TRYWAIT P3, [UR47+0x384b0], R3 ;  /* 0x0384b003ff0075a7 */ /* 0x000ea4000806016f */
[----:B--2---:R-:W-:Y:S05]  /*63e0*/  @!P3 BRA `(.L_x_74) ;  /* 0x0000008800e8b947 */ /* 0x004fea0003800000 */
.L_x_269:
        /* <DEDUP_REMOVED lines=38> */
[-C--:B------:R-:W-:Y:S01]  /*6650*/  FFMA R20, R26, R0.reuse, R111 ;  /* 0x000000001a147223 */ /* 0x080fe2000000006f */
[----:B------:R-:W-:Y:S02]  /*6660*/  HADD2.F32 R26, -RZ, R8.H1_H1 ;  /* 0x30000008ff1a7230 */ /* 0x000fe40000004100 */
        /* <DEDUP_REMOVED lines=41> */
.L_x_76:
[----:B------:R-:W-:Y:S05]  /*6900*/  BSYNC B0 ;  /* 0x0000000000007941 */ /* 0x000fea0003800000 */
.L_x_75:
[----:B------:R-:W-:Y:S06]  /*6910*/  BAR.SYNC.DEFER_BLOCKING 0x1, 0x100 ;  /* 0x0044000000007b1d */ /* 0x000fec0000010000 */
[----:B------:R-:W-:Y:S05]  /*6920*/  @!P1 BRA `(.L_x_77) ;  /* 0x0000000000049947 */ /* 0x000fea0003800000 */
[----:B------:R-:W-:Y:S01]  /*6930*/  BPT.TRAP 0x1 ;  /* 0x000000040000795c */ /* 0x000fe20000300000 */
.L_x_77:
[----:B------:R-:W-:-:S04]  /*6940*/  UIADD3 UR56, UR56, 0x1, URZ ;  /* 0x0000000138387890 */ /* 0x000fc8000fffe03f */
[----:B------:R-:W-:-:S04]  /*6950*/  UISETP.NE.AND UP0, UPT, UR56, 0x4, UPT ;  /* 0x000000043800788c */ /* 0x000fc8000bf05270 */
[----:B------:R-:W-:-:S04]  /*6960*/  USEL UR56, UR56, URZ, UP0 ;  /* 0x0000003f38387287 */ /* 0x000fc80008000000 */
[----:B------:R-:W-:-:S04]  /*6970*/  ULEA UR4, UR56, UR47, 0x3 ;  /* 0x0000002f38047291 */ /* 0x000fc8000f8e183f */
[----:B------:R-:W-:-:S04]  /*6980*/  UIADD3 UR4, UR4, 0x384c0, URZ ;  /* 0x000384c004047890 */ /* 0x000fc8000fffe03f */
[----:B------:R-:W-:-:S09]  /*6990*/  UPRMT UR4, UR43, 0x654, UR4 ;  /* 0x000006542b047896 */ /* 0x000fd20008000004 */
[----:B------:R-:W-:Y:S01]  /*69a0*/  SYNCS.ARRIVE.TRANS64.RED.A1T0 RZ, [UR4], RZ ;  /* 0x000000ffffff79a7 */ /* 0x000fe20008100404 */
[----:B------:R-:W-:Y:S05]  /*69b0*/  @!P1 BRA `(.L_x_78) ;  /* 0x0000000000049947 */ /* 0x000fea0003800000 */
[----:B------:R-:W-:Y:S01]  /*69c0*/  BPT.TRAP 0x1 ;  /* 0x000000040000795c */ /* 0x000fe20000300000 */
.L_x_78:
[----:B------:R-:W2:Y:S02]  /*69d0*/  SYNCS.PHASECHK.TRANS64.TRYWAIT P3, [UR47+0x384b8], R3 ;  /* 0x0384b803ff0075a7 */ /* 0x000ea4000806016f */
[----:B--2---:R-:W-:Y:S05]  /*69e0*/  @!P3 BRA `(.L_x_79) ;  /* 0x000000840080b947 */ /* 0x004fea0003800000 */
.L_x_270:
        /* <DEDUP_REMOVED lines=60> */
[----:B------:R-:W-:Y:S02]  /*6db0*/  F2FP.F16.F32.PACK_AB R34, R28, R25 ;  /* 0x000000191c22723e */ /* 0x000fe400000000ff */
        /* <DEDUP_REMOVED lines=20> */
.L_x_81:
[----:B------:R-:W-:Y:S05]  /*6f00*/  BSYNC B0 ;  /* 0x0000000000007941 */ /* 0x000fea0003800000 */
.L_x_80:
[----:B------:R-:W-:Y:S06]  /*6f10*/  BAR.SYNC.DEFER_BLOCKING 0x1, 0x100 ;  /* 0x0044000000007b1d */ /* 0x000fec0000010000 */
[----:B------:R-:W-:Y:S05]  /*6f20*/  @!P1 BRA `(.L_x_82) ;  /* 0x0000000000049947 */ /* 0x000fea0003800000 */
[----:B------:R-:W-:Y:S01]  /*6f30*/  BPT.TRAP 0x1 ;  /* 0x000000040000795c */ /* 0x000fe20000300000 */
.L_x_82:
        /* <DEDUP_REMOVED lines=9> */
.L_x_83:
[----:B------:R-:W-:-:S05]  /*6fd0*/  IMAD.MOV.U32 R3, RZ, RZ, 0x1 ;  /* 0x00000001ff037424 */ /* 0x000fca00078e00ff */
[----:B------:R-:W-:-:S04]  /*6fe0*/  SHF.L.U32 R3, R3, 0x1f, RZ ;  /* 0x0000001f03037819 */ /* 0x000fc800000006ff */
[----:B------:R-:W2:Y:S02]  /*6ff0*/  SYNCS.PHASECHK.TRANS64.TRYWAIT P3, [UR47+0x384a0], R3 ;  /* 0x0384a003ff0075a7 */ /* 0x000ea4000806016f */
[----:B--2---:R-:W-:Y:S05]  /*7000*/  @!P3 BRA `(.L_x_84) ;  /* 0x000000800010b947 */ /* 0x004fea0003800000 */
.L_x_271:
        /* <DEDUP_REMOVED lines=81> */
.L_x_86:
[----:B------:R-:W-:Y:S05]  /*7520*/  BSYNC B0 ;  /* 0x0000000000007941 */ /* 0x000fea0003800000 */
.L_x_85:
[----:B------:R-:W-:Y:S06]  /*7530*/  BAR.SYNC.DEFER_BLOCKING 0x1, 0x100 ;  /* 0x0044000000007b1d */ /* 0x000fec0000010000 */
[----:B------:R-:W-:Y:S05]  /*7540*/  @!P1 BRA `(.L_x_87) ;  /* 0x0000000000049947 */ /* 0x000fea0003800000 */
[----:B------:R-:W-:Y:S01]  /*7550*/  BPT.TRAP 0x1 ;  /* 0x000000040000795c */ /* 0x000fe20000300000 */
.L_x_87:
        /* <DEDUP_REMOVED lines=9> */
.L_x_88:
[----:B------:R-:W2:Y:S02]  /*75f0*/  SYNCS.PHASECHK.TRANS64.TRYWAIT P3, [UR47+0x384a8], R3 ;  /* 0x0384a803ff0075a7 */ /* 0x000ea4000806016f */
[----:B--2---:R-:W-:Y:S05]  /*7600*/  @!P3 BRA `(.L_x_89) ;  /* 0x0000007800a8b947 */ /* 0x004fea0003800000 */
.L_x_272:
        /* <DEDUP_REMOVED lines=81> */
.L_x_91:
[----:B------:R-:W-:Y:S05]  /*7b20*/  BSYNC B0 ;  /* 0x0000000000007941 */ /* 0x000fea0003800000 */
.L_x_90:
[----:B------:R-:W-:Y:S06]  /*7b30*/  BAR.SYNC.DEFER_BLOCKING 0x1, 0x100 ;  /* 0x0044000000007b1d */ /* 0x000fec0000010000 */
[----:B------:R-:W-:Y:S05]  /*7b40*/  @!P1 BRA `(.L_x_92) ;  /* 0x0000000000049947 */ /* 0x000fea0003800000 */
[----:B------:R-:W-:Y:S01]  /*7b50*/  BPT.TRAP 0x1 ;  /* 0x000000040000795c */ /* 0x000fe20000300000 */
.L_x_92:
        /* <DEDUP_REMOVED lines=9> */
.L_x_93:
[----:B------:R-:W2:Y:S02]  /*7bf0*/  SYNCS.PHASECHK.TRANS64.TRYWAIT P3, [UR47+0x384b0], R3 ;  /* 0x0384b003ff0075a7 */ /* 0x000ea4000806016f */
[----:B--2---:R-:W-:Y:S05]  /*7c00*/  @!P3 BRA `(.L_x_94) ;  /* 0x000000740040b947 */ /* 0x004fea0003800000 */
.L_x_273:
        /* <DEDUP_REMOVED lines=33> */
[--C-:B-1----:R-:W-:Y:S02]  /*7e20*/  HADD2.F32 R26, -RZ, R8.reuse.H0_H0 ;  /* 0x20000008ff1a7230 */ /* 0x102fe40000004100 */
[-C--:B------:R-:W-:Y:S01]  /*7e30*/  FFMA R19, R20, R0.reuse, R19 ;  /* 0x0000000014137223 */ /* 0x080fe20000000013 */
[----:B------:R-:W-:Y:S02]  /*7e40*/  HADD2.F32 R28, -RZ, R8.H1_H1 ;  /* 0x30000008ff1c7230 */ /* 0x000fe40000004100 */
[----:B------:R-:W-:Y:S01]  /*7e50*/  FFMA R20, R24, R0, R143 ;  /* 0x0000000018147223 */ /* 0x000fe2000000008f */
[----:B------:R-:W-:-:S02]  /*7e60*/  HADD2.F32 R30, -RZ, R9.H0_H0 ;  /* 0x20000009ff1e7230 */ /* 0x000fc40000004100 */
[-C--:B------:R-:W-:Y:S01]  /*7e70*/  FFMA R21, R26, R0.reuse, R21 ;  /* 0x000000001a157223 */ /* 0x080fe20000000015 */
[----:B------:R-:W-:Y:S02]  /*7e80*/  HADD2.F32 R12, -RZ, R4.H1_H1 ;  /* 0x30000004ff0c7230 */ /* 0x000fe40000004100 */
[-C--:B------:R-:W-:Y:S01]  /*7e90*/  FFMA R24, R28, R0.reuse, R145 ;  /* 0x000000001c187223 */ /* 0x080fe20000000091 */
[----:B------:R-:W-:Y:S02]  /*7ea0*/  HADD2.F32 R26, -RZ, R9.H1_H1 ;  /* 0x30000009ff1a7230 */ /* 0x000fe40000004100 */
[-C--:B------:R-:W-:Y:S01]  /*7eb0*/  FFMA R25, R30, R0.reuse, R25 ;  /* 0x000000001e197223 */ /* 0x080fe20000000019 */
[--C-:B------:R-:W-:Y:S02]  /*7ec0*/  HADD2.F32 R28, -RZ, R10.reuse.H0_H0 ;  /* 0x2000000aff1c7230 */ /* 0x100fe40000004100 */
[----:B------:R-:W-:Y:S01]  /*7ed0*/  FFMA R12, R12, R0, R137 ;  /* 0x000000000c0c7223 */ /* 0x000fe20000000089 */
[----:B------:R-:W-:-:S02]  /*7ee0*/  HADD2.F32 R30, -RZ, R10.H1_H1 ;  /* 0x3000000aff1e7230 */ /* 0x000fc40000004100 */
[-C--:B------:R-:W-:Y:S01]  /*7ef0*/  FFMA R26, R26, R0.reuse, R147 ;  /* 0x000000001a1a7223 */ /* 0x080fe20000000093 */
        /* <DEDUP_REMOVED lines=34> */
.L_x_96:
[----:B------:R-:W-:Y:S05]  /*8120*/  BSYNC B0 ;  /* 0x0000000000007941 */ /* 0x000fea0003800000 */
.L_x_95:
[----:B------:R-:W-:Y:S06]  /*8130*/  BAR.SYNC.DEFER_BLOCKING 0x1, 0x100 ;  /* 0x0044000000007b1d */ /* 0x000fec0000010000 */
[----:B------:R-:W-:Y:S05]  /*8140*/  @!P1 BRA `(.L_x_97) ;  /* 0x0000000000049947 */ /* 0x000fea0003800000 */
[----:B------:R-:W-:Y:S01]  /*8150*/  BPT.TRAP 0x1 ;  /* 0x000000040000795c */ /* 0x000fe20000300000 */
.L_x_97:
        /* <DEDUP_REMOVED lines=9> */
.L_x_98:
[----:B------:R-:W2:Y:S02]  /*81f0*/  SYNCS.PHASECHK.TRANS64.TRYWAIT P3, [UR47+0x384b8], R3 ;  /* 0x0384b803ff0075a7 */ /* 0x000ea4000806016f */
[----:B--2---:R-:W-:Y:S05]  /*8200*/  @!P3 BRA `(.L_x_99) ;  /* 0x0000006c00d8b947 */ /* 0x004fea0003800000 */
.L_x_274:
[----:B------:R-:W-:Y:S05]  /*8210*/  @P0 WARPSYNC.ALL ;  /* 0x0000000000000948 */ /* 0x000fea0003800000 */
[----:B------:R-:W2:Y:S01]  /*8220*/  @P0 LDSM.16.MT88.4 R4, [R16+0x36000] ;  /* 0x036000001004083b */ /* 0x000ea20000004200 */
[-C--:B------:R-:W-:Y:S01]  /*8230*/  FMUL R74, R74, R2.reuse ;  /* 0x000000024a4a7220 */ /* 0x080fe20000400000 */
[-C--:B-1----:R-:W-:Y:S01]  /*8240*/  FMUL R14, R75, R2.reuse ;  /* 0x000000024b0e7220 */ /* 0x082fe20000400000 */
        /* <DEDUP_REMOVED lines=19> */
[----:B------:R-:W-:Y:S02]  /*8380*/  HADD2.F32 R21, -RZ, R7.H0_H0 ;  /* 0x20000007ff157230 */ /* 0x000fe40000004100 */
[-C--:B------:R-:W-:Y:S01]  /*8390*/  FFMA R15, R15, R0.reuse, R74 ;  /* 0x000000000f0f7223 */ /* 0x080fe2000000004a */
[--C-:B-1----:R-:W-:Y:S02]  /*83a0*/  HADD2.F32 R25, -RZ, R8.reuse.H0_H0 ;  /* 0x20000008ff197230 */ /* 0x102fe40000004100 */
[-C--:B------:R-:W-:Y:S01]  /*83b0*/  FFMA R14, R5, R0.reuse, R14 ;  /* 0x00000000050e7223 */ /* 0x080fe2000000000e */
[----:B------:R-:W-:Y:S02]  /*83c0*/  HADD2.F32 R27, -RZ, R8.H1_H1 ;  /* 0x30000008ff1b7230 */ /* 0x000fe40000004100 */
[----:B------:R-:W-:Y:S01]  /*83d0*/  FFMA R21, R21, R0, R78 ;  /* 0x0000000015157223 */ /* 0x000fe2000000004e */
[----:B------:R-:W-:-:S02]  /*83e0*/  HADD2.F32 R29, -RZ, R9.H0_H0 ;  /* 0x20000009ff1d7230 */ /* 0x000fc40000004100 */
[-C--:B------:R-:W-:Y:S01]  /*83f0*/  FFMA R25, R25, R0.reuse, R80 ;  /* 0x0000000019197223 */ /* 0x080fe20000000050 */
[--C-:B------:R-:W-:Y:S02]  /*8400*/  HADD2.F32 R3, -RZ, R4.reuse.H0_H0 ;  /* 0x20000004ff037230 */ /* 0x100fe40000004100 */
[-C--:B------:R-:W-:Y:S01]  /*8410*/  FFMA R24, R27, R0.reuse, R24 ;  /* 0x000000001b187223 */ /* 0x080fe20000000018 */
[----:B------:R-:W-:Y:S02]  /*8420*/  HADD2.F32 R13, -RZ, R4.H1_H1 ;  /* 0x30000004ff0d7230 */ /* 0x000fe40000004100 */
[-C--:B------:R-:W-:Y:S01]  /*8430*/  FFMA R29, R29, R0.reuse, R82 ;  /* 0x000000001d1d7223 */ /* 0x080fe20000000052 */
[--C-:B------:R-:W-:Y:S02]  /*8440*/  HADD2.F32 R17, -RZ, R6.reuse.H0_H0 ;  /* 0x20000006ff117230 */ /* 0x100fe40000004100 */
[----:B------:R-:W-:Y:S01]  /*8450*/  FFMA R3, R3, R0, R72 ;  /* 0x0000000003037223 */ /* 0x000fe20000000048 */
[----:B------:R-:W-:-:S02]  /*8460*/  HADD2.F32 R19, -RZ, R6.H1_H1 ;  /* 0x30000006ff137230 */ /* 0x000fc40000004100 */
        /* <DEDUP_REMOVED lines=40> */
[----:B------:R2:W-:Y:S02]  /*86f0*/  UTMASTG.2D [UR8], [UR60] ;  /* 0x000000083c0073b5 */ /* 0x0005e40008008000 */
[----:B--2---:R0:W-:Y:S02]  /*8700*/  UTMACMDFLUSH ;  /* 0x00000000000079b7 */ /* 0x0041e40000000000 */
.L_x_101:
[----:B------:R-:W-:Y:S05]  /*8710*/  BSYNC B0 ;  /* 0x0000000000007941 */ /* 0x000fea0003800000 */
.L_x_100:
[----:B------:R-:W-:Y:S04]  /*8720*/  BSSY B0, `(.L_x_102) ;  /* 0x0000003000007945 */ /* 0x000fe80003800000 */
[----:B------:R-:W-:Y:S05]  /*8730*/  @!P2 BRA `(.L_x_103) ;  /* 0x000000000004a947 */ /* 0x000fea0003800000 */
[----:B------:R-:W-:-:S04]  /*8740*/  DEPBAR.LE SB0, 0x1 ;  /* 0x000080400000791a */ /* 0x000fc80000000000 */
.L_x_103:
[----:B------:R-:W-:Y:S05]  /*8750*/  BSYNC B0 ;  /* 0x0000000000007941 */ /* 0x000fea0003800000 */
.L_x_102:
[----:B------:R-:W-:Y:S06]  /*8760*/  BAR.SYNC.DEFER_BLOCKING 0x1, 0x100 ;  /* 0x0044000000007b1d */ /* 0x000fec0000010000 */
[----:B------:R-:W-:Y:S05]  /*8770*/  @!P1 BRA `(.L_x_104) ;  /* 0x0000000000049947 */ /* 0x000fea0003800000 */
[----:B------:R-:W-:Y:S01]  /*8780*/  BPT.TRAP 0x1 ;  /* 0x000000040000795c */ /* 0x000fe20000300000 */
.L_x_104:
[----:B------:R-:W-:Y:S02]  /*8790*/  UIADD3 UR4, UR7, 0x1, URZ ;  /* 0x0000000107047890 */ /* 0x000fe4000fffe03f */
[----:B------:R-:W-:Y:S02]  /*87a0*/  UISETP.NE.AND UP1, UPT, UR50, 0x3, UPT ;  /* 0x000000033200788c */ /* 0x000fe4000bf25270 */
[----:B------:R-:W-:-:S04]  /*87b0*/  UISETP.NE.AND UP0, UPT, UR4, 0x4, UPT ;  /* 0x000000040400788c */ /* 0x000fc8000bf05270 */
[----:B------:R-:W-:Y:S01]  /*87c0*/  USEL UR4, UR4, URZ, UP0 ;  /* 0x0000003f04047287 */ /* 0x000fe20008000000 */
[----:B------:R-:W-:-:S03]  /*87d0*/  PLOP3.LUT P2, PT, PT, PT, UP1, 0x80, 0x0 ;  /* 0x000000000000781c */ /* 0x000fc60003f4f018 */
[----:B------:R-:W-:Y:S02]  /*87e0*/  ULEA UR5, UR4, UR47, 0x3 ;  /* 0x0000002f04057291 */ /* 0x000fe4000f8e183f */
[----:B------:R-:W-:Y:S02]  /*87f0*/  UIADD3 UR4, UR4, 0x1, URZ ;  /* 0x0000000104047890 */ /* 0x000fe4000fffe03f */
[----:B------:R-:W-:Y:S02]  /*8800*/  UIADD3 UR5, UR5, 0x384c0, URZ ;  /* 0x000384c005057890 */ /* 0x000fe4000fffe03f */
[----:B------:R-:W-:Y:S02]  /*8810*/  UISETP.NE.AND UP0, UPT, UR4, 0x4, UPT ;  /* 0x000000040400788c */ /* 0x000fe4000bf05270 */
[----:B------:R-:W-:Y:S02]  /*8820*/  UPRMT UR5, UR43, 0x654, UR5 ;  /* 0x000006542b057896 */ /* 0x000fe40008000005 */
[----:B------:R-:W-:-:S07]  /*8830*/  USEL UR56, UR4, URZ, UP0 ;  /* 0x0000003f04387287 */ /* 0x000fce0008000000 */
[----:B------:R-:W-:Y:S01]  /*8840*/  SYNCS.ARRIVE.TRANS64.RED.A1T0 RZ, [UR5], RZ ;  /* 0x000000ffffff79a7 */ /* 0x000fe20008100405 */
[----:B------:R-:W-:Y:S05]  /*8850*/  @!P2 BRA `(.L_x_105) ;  /* 0x000000000004a947 */ /* 0x000fea0003800000 */
[----:B------:R-:W-:Y:S01]  /*8860*/  BPT.TRAP 0x1 ;  /* 0x000000040000795c */ /* 0x000fe20000300000 */
.L_x_105:
[----:B------:R-:W-:Y:S01]  /*8870*/  ULEA UR4, UR39, UR47, 0x3 ;  /* 0x0000002f27047291 */ /* 0x000fe2000f8e183f */
[----:B------:R-:W-:-:S08]  /*8880*/  SHF.L.U32 R0, R156, 0x1f, RZ ;  /* 0x0000001f9c007819 */ /* 0x000fd000000006ff */
[----:B------:R-:W2:Y:S02]  /*8890*/  SYNCS.PHASECHK.TRANS64.TRYWAIT P0, [UR4+0x38400], R0 ;  /* 0x03840000ff0075a7 */ /* 0x000ea40008000144 */
[----:B--2---:R-:W-:Y:S05]  /*88a0*/  @!P0 BRA `(.L_x_106) ;  /* 0x0000006800488947 */ /* 0x004fea0003800000 */
.L_x_275:
[----:B------:R-:W-:-:S09]  /*88b0*/  ULEA UR5, UR39, UR47, 0x4 ;  /* 0x0000002f27057291 */ /* 0x000fd2000f8e203f */
[----:B-1----:R-:W1:Y:S01]  /*88c0*/  LDS.128 R16, [UR5+0x384f0] ;  /* 0x0384f005ff107984 */ /* 0x002e620008000c00 */
[----:B------:R-:W-:Y:S01]  /*88d0*/  @!PT LDS RZ, [RZ] ;  /* 0x00000000fffff984 */ /* 0x000fe20000000800 */
[----:B------:R-:W-:Y:S01]  /*88e0*/  @!PT LDS RZ, [RZ] ;  /* 0x00000000fffff984 */ /* 0x000fe20000000800 */
[----:B------:R-:W-:Y:S01]  /*88f0*/  @!PT LDS RZ, [RZ] ;  /* 0x00000000fffff984 */ /* 0x000fe20000000800 */
[----:B------:R-:W-:Y:S01]  /*8900*/  @!PT LDS RZ, [RZ] ;  /* 0x00000000fffff984 */ /* 0x000fe20000000800 */
[----:B------:R3:W-:Y:S06]  /*8910*/  MEMBAR.ALL.CTA ;  /* 0x0000000000007992 */ /* 0x0007ec0000008000 */
[----:B---3--:R-:W3:Y:S01]  /*8920*/  FENCE.VIEW.ASYNC.S ;  /* 0x00000000000073c6 */ /* 0x008ee20000000000 */
[----:B------:R-:W-:Y:S05]  /*8930*/  @!P2 BRA `(.L_x_107) ;  /* 0x000000000004a947 */ /* 0x000fea0003800000 */
[----:B------:R-:W-:Y:S01]  /*8940*/  BPT.TRAP 0x1 ;  /* 0x000000040000795c */ /* 0x000fe20000300000 */
.L_x_107:
[----:B-1----:R-:W-:Y:S01]  /*8950*/  ISETP.NE.AND P0, PT, R19, RZ, PT ;  /* 0x000000ff1300720c */ /* 0x002fe20003f05270 */
[----:B------:R-:W-:Y:S01]  /*8960*/  UIADD3 UR4, UR4, 0x38440, URZ ;  /* 0x0003844004047890 */ /* 0x000fe2000fffe03f */
[CC--:B------:R-:W-:Y:S02]  /*8970*/  ISETP.NE.AND P2, PT, R157.reuse, R18.reuse, PT ;  /* 0x000000129d00720c */ /* 0x0c0fe40003f45270 */
[----:B------:R-:W-:Y:S01]  /*8980*/  ISETP.EQ.OR P0, PT, R157, R18, !P0 ;  /* 0x000000129d00720c */ /* 0x000fe20004702670 */
[----:B------:R-:W-:-:S09]  /*8990*/  UPRMT UR4, UR43, 0x654, UR4 ;  /* 0x000006542b047896 */ /* 0x000fd20008000004 */
[----:B---3--:R-:W-:Y:S03]  /*89a0*/  SYNCS.ARRIVE.TRANS64.RED.A1T0 RZ, [UR4], RZ ;  /* 0x000000ffffff79a7 */ /* 0x008fe60008100404 */
[----:B------:R-:W-:Y:S05]  /*89b0*/  @P0 BRA `(.L_x_108) ;  /* 0x0000000000fc0947 */ /* 0x000fea0003800000 */
[----:B------:R-:W-:-:S13]  /*89c0*/  ISETP.NE.AND P0, PT, RZ, UR55, PT ;  /* 0x00000037ff007c0c */ /* 0x000fda000bf05270 */
[----:B------:R-:W-:Y:S05]  /*89d0*/  @P0 BRA `(.L_x_108) ;  /* 0x0000000000f40947 */ /* 0x000fea0003800000 */
[----:B--2---:R-:W1:Y:S01]  /*89e0*/  S2R R0, SR_LANEID ;  /* 0x0000000000007919 */ /* 0x004e620000000000 */
[----:B------:R-:W-:Y:S01]  /*89f0*/  ELECT P0, URZ, PT ;  /* 0x00000000003f782f */ /* 0x000fe20003800000 */
[----:B------:R-:W-:Y:S01]  /*8a00*/  BSSY B0, `(.L_x_109) ;  /* 0x000002f000007945 */ /* 0x000fe20003800000 */
[----:B-1----:R-:W-:-:S11]  /*8a10*/  IMAD.SHL.U32 R15, R0, 0x4, RZ ;  /* 0x00000004000f7824 */ /* 0x002fd600078e00ff */
[----:B------:R-:W-:Y:S05]  /*8a20*/  @!P0 BRA `(.L_x_110) ;  /* 0x0000000000b08947 */ /* 0x000fea0003800000 */
[----:B------:R-:W-:Y:S01]  /*8a30*/  IMAD.SHL.U32 R0, R18, 0x8, RZ ;  /* 0x0000000812007824 */ /* 0x000fe200078e00ff */
[----:B------:R-:W-:Y:S01]  /*8a40*/  SHF.R.S32.HI R3, RZ, 0x1f, R18 ;  /* 0x0000001fff037819 */ /* 0x000fe20000011412 */
[----:B------:R-:W-:-:S03]  /*8a50*/  ULDC.64 UR4, c[0x0][0x820] ;  /* 0x0002080000047ab9 */ /* 0x000fc60000000a00 */
[----:B------:R-:W-:Y:S02]  /*8a60*/  SHF.L.U64.HI R8, R18, 0x3, R3 ;  /* 0x0000000312087819 */ /* 0x000fe40000010203 */
[----:B------:R-:W-:Y:S01]  /*8a70*/  IADD3 R4, P0, R0, UR4, RZ ;  /* 0x0000000400047c10 */ /* 0x000fe2000ff1e0ff */
[----:B------:R-:W1:Y:S03]  /*8a80*/  LDC.64 R2, c[0x0][0x290] ;  /* 0x0000a400ff027b82 */ /* 0x000e660000000a00 */
[----:B------:R-:W-:Y:S01]  /*8a90*/  IADD3.X R5, R8, UR5, RZ, P0, !PT ;  /* 0x0000000508057c10 */ /* 0x000fe200087fe4ff */
[----:B------:R-:W-:-:S05]  /*8aa0*/  ULDC.64 UR4, c[0x0][0x818] ;  /* 0x0002060000047ab9 */ /* 0x000fca0000000a00 */
[----:B------:R-:W2:Y:S01]  /*8ab0*/  LDG.E.64 R4, desc[UR58][R4.64] ;  /* 0x0000003a04047981 */ /* 0x000ea2000c1e1b00 */
[----:B-1----:R-:W-:Y:S01]  /*8ac0*/  IMAD.WIDE R6, R18, 0xc, R2 ;  /* 0x0000000c12067825 */ /* 0x002fe200078e0202 */
[----:B------:R-:W-:Y:S02]  /*8ad0*/  IADD3 R2, P0, R0, UR4, RZ ;  /* 0x0000000400027c10 */ /* 0x000fe4000ff1e0ff */
[----:B------:R-:W1:Y:S02]  /*8ae0*/  LDS R0, [UR49+0x1c] ;  /* 0x00001c31ff007984 */ /* 0x000e640008000800 */
[----:B------:R-:W-:Y:S02]  /*8af0*/  IADD3.X R3, R8, UR5, RZ, P0, !PT ;  /* 0x0000000508037c10 */ /* 0x000fe400087fe4ff */
[----:B------:R-:W3:Y:S04]  /*8b00*/  LDG.E R12, desc[UR58][R6.64] ;  /* 0x0000003a060c7981 */ /* 0x000ee8000c1e1900 */
[----:B------:R4:W5:Y:S04]  /*8b10*/  LDG.E R13, desc[UR58][R6.64+0x4] ;  /* 0x0000043a060d7981 */ /* 0x000968000c1e1900 */
[----:B------:R-:W5:Y:S01]  /*8b20*/  LDG.E.64 R2, desc[UR58][R2.64] ;  /* 0x0000003a02027981 */ /* 0x000f62000c1e1b00 */
[----:B------:R-:W-:-:S03]  /*8b30*/  IMAD.U32 R8, RZ, RZ, UR49 ;  /* 0x00000031ff087e24 */ /* 0x000fc6000f8e00ff */
[----:B------:R-:W-:Y:S02]  /*8b40*/  STS [UR49+0x30], RZ ;  /* 0x000030ffff007988 */ /* 0x000fe40008000831 */
[----:B------:R-:W-:Y:S02]  /*8b50*/  SHF.R.U64 R8, R8, 0x4, RZ ;  /* 0x0000000408087819 */ /* 0x000fe400000012ff */
[----:B----4-:R-:W-:-:S03]  /*8b60*/  CS2R R6, SRZ ;  /* 0x0000000000067805 */ /* 0x010fc6000001ff00 */
[----:B------:R-:W-:Y:S04]  /*8b70*/  STS [UR49+0x10], R8 ;  /* 0x00001008ff007988 */ /* 0x000fe80008000831 */
[----:B------:R-:W-:Y:S01]  /*8b80*/  STS [UR49+0x14], R8 ;  /* 0x00001408ff007988 */ /* 0x000fe20008000831 */
[C---:B--2---:R-:W-:Y:S01]  /*8b90*/  SHF.L.U64.HI R11, R4.reuse, 0x1, R5 ;  /* 0x00000001040b7819 */ /* 0x044fe20000010205 */
[----:B------:R-:W-:-:S03]  /*8ba0*/  IMAD.SHL.U32 R10, R4, 0x2, RZ ;  /* 0x00000002040a7824 */ /* 0x000fc600078e00ff */
[----:B------:R-:W-:Y:S02]  /*8bb0*/  LOP3.LUT R11, R11, 0x1fffffff, RZ, 0xc0, !PT ;  /* 0x1fffffff0b0b7812 */ /* 0x000fe400078ec0ff */
[----:B------:R-:W-:Y:S02]  /*8bc0*/  LOP3.LUT R10, R10, 0xfffffffe, RZ, 0xc0, !PT ;  /* 0xfffffffe0a0a7812 */ /* 0x000fe400078ec0ff */
[--C-:B------:R-:W-:Y:S02]  /*8bd0*/  SHF.R.U32.HI R5, RZ, 0x4, R11.reuse ;  /* 0x00000004ff057819 */ /* 0x100fe4000001160b */
[----:B------:R-:W-:Y:S02]  /*8be0*/  SHF.R.U64 R10, R10, 0x4, R11 ;  /* 0x000000040a0a7819 */ /* 0x000fe4000000120b */
[----:B-1----:R-:W-:-:S03]  /*8bf0*/  LOP3.LUT R0, R0, 0xf, R5, 0xb8, !PT ;  /* 0x0000000f00007812 */ /* 0x002fc600078eb805 */
[----:B------:R-:W-:Y:S04]  /*8c00*/  STS [UR49+0xc], R10 ;  /* 0x00000c0aff007988 */ /* 0x000fe80008000831 */
[----:B------:R-:W-:Y:S01]  /*8c10*/  STS [UR49+0x1c], R0 ;  /* 0x00001c00ff007988 */ /* 0x000fe20008000831 */
[----:B---3--:R-:W-:-:S03]  /*8c20*/  VIADD R4, R12, 0xffffffff ;  /* 0xffffffff0c047836 */ /* 0x008fc60000000000 */
[----:B------:R-:W1:Y:S04]  /*8c30*/  LDS R5, [UR49+0x1c] ;  /* 0x00001c31ff057984 */ /* 0x000e680008000800 */
[----:B-----5:R-:W-:Y:S01]  /*8c40*/  STS.64 [UR49], R2 ;  /* 0x00000002ff007988 */ /* 0x020fe20008000a31 */
[----:B-1----:R-:W-:-:S05]  /*8c50*/  LOP3.LUT R5, R5, 0xf0, RZ, 0xb8, !PT ;  /* 0x000000f005057812 */ /* 0x002fca00078eb8ff */
[----:B------:R1:W-:Y:S04]  /*8c60*/  STS [UR49+0x1c], R5 ;  /* 0x00001c05ff007988 */ /* 0x0003e80008000831 */
[----:B------:R-:W2:Y:S01]  /*8c70*/  LDS R9, [UR49+0x1c] ;  /* 0x00001c31ff097984 */ /* 0x000ea20008000800 */
[----:B-1----:R-:W-:-:S05]  /*8c80*/  VIADD R5, R13, 0xffffffff ;  /* 0xffffffff0d057836 */ /* 0x002fca0000000000 */
[----:B------:R-:W-:Y:S01]  /*8c90*/  STS.128 [UR49+0x20], R4 ;  /* 0x00002004ff007988 */ /* 0x000fe20008000c31 */
[----:B--2---:R-:W-:-:S05]  /*8ca0*/  LOP3.LUT R9, R9, 0xf00, RZ, 0xb8, !PT ;  /* 0x00000f0009097812 */ /* 0x004fca00078eb8ff */
[----:B------:R-:W-:Y:S04]  /*8cb0*/  STS.64 [UR49+0x18], R8 ;  /* 0x00001808ff007988 */ /* 0x000fe80008000a31 */
[----:B------:R-:W1:Y:S02]  /*8cc0*/  LDS R14, [UR49+0x1c] ;  /* 0x00001c31ff0e7984 */ /* 0x000e640008000800 */
[----:B-1----:R-:W-:-:S05]  /*8cd0*/  LOP3.LUT R0, R14, 0xf000, RZ, 0xb8, !PT ;  /* 0x0000f0000e007812 */ /* 0x002fca00078eb8ff */
[----:B------:R1:W-:Y:S02]  /*8ce0*/  STS [UR49+0x1c], R0 ;  /* 0x00001c00ff007988 */ /* 0x0003e40008000831 */
.L_x_110:
[----:B------:R-:W-:Y:S05]  /*8cf0*/  BSYNC B0 ;  /* 0x0000000000007941 */ /* 0x000fea0003800000 */
.L_x_109:
[----:B------:R-:W-:Y:S01]  /*8d00*/  NOP ;  /* 0x0000000000007918 */ /* 0x000fe20000000000 */
[----:B------:R2:W3:Y:S01]  /*8d10*/  LDS R5, [R15+UR49] ;  /* 0x000000310f057984 */ /* 0x0004e20008000800 */
[----:B------:R-:W-:Y:S02]  /*8d20*/  ELECT P0, URZ, PT ;  /* 0x00000000003f782f */ /* 0x000fe40003800000 */
[----:B------:R-:W-:Y:S01]  /*8d30*/  IADD3 R2, P3, R15, UR60, RZ ;  /* 0x0000003c0f027c10 */ /* 0x000fe2000ff7e0ff */
[----:B------:R-:W-:Y:S03]  /*8d40*/  BSSY B0, `(.L_x_111) ;  /* 0x0000005000007945 */ /* 0x000fe60003800000 */
[----:B------:R-:W-:-:S07]  /*8d50*/  IADD3.X R3, RZ, UR61, RZ, P3, !PT ;  /* 0x0000003dff037c10 */ /* 0x000fce0009ffe4ff */
[----:B--2---:R-:W-:Y:S05]  /*8d60*/  @!P0 BRA `(.L_x_112) ;  /* 0x0000000000088947 */ /* 0x004fea0003800000 */
[----:B------:R0:W-:Y:S01]  /*8d70*/  UTMACMDFLUSH ;  /* 0x00000000000079b7 */ /* 0x0001e20000000000 */
[----:B------:R-:W-:-:S04]  /*8d80*/  DEPBAR.LE SB0, 0x0 ;  /* 0x000080000000791a */ /* 0x000fc80000000000 */
.L_x_112:
[----:B------:R-:W-:Y:S05]  /*8d90*/  BSYNC B0 ;  /* 0x0000000000007941 */ /* 0x000fea0003800000 */
.L_x_111:
[----:B---3--:R3:W5:Y:S02]  /*8da0*/  ATOMG.E.EXCH.STRONG.GPU PT, RZ, [R2], R5 ;  /* 0x0000000502ff73a8 */ /* 0x00876400041ee100 */
.L_x_108:
[----:B------:R-:W-:Y:S01]  /*8db0*/  R2UR UR4, R155 ;  /* 0x000000009b0472ca */ /* 0x000fe200000e0000 */
[----:B------:R-:W-:Y:S01]  /*8dc0*/  UIADD3 UR39, UR39, 0x1, URZ ;  /* 0x0000000127277890 */ /* 0x000fe2000fffe03f */
[----:B------:R-:W-:Y:S01]  /*8dd0*/  ISETP.NE.AND P0, PT, R19, RZ, PT ;  /* 0x000000ff1300720c */ /* 0x000fe20003f05270 */
[----:B------:R-:W-:Y:S01]  /*8de0*/  UIADD3 UR36, UR36, 0x8, URZ ;  /* 0x0000000824247890 */ /* 0x000fe2000fffe03f */
[----:B-12---:R-:W-:Y:S01]  /*8df0*/  SEL R0, RZ, 0x1, !P2 ;  /* 0x00000001ff007807 */ /* 0x006fe20005000000 */
[----:B------:R-:W-:-:S04]  /*8e00*/  UISETP.NE.AND UP3, UPT, UR39, 0x8, UPT ;  /* 0x000000082700788c */ /* 0x000fc8000bf65270 */
[----:B------:R-:W-:Y:S02]  /*8e10*/  USEL UR6, URZ, 0x1, UP3 ;  /* 0x000000013f067887 */ /* 0x000fe40009800000 */
[----:B------:R-:W-:Y:S02]  /*8e20*/  USEL UR39, UR39, URZ, UP3 ;  /* 0x0000003f27277287 */ /* 0x000fe40009800000 */
[----:B------:R-:W-:Y:S02]  /*8e30*/  UIADD3 UR4, UR4, 0x7f, URZ ;  /* 0x0000007f04047890 */ /* 0x000fe4000fffe03f */
[----:B------:R-:W-:Y:S02]  /*8e40*/  LOP3.LUT R156, R156, UR6, RZ, 0x3c, !PT ;  /* 0x000000069c9c7c12 */ /* 0x000fe4000f8e3cff */
[----:B------:R-:W-:-:S04]  /*8e50*/  USHF.R.S32.HI UR5, URZ, 0x1f, UR4 ;  /* 0x0000001f3f057899 */ /* 0x000fc80008011404 */
[----:B------:R-:W-:-:S04]  /*8e60*/  ULEA.HI UR5, UR5, UR4, URZ, 0x7 ;  /* 0x0000000405057291 */ /* 0x000fc8000f8f383f */
[----:B------:R-:W-:-:S04]  /*8e70*/  USHF.R.S32.HI UR5, URZ, 0x7, UR5 ;  /* 0x000000073f057899 */ /* 0x000fc80008011405 */
[----:B------:R-:W-:-:S04]  /*8e80*/  UIADD3 UR37, UR37, UR5, URZ ;  /* 0x0000000525257290 */ /* 0x000fc8000fffe03f */
[----:B------:R-:W-:Y:S02]  /*8e90*/  USHF.R.U32.HI UR4, URZ, 0x1, UR37 ;  /* 0x000000013f047899 */ /* 0x000fe40008011625 */
[----:B------:R-:W-:Y:S02]  /*8ea0*/  UISETP.GT.U32.AND UP0, UPT, UR37, 0x1, UPT ;  /* 0x000000012500788c */ /* 0x000fe4000bf04070 */
[----:B------:R-:W-:Y:S02]  /*8eb0*/  ULOP3.LUT UR4, UR4, 0x1, URZ, 0xc0, !UPT ;  /* 0x0000000104047892 */ /* 0x000fe4000f8ec03f */
[----:B------:R-:W-:Y:S02]  /*8ec0*/  UISETP.LT.U32.AND UP1, UPT, UR5, 0x2, UP0 ;  /* 0x000000020500788c */ /* 0x000fe40008721070 */
[----:B------:R-:W-:Y:S02]  /*8ed0*/  UISETP.NE.U32.AND UP2, UPT, UR4, 0x1, UPT ;  /* 0x000000010400788c */ /* 0x000fe4000bf45070 */
[----:B------:R-:W-:-:S02]  /*8ee0*/  ULOP3.LUT UR37, UR37, 0x1, URZ, 0xc0, !UPT ;  /* 0x0000000125257892 */ /* 0x000fc4000f8ec03f */
[----:B------:R-:W-:Y:S02]  /*8ef0*/  UISETP.GT.U32.AND UP0, UPT, UR5, 0x1, !UP2 ;  /* 0x000000010500788c */ /* 0x000fe4000d704070 */
[----:B------:R-:W-:Y:S02]  /*8f00*/  USEL UR5, URZ, 0x1, !UP1 ;  /* 0x000000013f057887 */ /* 0x000fe4000c800000 */
[----:B------:R-:W-:-:S04]  /*8f10*/  USEL UR4, URZ, 0x1, !UP0 ;  /* 0x000000013f047887 */ /* 0x000fc8000c000000 */
[----:B------:R-:W-:Y:S01]  /*8f20*/  ULOP3.LUT UR38, UR4, UR38, UR5, 0x96, !UPT ;  /* 0x0000002604267292 */ /* 0x000fe2000f8e9605 */
[----:B------:R-:W-:Y:S11]  /*8f30*/  @P0 BRA `(.L_x_113) ;  /* 0xffffffa800a00947 */ /* 0x000ff6000383ffff */
[----:B------:R-:W-:-:S04]  /*8f40*/  DEPBAR.LE SB0, 0x0 ;  /* 0x000080000000791a */ /* 0x000fc80000000000 */
[----:B------:R-:W-:Y:S05]  /*8f50*/  @!P1 BRA `(.L_x_114) ;  /* 0x0000000000049947 */ /* 0x000fea0003800000 */
[----:B------:R-:W-:Y:S01]  /*8f60*/  BPT.TRAP 0x1 ;  /* 0x000000040000795c */ /* 0x000fe20000300000 */
.L_x_114:
[----:B------:R-:W-:-:S04]  /*8f70*/  ULEA UR47, UR56, UR47, 0x3 ;  /* 0x0000002f382f7291 */ /* 0x000fc8000f8e183f */
[----:B------:R-:W-:-:S04]  /*8f80*/  UIADD3 UR47, UR47, 0x384c0, URZ ;  /* 0x000384c02f2f7890 */ /* 0x000fc8000fffe03f */
[----:B------:R-:W-:-:S09]  /*8f90*/  UPRMT UR47, UR43, 0x654, UR47 ;  /* 0x000006542b2f7896 */ /* 0x000fd2000800002f */
[----:B-----5:R-:W-:Y:S01]  /*8fa0*/  SYNCS.ARRIVE.TRANS64.RED.A1T0 RZ, [UR47], RZ ;  /* 0x000000ffffff79a7 */ /* 0x020fe2000810042f */
[----:B------:R-:W-:Y:S05]  /*8fb0*/  EXIT ;  /* 0x000000000000794d */ /* 0x000fea0003800000 */
.L_x_23:
[----:B------:R-:W-:-:S08]  /*8fc0*/  NOP ;  /* 0x0000000000007918 */ /* 0x000fd00000000000 */
[----:B-----5:R-:W1:-:S00]  /*8fd0*/  USETMAXREG.DEALLOC.CTAPOOL 0x28 ;  /* 0x00000028000079c8 */ /* 0x020e4000080e0500 */
[----:B------:R-:W-:-:S06]  /*8fe0*/  UISETP.NE.AND UP1, UPT, UR55, 0x3, UPT ;  /* 0x000000033700788c */ /* 0x000fcc000bf25270 */
[----:B------:R-:W-:-:S13]  /*8ff0*/  PLOP3.LUT P1, PT, PT, PT, UP1, 0x80, 0x0 ;  /* 0x000000000000781c */ /* 0x000fda0003f2f018 */
[----:B-1----:R-:W-:Y:S05]  /*9000*/  @!P1 BRA `(.L_x_115) ;  /* 0x00000038009c9947 */ /* 0x002fea0003800000 */
[----:B------:R-:W-:-:S13]  /*9010*/  ISETP.NE.AND P0, PT, RZ, UR55, PT ;  /* 0x00000037ff007c0c */ /* 0x000fda000bf05270 */
[----:B------:R-:W-:Y:S05]  /*9020*/  @!P0 BRA `(.L_x_116) ;  /* 0x0000001c00a48947 */ /* 0x000fea0003800000 */
[----:B------:R-:W-:-:S06]  /*9030*/  UISETP.NE.AND UP0, UPT, UR55, 0x2, UPT ;  /* 0x000000023700788c */ /* 0x000fcc000bf05270 */
[----:B------:R-:W-:-:S13]  /*9040*/  PLOP3.LUT P0, PT, PT, PT, UP0, 0x80, 0x0 ;  /* 0x000000000000781c */ /* 0x000fda0003f0f008 */
[----:B--2---:R-:W-:Y:S05]  /*9050*/  @P0 EXIT ;  /* 0x000000000000094d */ /* 0x004fea0003800000 */
[----:B------:R-:W1:Y:S01]  /*9060*/  S2UR UR4, SR_CTAID.Y ;  /* 0x00000000000479c3 */ /* 0x000e620000002600 */
[----:B------:R-:W-:Y:S01]  /*9070*/  ELECT P0, URZ, PT ;  /* 0x00000000003f782f */ /* 0x000fe20003800000 */
[----:B------:R-:W-:Y:S01]  /*9080*/  BSSY B0, `(.L_x_117) ;  /* 0x000001d000007945 */ /* 0x000fe20003800000 */
[----:B-1----:R-:W-:-:S11]  /*9090*/  UIMAD UR4, UR4, UR41, UR40 ;  /* 0x00000029040472a4 */ /* 0x002fd6000f8e0228 */
[----:B------:R-:W-:Y:S05]  /*90a0*/  @!P0 BRA `(.L_x_118) ;  /* 0x0000000000688947 */ /* 0x000fea0003800000 */
[----:B------:R-:W1:Y:S01]  /*90b0*/  LDC.64 R4, c[0x0][0x600] ;  /* 0x00018000ff047b82 */ /* 0x000e620000000a00 */
[----:B------:R-:W-:Y:S02]  /*90c0*/  UMOV UR5, 0x400 ;  /* 0x0000040000057882 */ /* 0x000fe40000000000 */
[----:B------:R-:W-:-:S05]  /*90d0*/  ULEA UR5, UR42, UR5, 0x18 ;  /* 0x000000052a057291 */ /* 0x000fca000f8ec03f */
[----:B------:R-:W1:Y:S08]  /*90e0*/  LDC.64 R6, c[0x0][0x608] ;  /* 0x00018200ff067b82 */ /* 0x000e700000000a00 */
[----:B------:R-:W2:Y:S08]  /*90f0*/  LDC.64 R32, c[0x0][0x610] ;  /* 0x00018400ff207b82 */ /* 0x000eb00000000a00 */
[----:B------:R-:W2:Y:S01]  /*9100*/  LDC.64 R34, c[0x0][0x618] ;  /* 0x00018600ff227b82 */ /* 0x000ea20000000a00 */
[----:B-1----:R1:W-:Y:S07]  /*9110*/  STS.128 [UR5+0x38680], R4 ;  /* 0x03868004ff007988 */ /* 0x0023ee0008000c05 */
[----:B------:R-:W3:Y:S08]  /*9120*/  LDC.64 R28, c[0x0][0x620] ;  /* 0x00018800ff1c7b82 */ /* 0x000ef00000000a00 */
[----:B------:R-:W3:Y:S01]  /*9130*/  LDC.64 R30, c[0x0][0x628] ;  /* 0x00018a00ff1e7b82 */ /* 0x000ee20000000a00 */
[----:B--2---:R2:W-:Y:S07]  /*9140*/  STS.128 [UR5+0x38690], R32 ;  /* 0x03869020ff007988 */ /* 0x0045ee0008000c05 */
[----:B------:R-:W4:Y:S08]  /*9150*/  LDC.64 R24, c[0x0][0x630] ;  /* 0x00018c00ff187b82 */ /* 0x000f300000000a00 */
[----:B------:R-:W4:Y:S08]  /*9160*/  LDC.64 R26, c[0x0][0x638] ;  /* 0x00018e00ff1a7b82 */ /* 0x000f300000000a00 */
[----:B------:R-:W5:Y:S01]  /*9170*/  LDC.64 R20, c[0x0][0x640] ;  /* 0x00019000ff147b82 */ /* 0x000f620000000a00 */
[----:B---3--:R2:W-:Y:S07]  /*9180*/  STS.128 [UR5+0x386a0], R28 ;  /* 0x0386a01cff007988 */ /* 0x0085ee0008000c05 */
[----:B------:R-:W5:Y:S08]  /*9190*/  LDC.64 R22, c[0x0][0x648] ;  /* 0x00019200ff167b82 */ /* 0x000f700000000a00 */
[----:B------:R-:W3:Y:S01]  /*91a0*/  LDC.64 R12, c[0x0][0x650] ;  /* 0x00019400ff0c7b82 */ /* 0x000ee20000000a00 */
[----:B----4-:R2:W-:Y:S07]  /*91b0*/  STS.128 [UR5+0x386b0], R24 ;  /* 0x0386b018ff007988 */ /* 0x0105ee0008000c05 */
[----:B------:R-:W3:Y:S08]  /*91c0*/  LDC.64 R14, c[0x0][0x658] ;  /* 0x00019600ff0e7b82 */ /* 0x000ef00000000a00 */
[----:B------:R-:W4:Y:S01]  /*91d0*/  LDC.64 R8, c[0x0][0x660] ;  /* 0x00019800ff087b82 */ /* 0x000f220000000a00 */
[----:B-----5:R2:W-:Y:S07]  /*91e0*/  STS.128 [UR5+0x386c0], R20 ;  /* 0x0386c014ff007988 */ /* 0x0205ee0008000c05 */
[----:B------:R-:W4:Y:S08]  /*91f0*/  LDC.64 R10, c[0x0][0x668] ;  /* 0x00019a00ff0a7b82 */ /* 0x000f300000000a00 */
[----:B-1----:R-:W1:Y:S01]  /*9200*/  LDC.64 R4, c[0x0][0x670] ;  /* 0x00019c00ff047b82 */ /* 0x002e620000000a00 */
[----:B---3--:R2:W-:Y:S07]  /*9210*/  STS.128 [UR5+0x386d0], R12 ;  /* 0x0386d00cff007988 */ /* 0x0085ee0008000c05 */
[----:B------:R-:W1:Y:S01]  /*9220*/  LDC.64 R6, c[0x0][0x678] ;  /* 0x00019e00ff067b82 */ /* 0x000e620000000a00 */
[----:B----4-:R2:W-:Y:S04]  /*9230*/  STS.128 [UR5+0x386e0], R8 ;  /* 0x0386e008ff007988 */ /* 0x0105e80008000c05 */
[----:B-1----:R2:W-:Y:S02]  /*9240*/  STS.128 [UR5+0x386f0], R4 ;  /* 0x0386f004ff007988 */ /* 0x0025e40008000c05 */
.L_x_118:
[----:B------:R-:W-:Y:S05]  /*9250*/  BSYNC B0 ;  /* 0x0000000000007941 */ /* 0x000fea0003800000 */
.L_x_117:
[----:B------:R-:W-:Y:S01]  /*9260*/  ELECT P0, URZ, PT ;  /* 0x00000000003f782f */ /* 0x000fe20003800000 */
[----:B------:R-:W-:Y:S01]  /*9270*/  NOP ;  /* 0x0000000000007918 */ /* 0x000fe20000000000 */
[----:B------:R-:W-:Y:S01]  /*9280*/  ULDC UR5, c[0x0][0x884] ;  /* 0x0002210000057ab9 */ /* 0x000fe20000000800 */
[----:B------:R-:W-:Y:S01]  /*9290*/  ULDC.64 UR38, c[0x0][0x800] ;  /* 0x0002000000267ab9 */ /* 0x000fe20000000a00 */
[----:B------:R-:W-:Y:S01]  /*92a0*/  ULEA UR4, UR5, UR4, 0x1 ;  /* 0x0000000405047291 */ /* 0x000fe2000f8e083f */
[----:B------:R-:W-:Y:S03]  /*92b0*/  BSSY B0, `(.L_x_119) ;  /* 0x0000033000007945 */ /* 0x000fe60003800000 */
[----:B------:R-:W-:-:S05]  /*92c0*/  UIMAD.WIDE UR38, UR4, 0x80, UR38 ;  /* 0x00000080042678a5 */ /* 0x000fca000f8e0226 */
[----:B------:R-:W-:Y:S07]  /*92d0*/  @!P0 BRA `(.L_x_120) ;  /* 0x0000000000c08947 */ /* 0x000fee0003800000 */
[----:B------:R-:W-:Y:S01]  /*92e0*/  ULDC.64 UR4, c[0x0][0x808] ;  /* 0x0002020000047ab9 */ /* 0x000fe20000000a00 */
[----:B------:R-:W-:Y:S01]  /*92f0*/  ULDC.64 UR6, c[0x0][0x810] ;  /* 0x0002040000067ab9 */ /* 0x000fe20000000a00 */
[----:B------:R-:W-:Y:S02]  /*9300*/  ISETP.NE.U32.AND P0, PT, RZ, UR4, PT ;  /* 0x00000004ff007c0c */ /* 0x000fe4000bf05070 */
[----:B------:R-:W-:Y:S02]  /*9310*/  ISETP.NE.U32.AND P1, PT, RZ, UR6, PT ;  /* 0x00000006ff007c0c */ /* 0x000fe4000bf25070 */
[----:B------:R-:W-:Y:S02]  /*9320*/  ISETP.NE.AND.EX P0, PT, RZ, UR5, PT, P0 ;  /* 0x00000005ff007c0c */ /* 0x000fe4000bf05300 */
[----:B------:R-:W-:-:S11]  /*9330*/  ISETP.NE.AND.EX P1, PT, RZ, UR7, PT, P1 ;  /* 0x00000007ff007c0c */ /* 0x000fd6000bf25310 */
[----:B------:R-:W-:Y:S05]  /*9340*/  @!P0 BRA `(.L_x_121) ;  /* 0x0000000000188947 */ /* 0x000fea0003800000 */
[----:B--2---:R-:W-:-:S04]  /*9350*/  LEA R4, P0, R18, UR4, 0x3 ;  /* 0x0000000412047c11 */ /* 0x004fc8000f8018ff */
[----:B------:R-:W-:-:S06]  /*9360*/  LEA.HI.X R5, R18, UR5, R3, 0x3, P0 ;  /* 0x0000000512057c11 */ /* 0x000fcc00080f1c03 */
[----:B------:R-:W2:Y:S01]  /*9370*/  LDG.E.64 R4, desc[UR58][R4.64] ;  /* 0x0000003a04047981 */ /* 0x000ea2000c1e1b00 */
[----:B------:R-:W-:Y:S02]  /*9380*/  UMOV UR4, 0x400 ;  /* 0x0000040000047882 */ /* 0x000fe40000000000 */
[----:B------:R-:W-:-:S09]  /*9390*/  ULEA UR4, UR42, UR4, 0x18 ;  /* 0x000000042a047291 */ /* 0x000fd2000f8ec03f */
[----:B--2---:R1:W-:Y:S03]  /*93a0*/  STS.64 [UR4+0x38680], R4 ;  /* 0x03868004ff007988 */ /* 0x0043e60008000a04 */
.L_x_121:
[----:B------:R-:W-:Y:S05]  /*93b0*/  @!P1 BRA `(.L_x_120) ;  /* 0x0000000000889947 */ /* 0x000fea0003800000 */
[----:B-12---:R-:W-:-:S04]  /*93c0*/  LEA R4, P0, R18, UR6, 0x3 ;  /* 0x0000000612047c11 */ /* 0x006fc8000f8018ff */
[----:B------:R-:W-:-:S06]  /*93d0*/  LEA.HI.X R5, R18, UR7, R3, 0x3, P0 ;  /* 0x0000000712057c11 */ /* 0x000fcc00080f1c03 */
[----:B------:R-:W2:Y:S01]  /*93e0*/  LDG.E.64 R4, desc[UR58][R4.64] ;  /* 0x0000003a04047981 */ /* 0x000ea2000c1e1b00 */
[----:B------:R-:W-:Y:S02]  /*93f0*/  UMOV UR4, 0x400 ;  /* 0x0000040000047882 */ /* 0x000fe40000000000 */
[----:B------:R-:W-:-:S04]  /*9400*/  ULEA UR4, UR42, UR4, 0x18 ;  /* 0x000000042a047291 */ /* 0x000fc8000f8ec03f */
[----:B------:R-:W-:-:S05]  /*9410*/  UIADD3 UR5, UR4, 0x38680, URZ ;  /* 0x0003868004057890 */ /* 0x000fca000fffe03f */
[----:B------:R-:W1:Y:S01]  /*9420*/  LDS R3, [UR4+0x3869c] ;  /* 0x03869c04ff037984 */ /* 0x000e620008000800 */
[----:B------:R-:W-:-:S03]  /*9430*/  IMAD.U32 R8, RZ, RZ, UR5 ;  /* 0x00000005ff087e24 */ /* 0x000fc6000f8e00ff */
[----:B------:R-:W-:Y:S02]  /*9440*/  STS [UR4+0x386b0], RZ ;  /* 0x0386b0ffff007988 */ /* 0x000fe40008000804 */
[----:B------:R-:W-:-:S05]  /*9450*/  SHF.R.U64 R8, R8, 0x4, RZ ;  /* 0x0000000408087819 */ /* 0x000fca00000012ff */
[----:B------:R-:W-:Y:S04]  /*9460*/  STS [UR4+0x38690], R8 ;  /* 0x03869008ff007988 */ /* 0x000fe80008000804 */
[----:B------:R-:W-:Y:S01]  /*9470*/  STS [UR4+0x38694], R8 ;  /* 0x03869408ff007988 */ /* 0x000fe20008000804 */
[----:B--2---:R-:W-:Y:S01]  /*9480*/  SHF.L.U64.HI R11, R4, 0x1, R5 ;  /* 0x00000001040b7819 */ /* 0x004fe20000010205 */
[----:B------:R-:W-:-:S03]  /*9490*/  VIADD R5, R0, 0xffffffff ;  /* 0xffffffff00057836 */ /* 0x000fc60000000000 */
[----:B------:R-:W-:-:S04]  /*94a0*/  LOP3.LUT R11, R11, 0x1fffffff, RZ, 0xc0, !PT ;  /* 0x1fffffff0b0b7812 */ /* 0x000fc800078ec0ff */
[----:B------:R-:W-:-:S04]  /*94b0*/  SHF.R.U32.HI R6, RZ, 0x4, R11 ;  /* 0x00000004ff067819 */ /* 0x000fc8000001160b */
[----:B-1----:R-:W-:-:S05]  /*94c0*/  LOP3.LUT R3, R3, 0xf, R6, 0xb8, !PT ;  /* 0x0000000f03037812 */ /* 0x002fca00078eb806 */
[----:B------:R1:W-:Y:S04]  /*94d0*/  STS [UR4+0x3869c], R3 ;  /* 0x03869c03ff007988 */ /* 0x0003e80008000804 */
[----:B------:R-:W2:Y:S01]  /*94e0*/  LDS R6, [UR4+0x3869c] ;  /* 0x03869c04ff067984 */ /* 0x000ea20008000800 */
[----:B-1----:R-:W-:Y:S02]  /*94f0*/  IMAD.SHL.U32 R3, R4, 0x2, RZ ;  /* 0x0000000204037824 */ /* 0x002fe400078e00ff */
[----:B------:R-:W-:-:S03]  /*9500*/  VIADD R4, R2, 0xffffffff ;  /* 0xffffffff02047836 */ /* 0x000fc60000000000 */
[----:B------:R-:W-:-:S04]  /*9510*/  LOP3.LUT R2, R3, 0xfffffffe, RZ, 0xc0, !PT ;  /* 0xfffffffe03027812 */ /* 0x000fc800078ec0ff */
[----:B------:R-:W-:-:S05]  /*9520*/  SHF.R.U64 R2, R2, 0x4, R11 ;  /* 0x0000000402027819 */ /* 0x000fca000000120b */
[----:B------:R-:W-:Y:S01]  /*9530*/  STS [UR4+0x3868c], R2 ;  /* 0x03868c02ff007988 */ /* 0x000fe20008000804 */
[----:B--2---:R-:W-:-:S05]  /*9540*/  LOP3.LUT R6, R6, 0xf0, RZ, 0xb8, !PT ;  /* 0x000000f006067812 */ /* 0x004fca00078eb8ff */
[----:B------:R1:W-:Y:S04]  /*9550*/  STS [UR4+0x3869c], R6 ;  /* 0x03869c06ff007988 */ /* 0x0003e80008000804 */
[----:B------:R-:W2:Y:S01]  /*9560*/  LDS R9, [UR4+0x3869c] ;  /* 0x03869c04ff097984 */ /* 0x000ea20008000800 */
[----:B-1----:R-:W-:-:S05]  /*9570*/  CS2R R6, SRZ ;  /* 0x0000000000067805 */ /* 0x002fca000001ff00 */
[----:B------:R-:W-:Y:S01]  /*9580*/  STS.128 [UR4+0x386a0], R4 ;  /* 0x0386a004ff007988 */ /* 0x000fe20008000c04 */
[----:B--2---:R-:W-:-:S05]  /*9590*/  LOP3.LUT R9, R9, 0xf00, RZ, 0xb8, !PT ;  /* 0x00000f0009097812 */ /* 0x004fca00078eb8ff */
[----:B------:R-:W-:Y:S04]  /*95a0*/  STS.64 [UR4+0x38698], R8 ;  /* 0x03869808ff007988 */ /* 0x000fe80008000a04 */
[----:B------:R-:W1:Y:S02]  /*95b0*/  LDS R10, [UR4+0x3869c] ;  /* 0x03869c04ff0a7984 */ /* 0x000e640008000800 */
[----:B-1----:R-:W-:-:S05]  /*95c0*/  LOP3.LUT R0, R10, 0xf000, RZ, 0xb8, !PT ;  /* 0x0000f0000a007812 */ /* 0x002fca00078eb8ff */
[----:B------:R3:W-:Y:S02]  /*95d0*/  STS [UR4+0x3869c], R0 ;  /* 0x03869c00ff007988 */ /* 0x0007e40008000804 */
.L_x_120:
[----:B------:R-:W-:Y:S05]  /*95e0*/  BSYNC B0 ;  /* 0x0000000000007941 */ /* 0x000fea0003800000 */
.L_x_119:
[----:B---3--:R-:W3:Y:S01]  /*95f0*/  S2R R0, SR_LANEID ;  /* 0x0000000000007919 */ /* 0x008ee20000000000 */
[----:B------:R-:W-:Y:S01]  /*9600*/  ELECT P0, URZ, PT ;  /* 0x00000000003f782f */ /* 0x000fe20003800000 */
[----:B------:R-:W-:Y:S01]  /*9610*/  NOP ;  /* 0x0000000000007918 */ /* 0x000fe20000000000 */
[----:B------:R-:W-:Y:S01]  /*9620*/  UMOV UR34, URZ ;  /* 0x0000003f00227c82 */ /* 0x000fe20008000000 */
[----:B------:R-:W-:Y:S10]  /*9630*/  BSSY B0, `(.L_x_122) ;  /* 0x0000004000007945 */ /* 0x000ff40003800000 */
[----:B------:R-:W-:Y:S05]  /*9640*/  @!P0 BRA `(.L_x_123) ;  /* 0x0000000000088947 */ /* 0x000fea0003800000 */
[----:B------:R0:W-:Y:S01]  /*9650*/  UTMACMDFLUSH ;  /* 0x00000000000079b7 */ /* 0x0001e20000000000 */
[----:B------:R-:W-:-:S04]  /*9660*/  DEPBAR.LE SB0, 0x0 ;  /* 0x000080000000791a */ /* 0x000fc80000000000 */
.L_x_123:
[----:B------:R-:W-:Y:S05]  /*9670*/  BSYNC B0 ;  /* 0x0000000000007941 */ /* 0x000fea0003800000 */
.L_x_122:
[----:B------:R-:W-:Y:S01]  /*9680*/  UMOV UR31, 0x400 ;  /* 0x00000400001f7882 */ /* 0x000fe20000000000 */
[----:B-123--:R-:W-:Y:S01]  /*9690*/  IMAD.SHL.U32 R4, R0, 0x4, RZ ;  /* 0x0000000400047824 */ /* 0x00efe200078e00ff */
[----:B------:R-:W-:-:S04]  /*96a0*/  ULEA UR31, UR42, UR31, 0x18 ;  /* 0x0000001f2a1f7291 */ /* 0x000fc8000f8ec03f */
[----:B------:R-:W-:Y:S01]  /*96b0*/  UIADD3 UR30, UR31, 0x38680, URZ ;  /* 0x000386801f1e7890 */ /* 0x000fe2000fffe03f */
[----:B------:R-:W-:Y:S01]  /*96c0*/  IADD3 R2, P0, R4, UR38, RZ ;  /* 0x0000002604027c10 */ /* 0x000fe2000ff1e0ff */
[----:B------:R-:W-:-:S04]  /*96d0*/  IMAD.MOV.U32 R0, RZ, RZ, RZ ;  /* 0x000000ffff007224 */ /* 0x000fc800078e00ff */
[----:B------:R-:W-:-:S03]  /*96e0*/  IMAD.X R3, RZ, RZ, UR39, P0 ;  /* 0x00000027ff037e24 */ /* 0x000fc600080e06ff */
[----:B------:R-:W1:Y:S01]  /*96f0*/  LDS R5, [R4+UR30] ;  /* 0x0000001e04057984 */ /* 0x000e620008000800 */
[----:B------:R-:W-:-:S03]  /*9700*/  SHF.L.U32 R0, R0, 0x1f, RZ ;  /* 0x0000001f00007819 */ /* 0x000fc600000006ff */
[----:B-1----:R1:W2:Y:S02]  /*9710*/  ATOMG.E.EXCH.STRONG.GPU PT, RZ, [R2], R5 ;  /* 0x0000000502ff73a8 */ /* 0x0022a400041ee100 */
[----:B--2---:R-:W2:Y:S01]  /*9720*/  SYNCS.PHASECHK.TRANS64.TRYWAIT P0, [UR31+0x384e8], R0 ;  /* 0x0384e800ff0075a7 */ /* 0x004ea2000800015f */
[----:B------:R-:W-:Y:S02]  /*9730*/  ULOP3.LUT UR29, UR54, 0x1, URZ, 0xfc, !UPT ;  /* 0x00000001361d7892 */ /* 0x000fe4000f8efc3f */
[----:B------:R-:W-:Y:S01]  /*9740*/  ULOP3.LUT UR33, UR52, 0x2, URZ, 0xfc, !UPT ;  /* 0x0000000234217892 */ /* 0x000fe2000f8efc3f */
[----:B-12---:R-:W-:Y:S11]  /*9750*/  @!P0 BRA `(.L_x_124) ;  /* 0x0000005800b48947 */ /* 0x006ff60003800000 */
.L_x_276:
[----:B------:R-:W-:Y:S01]  /*9760*/  IMAD.MOV.U32 R2, RZ, RZ, 0x1 ;  /* 0x00000001ff027424 */ /* 0x000fe200078e00ff */
[----:B------:R-:W-:Y:S01]  /*9770*/  ULDC UR28, c[0x0][0x598] ;  /* 0x00016600001c7ab9 */ /* 0x000fe20000000800 */
[----:B------:R-:W-:Y:S01]  /*9780*/  IMAD.MOV.U32 R12, RZ, RZ, RZ ;  /* 0x000000ffff0c7224 */ /* 0x000fe200078e00ff */
[----:B------:R-:W-:Y:S01]  /*9790*/  ULDC UR32, c[0x0][0x580] ;  /* 0x0001600000207ab9 */ /* 0x000fe20000000800 */
[----:B------:R-:W-:Y:S01]  /*97a0*/  ULDC.64 UR4, c[0x0][0x590] ;  /* 0x0001640000047ab9 */ /* 0x000fe20000000a00 */
[----:B------:R-:W-:-:S05]  /*97b0*/  ULDC.64 UR6, c[0x0][0x588] ;  /* 0x0001620000067ab9 */ /* 0x000fca0000000a00 */
.L_x_185:
[----:B------:R-:W-:-:S06]  /*97c0*/  UISETP.NE.AND UP0, UPT, UR29, 0x3, UPT ;  /* 0x000000031d00788c */ /* 0x000fcc000bf05270 */
[----:B------:R-:W-:-:S13]  /*97d0*/  PLOP3.LUT P1, PT, PT, PT, UP0, 0x80, 0x0 ;  /* 0x000000000000781c */ /* 0x000fda0003f2f008 */
[----:B---345:R-:W-:Y:S05]  /*97e0*/  @!P1 BRA `(.L_x_125) ;  /* 0x0000000000049947 */ /* 0x038fea0003800000 */
[----:B------:R-:W-:Y:S01]  /*97f0*/  BPT.TRAP 0x1 ;  /* 0x000000040000795c */ /* 0x000fe20000300000 */
.L_x_125:
[----:B------:R-:W-:Y:S01]  /*9800*/  ULEA UR8, UR34, UR31, 0x3 ;  /* 0x0000001f22087291 */ /* 0x000fe2000f8e183f */
[----:B-1----:R-:W-:-:S08]  /*9810*/  SHF.L.U32 R0, R12, 0x1f, RZ ;  /* 0x0000001f0c007819 */ /* 0x002fd000000006ff */
[----:B------:R-:W1:Y:S02]  /*9820*/  SYNCS.PHASECHK.TRANS64.TRYWAIT P0, [UR8+0x38400], R0 ;  /* 0x03840000ff0075a7 */ /* 0x000e640008000148 */
[----:B-1----:R-:W-:Y:S05]  /*9830*/  @!P0 BRA `(.L_x_126) ;  /* 0x0000005800948947 */ /* 0x002fea0003800000 */
.L_x_277:
[----:B------:R-:W-:-:S09]  /*9840*/  ULEA UR9, UR34, UR31, 0x4 ;  /* 0x0000001f22097291 */ /* 0x000fd2000f8e203f */
[----:B------:R-:W2:Y:S01]  /*9850*/  LDS.128 R4, [UR9+0x384f0] ;  /* 0x0384f009ff047984 */ /* 0x000ea20008000c00 */
        /* <DEDUP_REMOVED lines=8> */
.L_x_127:
[----:B------:R-:W-:Y:S01]  /*98e0*/  UIADD3 UR8, UR8, 0x38440, URZ ;  /* 0x0003844008087890 */ /* 0x000fe2000fffe03f */
[----:B------:R-:W-:Y:S02]  /*98f0*/  R2UR UR18, R16 ;  /* 0x00000000101272ca */ /* 0x000fe400000e0000 */
[----:B------:R-:W-:Y:S01]  /*9900*/  R2UR UR19, R17 ;  /* 0x00000000111372ca */ /* 0x000fe200000e0000 */
[----:B------:R-:W-:Y:S01]  /*9910*/  UPRMT UR8, UR42, 0x654, UR8 ;  /* 0x000006542a087896 */ /* 0x000fe20008000008 */
[----:B------:R-:W-:Y:S02]  /*9920*/  LOP3.LUT P1, RZ, R2, 0xff, RZ, 0xc0, !PT ;  /* 0x000000ff02ff7812 */ /* 0x000fe4000782c0ff */
[----:B------:R-:W-:-:S04]  /*9930*/  ISETP.NE.U32.AND P0, PT, RZ, UR4, PT ;  /* 0x00000004ff007c0c */ /* 0x000fc8000bf05070 */
[----:B------:R-:W-:Y:S02]  /*9940*/  ISETP.NE.AND.EX P0, PT, RZ, UR5, PT, P0 ;  /* 0x00000005ff007c0c */ /* 0x000fe4000bf05300 */
[----:B---3--:R-:W-:Y:S01]  /*9950*/  SYNCS.ARRIVE.TRANS64.RED.A1T0 RZ, [UR8], RZ ;  /* 0x000000ffffff79a7 */ /* 0x008fe20008100408 */
[----:B------:R-:W-:Y:S02]  /*9960*/  USHF.L.U32 UR18, UR18, 0x8, URZ ;  /* 0x0000000812127899 */ /* 0x000fe4000800063f */
[----:B------:R-:W-:Y:S02]  /*9970*/  USHF.L.U32 UR19, UR19, 0x7, URZ ;  /* 0x0000000713137899 */ /* 0x000fe4000800063f */
[----:B------:R-:W-:Y:S10]  /*9980*/  @!P1 BRA `(.L_x_128) ;  /* 0x00000000000c9947 */ /* 0x000ff40003800000 */
[----:B------:R-:W-:-:S04]  /*9990*/  DEPBAR {5,4,3,2,1,0} ;  /* 0x0000003f0000791a */ /* 0x000fc80000000000 */
[----:B------:R3:W-:Y:S02]  /*99a0*/  UTMACCTL.IV [UR38] ;  /* 0x00000000260079b9 */ /* 0x0007e40008000000 */
[----:B---3--:R-:W-:Y:S01]  /*99b0*/  NOP ;  /* 0x0000000000007918 */ /* 0x008fe20000000000 */
.L_x_128:
[----:B------:R-:W-:Y:S05]  /*99c0*/  @!P0 BRA `(.L_x_129) ;  /* 0x0000000000188947 */ /* 0x000fea0003800000 */
[----:B-1----:R-:W1:Y:S02]  /*99d0*/  LDC.64 R2, c[0x0][0x590] ;  /* 0x00016400ff027b82 */ /* 0x002e640000000a00 */
[----:B-1----:R-:W-:-:S06]  /*99e0*/  IMAD.WIDE R2, R18, 0x8, R2 ;  /* 0x0000000812027825 */ /* 0x002fcc00078e0202 */
[----:B------:R-:W3:Y:S04]  /*99f0*/  LDG.E.64 R2, desc[UR58][R2.64] ;  /* 0x0000003a02027981 */ /* 0x000ee8000c1e1b00 */
[----:B---3--:R-:W3:Y:S02]  /*9a00*/  LD.E R0, desc[UR58][R2.64] ;  /* 0x0000003a02007980 */ /* 0x008ee4000c101900 */
[----:B---3--:R-:W-:Y:S01]  /*9a10*/  FSETP.NEU.AND P0, PT, R0, RZ, PT ;  /* 0x000000ff0000720b */ /* 0x008fe20003f0d000 */
[----:B------:R-:W-:-:S12]  /*9a20*/  BRA `(.L_x_130) ;  /* 0x0000000000247947 */ /* 0x000fd80003800000 */
.L_x_129:
[----:B------:R-:W-:Y:S02]  /*9a30*/  ISETP.NE.U32.AND P1, PT, RZ, UR6, PT ;  /* 0x00000006ff007c0c */ /* 0x000fe4000bf25070 */
[----:B------:R-:W-:Y:S02]  /*9a40*/  FSETP.NEU.AND P0, PT, RZ, UR32, PT ;  /* 0x00000020ff007c0b */ /* 0x000fe4000bf0d000 */
[----:B------:R-:W-:-:S13]  /*9a50*/  ISETP.NE.AND.EX P1, PT, RZ, UR7, PT, P1 ;  /* 0x00000007ff007c0c */ /* 0x000fda000bf25310 */
[----:B------:R-:W-:Y:S05]  /*9a60*/  @!P1 BRA `(.L_x_130) ;  /* 0x0000000000149947 */ /* 0x000fea0003800000 */
[----:B-1----:R-:W1:Y:S01]  /*9a70*/  LDC.64 R2, c[0x0][0x588] ;  /* 0x00016200ff027b82 */ /* 0x002e620000000a00 */
[----:B------:R-:W-:-:S04]  /*9a80*/  IMAD R9, R18, UR28, RZ ;  /* 0x0000001c12097c24 */ /* 0x000fc8000f8e02ff */
[----:B-1----:R-:W-:-:S06]  /*9a90*/  IMAD.WIDE R2, R9, 0x4, R2 ;  /* 0x0000000409027825 */ /* 0x002fcc00078e0202 */
[----:B------:R-:W3:Y:S02]  /*9aa0*/  LDG.E R2, desc[UR58][R2.64] ;  /* 0x0000003a02027981 */ /* 0x000ee4000c1e1900 */
[----:B---3--:R-:W-:-:S13]  /*9ab0*/  FSETP.NEU.AND P0, PT, R2, RZ, PT ;  /* 0x000000ff0200720b */ /* 0x008fda0003f0d000 */
.L_x_130:
[----:B------:R-:W-:Y:S01]  /*9ac0*/  UISETP.NE.AND UP0, UPT, UR33, 0x3, UPT ;  /* 0x000000032100788c */ /* 0x000fe2000bf05270 */
[----:B------:R-:W-:-:S05]  /*9ad0*/  ELECT P1, URZ, PT ;  /* 0x00000000003f782f */ /* 0x000fca0003820000 */
[----:B------:R-:W-:Y:S02]  /*9ae0*/  PLOP3.LUT P2, PT, PT, PT, UP0, 0x80, 0x0 ;  /* 0x000000000000781c */ /* 0x000fe40003f4f008 */
[----:B------:R-:W-:-:S11]  /*9af0*/  PLOP3.LUT P0, PT, P0, P1, PT, 0x2a, 0x0 ;  /* 0x000000000000781c */ /* 0x000fd60000702572 */
[----:B------:R-:W-:Y:S05]  /*9b00*/  @!P2 BRA `(.L_x_131) ;  /* 0x000000000004a947 */ /* 0x000fea0003800000 */
[----:B------:R-:W-:Y:S01]  /*9b10*/  BPT.TRAP 0x1 ;  /* 0x000000040000795c */ /* 0x000fe20000300000 */
.L_x_131:
[----:B-1----:R-:W-:-:S05]  /*9b20*/  IMAD.MOV.U32 R0, RZ, RZ, 0x1 ;  /* 0x00000001ff007424 */ /* 0x002fca00078e00ff */
[----:B------:R-:W-:-:S04]  /*9b30*/  SHF.L.U32 R0, R0, 0x1f, RZ ;  /* 0x0000001f00007819 */ /* 0x000fc800000006ff */
[----:B------:R-:W1:Y:S02]  /*9b40*/  SYNCS.PHASECHK.TRANS64.TRYWAIT P1, [UR31+0x384c0], R0 ;  /* 0x0384c000ff0075a7 */ /* 0x000e64000802015f */
[----:B-1----:R-:W-:Y:S05]  /*9b50*/  @!P1 BRA `(.L_x_132) ;  /* 0x0000005400e49947 */ /* 0x002fea0003800000 */
.L_x_278:
[----:B------:R-:W-:Y:S04]  /*9b60*/  BSSY B0, `(.L_x_133) ;  /* 0x0000010000007945 */ /* 0x000fe80003800000 */
[----:B------:R-:W-:Y:S05]  /*9b70*/  @P0 BRA `(.L_x_134) ;  /* 0x0000000000380947 */ /* 0x000fea0003800000 */
[----:B------:R-:W-:Y:S02]  /*9b80*/  UIADD3 UR16, UR31, 0x30000, URZ ;  /* 0x000300001f107890 */ /* 0x000fe4000fffe03f */
[----:B------:R-:W-:Y:S02]  /*9b90*/  UIADD3 UR17, UR31, 0x384a0, URZ ;  /* 0x000384a01f117890 */ /* 0x000fe4000fffe03f */
[----:B------:R-:W-:Y:S02]  /*9ba0*/  UIADD3 UR10, UR18, 0x40, URZ ;  /* 0x00000040120a7890 */ /* 0x000fe4000fffe03f */
[----:B------:R-:W-:Y:S01]  /*9bb0*/  UIADD3 UR8, UR31, 0x31000, URZ ;  /* 0x000310001f087890 */ /* 0x000fe2000fffe03f */
[----:B------:R-:W-:Y:S01]  /*9bc0*/  UMOV UR12, 0x0 ;  /* 0x00000000000c7882 */ /* 0x000fe20000000000 */
[----:B------:R-:W-:Y:S01]  /*9bd0*/  UMOV UR13, 0x10000000 ;  /* 0x10000000000d7882 */ /* 0x000fe20000000000 */
[----:B------:R-:W-:Y:S01]  /*9be0*/  UMOV UR11, UR19 ;  /* 0x00000013000b7c82 */ /* 0x000fe20008000000 */
[----:B------:R-:W-:Y:S01]  /*9bf0*/  UMOV UR9, UR17 ;  /* 0x0000001100097c82 */ /* 0x000fe20008000000 */
[----:B------:R3:W-:Y:S04]  /*9c00*/  UTMALDG.2D [UR16], [UR38], desc[UR12] ;  /* 0x00000c10260075b4 */ /* 0x0007e80008009000 */
[----:B------:R3:W-:Y:S02]  /*9c10*/  UTMALDG.2D [UR8], [UR38], desc[UR12] ;  /* 0x00000c08260075b4 */ /* 0x0007e40008009000 */
[----:B---3--:R-:W-:Y:S05]  /*9c20*/  @!P2 BRA `(.L_x_135) ;  /* 0x000000000004a947 */ /* 0x008fea0003800000 */
[----:B------:R-:W-:Y:S01]  /*9c30*/  BPT.TRAP 0x1 ;  /* 0x000000040000795c */ /* 0x000fe20000300000 */
.L_x_135:
[----:B------:R-:W3:Y:S02]  /*9c40*/  LDC R2, c[0x0][0x828] ;  /* 0x00020a00ff027b82 */ /* 0x000ee40000000800 */
[----:B---3--:R3:W-:Y:S02]  /*9c50*/  SYNCS.ARRIVE.TRANS64.RED.A0TR RZ, [UR31+0x384a0], R2 ;  /* 0x0384a002ffff79a7 */ /* 0x0087e4000830041f */
.L_x_134:
[----:B------:R-:W-:Y:S05]  /*9c60*/  BSYNC B0 ;  /* 0x0000000000007941 */ /* 0x000fea0003800000 */
.L_x_133:
[----:B------:R-:W-:Y:S05]  /*9c70*/  @!P2 BRA `(.L_x_136) ;  /* 0x000000000004a947 */ /* 0x000fea0003800000 */
[----:B------:R-:W-:Y:S01]  /*9c80*/  BPT.TRAP 0x1 ;  /* 0x000000040000795c */ /* 0x000fe20000300000 */
.L_x_136:
[----:B------:R-:W-:-:S04]  /*9c90*/  UIADD3 UR13, UR31, 0x384a0, URZ ;  /* 0x000384a01f0d7890 */ /* 0x000fc8000fffe03f */
[----:B------:R-:W-:-:S09]  /*9ca0*/  UPRMT UR16, UR42, 0x654, UR13 ;  /* 0x000006542a107896 */ /* 0x000fd2000800000d */
[----:B------:R-:W-:Y:S01]  /*9cb0*/  SYNCS.ARRIVE.TRANS64.RED.A1T0 RZ, [UR16], RZ ;  /* 0x000000ffffff79a7 */ /* 0x000fe20008100410 */
[----:B------:R-:W-:Y:S05]  /*9cc0*/  @!P2 BRA `(.L_x_137) ;  /* 0x000000000004a947 */ /* 0x000fea0003800000 */
[----:B------:R-:W-:Y:S01]  /*9cd0*/  BPT.TRAP 0x1 ;  /* 0x000000040000795c */ /* 0x000fe20000300000 */
.L_x_137:
[----:B------:R-:W4:Y:S02]  /*9ce0*/  SYNCS.PHASECHK.TRANS64.TRYWAIT P1, [UR31+0x384c8], R0 ;  /* 0x0384c800ff0075a7 */ /* 0x000f24000802015f */
[----:B----4-:R-:W-:Y:S05]  /*9cf0*/  @!P1 BRA `(.L_x_138) ;  /* 0x0000005400949947 */ /* 0x010fea0003800000 */
.L_x_279:
[----:B------:R-:W-:Y:S04]  /*9d00*/  BSSY B0, `(.L_x_139) ;  /* 0x0000012000007945 */ /* 0x000fe80003800000 */
[----:B------:R-:W-:Y:S05]  /*9d10*/  @P0 BRA `(.L_x_140) ;  /* 0x0000000000400947 */ /* 0x000fea0003800000 */
[----:B------:R-:W-:Y:S02]  /*9d20*/  UIADD3 UR10, UR18, 0x80, URZ ;  /* 0x00000080120a7890 */ /* 0x000fe4000fffe03f */
        /* <DEDUP_REMOVED lines=8> */
[----:B------:R-:W-:Y:S01]  /*9db0*/  UMOV UR21, UR9 ;  /* 0x0000000900157c82 */ /* 0x000fe20008000000 */
[----:B------:R4:W-:Y:S03]  /*9dc0*/  UTMALDG.2D [UR8], [UR38], desc[UR14] ;  /* 0x00000e08260075b4 */ /* 0x0009e60008009000 */
[----:B------:R4:W-:Y:S02]  /*9dd0*/  UTMALDG.2D [UR20], [UR38], desc[UR14] ;  /* 0x00000e14260075b4 */ /* 0x0009e40008009000 */
[----:B----4-:R-:W-:Y:S05]  /*9de0*/  @!P2 BRA `(.L_x_141) ;  /* 0x000000000004a947 */ /* 0x010fea0003800000 */
[----:B------:R-:W-:Y:S01]  /*9df0*/  BPT.TRAP 0x1 ;  /* 0x000000040000795c */ /* 0x000fe20000300000 */
.L_x_141:
[----:B---3--:R-:W3:Y:S02]  /*9e00*/  LDC R2, c[0x0][0x828] ;  /* 0x00020a00ff027b82 */ /* 0x008ee40000000800 */
[----:B---3--:R4:W-:Y:S02]  /*9e10*/  SYNCS.ARRIVE.TRANS64.RED.A0TR RZ, [UR31+0x384a8], R2 ;  /* 0x0384a802ffff79a7 */ /* 0x0089e4000830041f */
.L_x_140:
[----:B------:R-:W-:Y:S05]  /*9e20*/  BSYNC B0 ;  /* 0x0000000000007941 */ /* 0x000fea0003800000 */
.L_x_139:
[----:B------:R-:W-:Y:S05]  /*9e30*/  @!P2 BRA `(.L_x_142) ;  /* 0x000000000004a947 */ /* 0x000fea0003800000 */
[----:B------:R-:W-:Y:S01]  /*9e40*/  BPT.TRAP 0x1 ;  /* 0x000000040000795c */ /* 0x000fe20000300000 */
.L_x_142:
[----:B------:R-:W-:Y:S02]  /*9e50*/  UIADD3 UR9, UR31, 0x384a8, URZ ;  /* 0x000384a81f097890 */ /* 0x000fe4000fffe03f */
[----:B------:R-:W-:Y:S02]  /*9e60*/  UIADD3 UR23, UR19, 0x20, URZ ;  /* 0x0000002013177890 */ /* 0x000fe4000fffe03f */
[----:B------:R-:W-:-:S09]  /*9e70*/  UPRMT UR36, UR42, 0x654, UR9 ;  /* 0x000006542a247896 */ /* 0x000fd20008000009 */
[----:B------:R-:W-:Y:S01]  /*9e80*/  SYNCS.ARRIVE.TRANS64.RED.A1T0 RZ, [UR36], RZ ;  /* 0x000000ffffff79a7 */ /* 0x000fe20008100424 */
[----:B------:R-:W-:Y:S05]  /*9e90*/  @!P2 BRA `(.L_x_143) ;  /* 0x000000000004a947 */ /* 0x000fea0003800000 */
[----:B------:R-:W-:Y:S01]  /*9ea0*/  BPT.TRAP 0x1 ;  /* 0x000000040000795c */ /* 0x000fe20000300000 */
.L_x_143:
[----:B------:R-:W5:Y:S02]  /*9eb0*/  SYNCS.PHASECHK.TRANS64.TRYWAIT P1, [UR31+0x384d0], R0 ;  /* 0x0384d000ff0075a7 */ /* 0x000f64000802015f */
[----:B-----5:R-:W-:Y:S05]  /*9ec0*/  @!P1 BRA `(.L_x_144) ;  /* 0x0000005400389947 */ /* 0x020fea0003800000 */
.L_x_280:
        /* <DEDUP_REMOVED lines=13> */
[----:B-1----:R-:W-:Y:S05]  /*9fa0*/  @!P2 BRA `(.L_x_147) ;  /* 0x000000000004a947 */ /* 0x002fea0003800000 */
[----:B------:R-:W-:Y:S01]  /*9fb0*/  BPT.TRAP 0x1 ;  /* 0x000000040000795c */ /* 0x000fe20000300000 */
.L_x_147:
[----:B---34-:R-:W1:Y:S02]  /*9fc0*/  LDC R2, c[0x0][0x828] ;  /* 0x00020a00ff027b82 */ /* 0x018e640000000800 */
[----:B-1----:R1:W-:Y:S02]  /*9fd0*/  SYNCS.ARRIVE.TRANS64.RED.A0TR RZ, [UR31+0x384b0], R2 ;  /* 0x0384b002ffff79a7 */ /* 0x0023e4000830041f */
.L_x_146:
[----:B------:R-:W-:Y:S05]  /*9fe0*/  BSYNC B0 ;  /* 0x0000000000007941 */ /* 0x000fea0003800000 */
.L_x_145:
[----:B------:R-:W-:Y:S05]  /*9ff0*/  @!P2 BRA `(.L_x_148) ;  /* 0x000000000004a947 */ /* 0x000fea0003800000 */
[----:B------:R-:W-:Y:S01]  /*a000*/  BPT.TRAP 0x1 ;  /* 0x000000040000795c */ /* 0x000fe20000300000 */
.L_x_148:
[----:B------:R-:W-:-:S04]  /*a010*/  UIADD3 UR17, UR31, 0x384b0, URZ ;  /* 0x000384b01f117890 */ /* 0x000fc8000fffe03f */
[----:B------:R-:W-:-:S09]  /*a020*/  UPRMT UR35, UR42, 0x654, UR17 ;  /* 0x000006542a237896 */ /* 0x000fd20008000011 */
[----:B------:R-:W-:Y:S01]  /*a030*/  SYNCS.ARRIVE.TRANS64.RED.A1T0 RZ, [UR35], RZ ;  /* 0x000000ffffff79a7 */ /* 0x000fe20008100423 */
[----:B------:R-:W-:Y:S05]  /*a040*/  @!P2 BRA `(.L_x_149) ;  /* 0x000000000004a947 */ /* 0x000fea0003800000 */
[----:B------:R-:W-:Y:S01]  /*a050*/  BPT.TRAP 0x1 ;  /* 0x000000040000795c */ /* 0x000fe20000300000 */
.L_x_149:
[----:B------:R-:W5:Y:S02]  /*a060*/  SYNCS.PHASECHK.TRANS64.TRYWAIT P1, [UR31+0x384d8], R0 ;  /* 0x0384d800ff0075a7 */ /* 0x000f64000802015f */
[----:B-----5:R-:W-:Y:S05]  /*a070*/  @!P1 BRA `(.L_x_150) ;  /* 0x0000005000e49947 */ /* 0x020fea0003800000 */
.L_x_281:
        /* <DEDUP_REMOVED lines=13> */
[----:B-1----:R-:W-:Y:S05]  /*a150*/  @!P2 BRA `(.L_x_153) ;  /* 0x000000000004a947 */ /* 0x002fea0003800000 */
[----:B------:R-:W-:Y:S01]  /*a160*/  BPT.TRAP 0x1 ;  /* 0x000000040000795c */ /* 0x000fe20000300000 */
.L_x_153:
[----:B---34-:R-:W1:Y:S02]  /*a170*/  LDC R2, c[0x0][0x828] ;  /* 0x00020a00ff027b82 */ /* 0x018e640000000800 */
[----:B-1----:R1:W-:Y:S02]  /*a180*/  SYNCS.ARRIVE.TRANS64.RED.A0TR RZ, [UR31+0x384b8], R2 ;  /* 0x0384b802ffff79a7 */ /* 0x0023e4000830041f */
.L_x_152:
[----:B------:R-:W-:Y:S05]  /*a190*/  BSYNC B0 ;  /* 0x0000000000007941 */ /* 0x000fea0003800000 */
.L_x_151:
[----:B------:R-:W-:Y:S05]  /*a1a0*/  @!P2 BRA `(.L_x_154) ;  /* 0x000000000004a947 */ /* 0x000fea0003800000 */
[----:B------:R-:W-:Y:S01]  /*a1b0*/  BPT.TRAP 0x1 ;  /* 0x000000040000795c */ /* 0x000fe20000300000 */
.L_x_154:
[----:B------:R-:W-:Y:S02]  /*a1c0*/  UIADD3 UR25, UR31, 0x384b8, URZ ;  /* 0x000384b81f197890 */ /* 0x000fe4000fffe03f */
[----:B------:R-:W-:Y:S02]  /*a1d0*/  UIADD3 UR15, UR19, 0x40, URZ ;  /* 0x00000040130f7890 */ /* 0x000fe4000fffe03f */
[----:B------:R-:W-:-:S09]  /*a1e0*/  UPRMT UR37, UR42, 0x654, UR25 ;  /* 0x000006542a257896 */ /* 0x000fd20008000019 */
[----:B------:R-:W-:Y:S01]  /*a1f0*/  SYNCS.ARRIVE.TRANS64.RED.A1T0 RZ, [UR37], RZ ;  /* 0x000000ffffff79a7 */ /* 0x000fe20008100425 */
[----:B------:R-:W-:Y:S05]  /*a200*/  @!P2 BRA `(.L_x_155) ;  /* 0x000000000004a947 */ /* 0x000fea0003800000 */
[----:B------:R-:W-:Y:S01]  /*a210*/  BPT.TRAP 0x1 ;  /* 0x000000040000795c */ /* 0x000fe20000300000 */
.L_x_155:
[----:B-1-34-:R-:W-:-:S04]  /*a220*/  SHF.L.U32 R2, RZ, 0x1f, RZ ;  /* 0x0000001fff027819 */ /* 0x01afc800000006ff */
[----:B------:R-:W1:Y:S02]  /*a230*/  SYNCS.PHASECHK.TRANS64.TRYWAIT P1, [UR31+0x384c0], R2 ;  /* 0x0384c002ff0075a7 */ /* 0x000e64000802015f */
[----:B-1----:R-:W-:Y:S05]  /*a240*/  @!P1 BRA `(.L_x_156) ;  /* 0x0000005000889947 */ /* 0x002fea0003800000 */
.L_x_282:
[----:B------:R-:W-:Y:S04]  /*a250*/  BSSY B0, `(.L_x_157) ;  /* 0x0000010000007945 */ /* 0x000fe80003800000 */
[----:B------:R-:W-:Y:S05]  /*a260*/  @P0 BRA `(.L_x_158) ;  /* 0x0000000000380947 */ /* 0x000fea0003800000 */
        /* <DEDUP_REMOVED lines=10> */
[----:B---3--:R-:W-:Y:S05]  /*a310*/  @!P2 BRA `(.L_x_159) ;  /* 0x000000000004a947 */ /* 0x008fea0003800000 */
[----:B------:R-:W-:Y:S01]  /*a320*/  BPT.TRAP 0x1 ;  /* 0x000000040000795c */ /* 0x000fe20000300000 */
.L_x_159:
[----:B-1----:R-:W1:Y:S02]  /*a330*/  LDC R3, c[0x0][0x828] ;  /* 0x00020a00ff037b82 */ /* 0x002e640000000800 */
[----:B-1----:R3:W-:Y:S02]  /*a340*/  SYNCS.ARRIVE.TRANS64.RED.A0TR RZ, [UR31+0x384a0], R3 ;  /* 0x0384a003ffff79a7 */ /* 0x0027e4000830041f */
.L_x_158:
[----:B------:R-:W-:Y:S05]  /*a350*/  BSYNC B0 ;  /* 0x0000000000007941 */ /* 0x000fea0003800000 */
.L_x_157:
[----:B------:R-:W-:Y:S05]  /*a360*/  @!P2 BRA `(.L_x_160) ;  /* 0x000000000004a947 */ /* 0x000fea0003800000 */
[----:B------:R-:W-:Y:S01]  /*a370*/  BPT.TRAP 0x1 ;  /* 0x000000040000795c */ /* 0x000fe20000300000 */
.L_x_160:
[----:B------:R-:W-:Y:S01]  /*a380*/  SYNCS.ARRIVE.TRANS64.RED.A1T0 RZ, [UR16], RZ ;  /* 0x000000ffffff79a7 */ /* 0x000fe20008100410 */
[----:B------:R-:W-:Y:S05]  /*a390*/  @!P2 BRA `(.L_x_161) ;  /* 0x000000000004a947 */ /* 0x000fea0003800000 */
[----:B------:R-:W-:Y:S01]  /*a3a0*/  BPT.TRAP 0x1 ;  /* 0x000000040000795c */ /* 0x000fe20000300000 */
.L_x_161:
[----:B------:R-:W4:Y:S02]  /*a3b0*/  SYNCS.PHASECHK.TRANS64.TRYWAIT P1, [UR31+0x384c8], R2 ;  /* 0x0384c802ff0075a7 */ /* 0x000f24000802015f */
[----:B----4-:R-:W-:Y:S05]  /*a3c0*/  @!P1 BRA `(.L_x_162) ;  /* 0x0000005000409947 */ /* 0x010fea0003800000 */
.L_x_283:
        /* <DEDUP_REMOVED lines=12> */
[----:B----4-:R-:W-:Y:S05]  /*a490*/  @!P2 BRA `(.L_x_165) ;  /* 0x000000000004a947 */ /* 0x010fea0003800000 */
[----:B------:R-:W-:Y:S01]  /*a4a0*/  BPT.TRAP 0x1 ;  /* 0x000000040000795c */ /* 0x000fe20000300000 */
.L_x_165:
[----:B-1-3--:R-:W1:Y:S02]  /*a4b0*/  LDC R3, c[0x0][0x828] ;  /* 0x00020a00ff037b82 */ /* 0x00ae640000000800 */
[----:B-1----:R4:W-:Y:S02]  /*a4c0*/  SYNCS.ARRIVE.TRANS64.RED.A0TR RZ, [UR31+0x384a8], R3 ;  /* 0x0384a803ffff79a7 */ /* 0x0029e4000830041f */
.L_x_164:
[----:B------:R-:W-:Y:S05]  /*a4d0*/  BSYNC B0 ;  /* 0x0000000000007941 */ /* 0x000fea0003800000 */
.L_x_163:
[----:B------:R-:W-:Y:S05]  /*a4e0*/  @!P2 BRA `(.L_x_166) ;  /* 0x000000000004a947 */ /* 0x000fea0003800000 */
[----:B------:R-:W-:Y:S01]  /*a4f0*/  BPT.TRAP 0x1 ;  /* 0x000000040000795c */ /* 0x000fe20000300000 */
.L_x_166:
[----:B------:R-:W-:Y:S01]  /*a500*/  SYNCS.ARRIVE.TRANS64.RED.A1T0 RZ, [UR36], RZ ;  /* 0x000000ffffff79a7 */ /* 0x000fe20008100424 */
[----:B------:R-:W-:Y:S01]  /*a510*/  UIADD3 UR19, UR19, 0x60, URZ ;  /* 0x0000006013137890 */ /* 0x000fe2000fffe03f */
[----:B------:R-:W-:Y:S11]  /*a520*/  @!P2 BRA `(.L_x_167) ;  /* 0x000000000004a947 */ /* 0x000ff60003800000 */
[----:B------:R-:W-:Y:S01]  /*a530*/  BPT.TRAP 0x1 ;  /* 0x000000040000795c */ /* 0x000fe20000300000 */
.L_x_167:
[----:B------:R-:W5:Y:S02]  /*a540*/  SYNCS.PHASECHK.TRANS64.TRYWAIT P1, [UR31+0x384d0], R2 ;  /* 0x0384d002ff0075a7 */ /* 0x000f64000802015f */
[----:B-----5:R-:W-:Y:S05]  /*a550*/  @!P1 BRA `(.L_x_168) ;  /* 0x0000004c00f49947 */ /* 0x020fea0003800000 */
.L_x_284:
        /* <DEDUP_REMOVED lines=13> */
.L_x_171:
[----:B---34-:R-:W1:Y:S02]  /*a630*/  LDC R3, c[0x0][0x828] ;  /* 0x00020a00ff037b82 */ /* 0x018e640000000800 */
[----:B-1----:R1:W-:Y:S02]  /*a640*/  SYNCS.ARRIVE.TRANS64.RED.A0TR RZ, [UR31+0x384b0], R3 ;  /* 0x0384b003ffff79a7 */ /* 0x0023e4000830041f */
.L_x_170:
[----:B------:R-:W-:Y:S05]  /*a650*/  BSYNC B0 ;  /* 0x0000000000007941 */ /* 0x000fea0003800000 */
.L_x_169:
[----:B------:R-:W-:Y:S05]  /*a660*/  @!P2 BRA `(.L_x_172) ;  /* 0x000000000004a947 */ /* 0x000fea0003800000 */
[----:B------:R-:W-:Y:S01]  /*a670*/  BPT.TRAP 0x1 ;  /* 0x000000040000795c */ /* 0x000fe20000300000 */
.L_x_172:
[----:B------:R-:W-:Y:S01]  /*a680*/  SYNCS.ARRIVE.TRANS64.RED.A1T0 RZ, [UR35], RZ ;  /* 0x000000ffffff79a7 */ /* 0x000fe20008100423 */
[----:B------:R-:W-:Y:S05]  /*a690*/  @!P2 BRA `(.L_x_173) ;  /* 0x000000000004a947 */ /* 0x000fea0003800000 */
[----:B------:R-:W-:Y:S01]  /*a6a0*/  BPT.TRAP 0x1 ;  /* 0x000000040000795c */ /* 0x000fe20000300000 */
.L_x_173:
[----:B------:R-:W5:Y:S02]  /*a6b0*/  SYNCS.PHASECHK.TRANS64.TRYWAIT P1, [UR31+0x384d8], R2 ;  /* 0x0384d802ff0075a7 */ /* 0x000f64000802015f */
[----:B-----5:R-:W-:Y:S05]  /*a6c0*/  @!P1 BRA `(.L_x_174) ;  /* 0x0000004c00b09947 */ /* 0x020fea0003800000 */
.L_x_285:
        /* <DEDUP_REMOVED lines=15> */
.L_x_177:
[----:B------:R-:W1:Y:S02]  /*a7c0*/  LDC R2, c[0x0][0x828] ;  /* 0x00020a00ff027b82 */ /* 0x000e640000000800 */
[----:B-1----:R1:W-:Y:S02]  /*a7d0*/  SYNCS.ARRIVE.TRANS64.RED.A0TR RZ, [UR31+0x384b8], R2 ;  /* 0x0384b802ffff79a7 */ /* 0x0023e4000830041f */
.L_x_176:
[----:B------:R-:W-:Y:S05]  /*a7e0*/  BSYNC B0 ;  /* 0x0000000000007941 */ /* 0x000fea0003800000 */
.L_x_175:
[----:B------:R-:W-:Y:S05]  /*a7f0*/  @!P2 BRA `(.L_x_178) ;  /* 0x000000000004a947 */ /* 0x000fea0003800000 */
[----:B------:R-:W-:Y:S01]  /*a800*/  BPT.TRAP 0x1 ;  /* 0x000000040000795c */ /* 0x000fe20000300000 */
.L_x_178:
[----:B--2---:R-:W-:Y:S01]  /*a810*/  ISETP.NE.AND P0, PT, R7, RZ, PT ;  /* 0x000000ff0700720c */ /* 0x004fe20003f05270 */
[----:B------:R-:W-:Y:S01]  /*a820*/  SYNCS.ARRIVE.TRANS64.RED.A1T0 RZ, [UR37], RZ ;  /* 0x000000ffffff79a7 */ /* 0x000fe20008100425 */
[CC--:B------:R-:W-:Y:S02]  /*a830*/  ISETP.NE.AND P3, PT, R18.reuse, R6.reuse, PT ;  /* 0x000000061200720c */ /* 0x0c0fe40003f65270 */
[----:B------:R-:W-:-:S13]  /*a840*/  ISETP.EQ.OR P0, PT, R18, R6, !P0 ;  /* 0x000000061200720c */ /* 0x000fda0004702670 */
[----:B------:R-:W-:Y:S05]  /*a850*/  @P0 BRA `(.L_x_179) ;  /* 0x0000000400040947 */ /* 0x000fea0003800000 */
[----:B------:R-:W-:Y:S01]  /*a860*/  ELECT P0, URZ, PT ;  /* 0x00000000003f782f */ /* 0x000fe20003800000 */
[----:B------:R-:W-:-:S12]  /*a870*/  BSSY B0, `(.L_x_180) ;  /* 0x0000032000007945 */ /* 0x000fd80003800000 */
[----:B------:R-:W-:Y:S05]  /*a880*/  @!P0 BRA `(.L_x_181) ;  /* 0x0000000000c08947 */ /* 0x000fea0003800000 */
[----:B-1-34-:R-:W1:Y:S08]  /*a890*/  LDC.64 R2, c[0x0][0x290] ;  /* 0x0000a400ff027b82 */ /* 0x01ae700000000a00 */
[----:B------:R-:W2:Y:S08]  /*a8a0*/  LDC.64 R14, c[0x0][0x808] ;  /* 0x00020200ff0e7b82 */ /* 0x000eb00000000a00 */
[----:B------:R-:W3:Y:S01]  /*a8b0*/  LDC.64 R16, c[0x0][0x810] ;  /* 0x00020400ff107b82 */ /* 0x000ee20000000a00 */
[----:B-1----:R-:W-:-:S05]  /*a8c0*/  IMAD.WIDE R2, R6, 0xc, R2 ;  /* 0x0000000c06027825 */ /* 0x002fca00078e0202 */
[----:B------:R1:W5:Y:S04]  /*a8d0*/  LDG.E R10, desc[UR58][R2.64] ;  /* 0x0000003a020a7981 */ /* 0x000368000c1e1900 */
[----:B------:R1:W5:Y:S01]  /*a8e0*/  LDG.E R13, desc[UR58][R2.64+0x4] ;  /* 0x0000043a020d7981 */ /* 0x000362000c1e1900 */
[----:B--2---:R-:W-:Y:S02]  /*a8f0*/  ISETP.NE.U32.AND P0, PT, R14, RZ, PT ;  /* 0x000000ff0e00720c */ /* 0x004fe40003f05070 */
[----:B------:R-:W-:Y:S02]  /*a900*/  SHF.R.S32.HI R8, RZ, 0x1f, R6 ;  /* 0x0000001fff087819 */ /* 0x000fe40000011406 */
[----:B------:R-:W-:Y:S02]  /*a910*/  ISETP.NE.AND.EX P0, PT, R15, RZ, PT, P0 ;  /* 0x000000ff0f00720c */ /* 0x000fe40003f05300 */
[----:B---3--:R-:W-:-:S04]  /*a920*/  ISETP.NE.U32.AND P1, PT, R16, RZ, PT ;  /* 0x000000ff1000720c */ /* 0x008fc80003f25070 */
[----:B------:R-:W-:-:S07]  /*a930*/  ISETP.NE.AND.EX P1, PT, R17, RZ, PT, P1 ;  /* 0x000000ff1100720c */ /* 0x000fce0003f25310 */
[----:B-1----:R-:W-:Y:S06]  /*a940*/  @!P0 BRA `(.L_x_182) ;  /* 0x0000000000108947 */ /* 0x002fec0003800000 */
[----:B------:R-:W-:-:S04]  /*a950*/  LEA R2, P0, R6, R14, 0x3 ;  /* 0x0000000e06027211 */ /* 0x000fc800078018ff */
[----:B------:R-:W-:-:S06]  /*a960*/  LEA.HI.X R3, R6, R15, R8, 0x3, P0 ;  /* 0x0000000f06037211 */ /* 0x000fcc00000f1c08 */
[----:B------:R-:W2:Y:S04]  /*a970*/  LDG.E.64 R2, desc[UR58][R2.64] ;  /* 0x0000003a02027981 */ /* 0x000ea8000c1e1b00 */
[----:B--2---:R1:W-:Y:S02]  /*a980*/  STS.64 [UR30], R2 ;  /* 0x00000002ff007988 */ /* 0x0043e40008000a1e */
.L_x_182:
[----:B------:R-:W-:Y:S05]  /*a990*/  @!P1 BRA `(.L_x_181) ;  /* 0x00000000007c9947 */ /* 0x000fea0003800000 */
[----:B-1----:R-:W-:-:S04]  /*a9a0*/  LEA R2, P0, R6, R16, 0x3 ;  /* 0x0000001006027211 */ /* 0x002fc800078018ff */
[----:B------:R-:W-:Y:S02]  /*a9b0*/  LEA.HI.X R3, R6, R17, R8, 0x3, P0 ;  /* 0x0000001106037211 */ /* 0x000fe400000f1c08 */
[----:B------:R-:W1:Y:S04]  /*a9c0*/  LDS R8, [UR30+0x1c] ;  /* 0x00001c1eff087984 */ /* 0x000e680008000800 */
[----:B------:R-:W2:Y:S01]  /*a9d0*/  LDG.E.64 R2, desc[UR58][R2.64] ;  /* 0x0000003a02027981 */ /* 0x000ea2000c1e1b00 */
        /* <DEDUP_REMOVED lines=10> */
[----:B------:R-:W-:Y:S02]  /*aa80*/  SHF.R.U64 R3, R3, 0x4, R14 ;  /* 0x0000000403037819 */ /* 0x000fe4000000120e */
[----:B-1----:R-:W-:-:S03]  /*aa90*/  LOP3.LUT R8, R8, 0xf, R9, 0xb8, !PT ;  /* 0x0000000f08087812 */ /* 0x002fc600078eb809 */
[----:B------:R-:W-:Y:S04]  /*aaa0*/  STS [UR30+0xc], R3 ;  /* 0x00000c03ff007988 */ /* 0x000fe8000800081e */
[----:B------:R1:W-:Y:S04]  /*aab0*/  STS [UR30+0x1c], R8 ;  /* 0x00001c08ff007988 */ /* 0x0003e8000800081e */
[----:B------:R-:W2:Y:S01]  /*aac0*/  LDS R11, [UR30+0x1c] ;  /* 0x00001c1eff0b7984 */ /* 0x000ea20008000800 */
[----:B-1---5:R-:W-:Y:S01]  /*aad0*/  VIADD R8, R10, 0xffffffff ;  /* 0xffffffff0a087836 */ /* 0x022fe20000000000 */
[----:B--2---:R-:W-:-:S05]  /*aae0*/  LOP3.LUT R11, R11, 0xf0, RZ, 0xb8, !PT ;  /* 0x000000f00b0b7812 */ /* 0x004fca00078eb8ff */
[----:B------:R1:W-:Y:S04]  /*aaf0*/  STS [UR30+0x1c], R11 ;  /* 0x00001c0bff007988 */ /* 0x0003e8000800081e */
[----:B------:R-:W2:Y:S01]  /*ab00*/  LDS R9, [UR30+0x1c] ;  /* 0x00001c1eff097984 */ /* 0x000ea20008000800 */
[----:B-1----:R-:W-:Y:S02]  /*ab10*/  CS2R R10, SRZ ;  /* 0x00000000000a7805 */ /* 0x002fe4000001ff00 */
[----:B--2---:R-:W-:Y:S01]  /*ab20*/  LOP3.LUT R17, R9, 0xf00, RZ, 0xb8, !PT ;  /* 0x00000f0009117812 */ /* 0x004fe200078eb8ff */
[----:B------:R-:W-:-:S04]  /*ab30*/  VIADD R9, R13, 0xffffffff ;  /* 0xffffffff0d097836 */ /* 0x000fc80000000000 */
[----:B------:R-:W-:Y:S04]  /*ab40*/  STS.64 [UR30+0x18], R16 ;  /* 0x00001810ff007988 */ /* 0x000fe80008000a1e */
[----:B------:R-:W1:Y:S04]  /*ab50*/  LDS R15, [UR30+0x1c] ;  /* 0x00001c1eff0f7984 */ /* 0x000e680008000800 */
[----:B------:R2:W-:Y:S01]  /*ab60*/  STS.128 [UR30+0x20], R8 ;  /* 0x00002008ff007988 */ /* 0x0005e20008000c1e */
[----:B-1----:R-:W-:-:S05]  /*ab70*/  LOP3.LUT R2, R15, 0xf000, RZ, 0xb8, !PT ;  /* 0x0000f0000f027812 */ /* 0x002fca00078eb8ff */
[----:B------:R2:W-:Y:S02]  /*ab80*/  STS [UR30+0x1c], R2 ;  /* 0x00001c02ff007988 */ /* 0x0005e4000800081e */
.L_x_181:
[----:B------:R-:W-:Y:S05]  /*ab90*/  BSYNC B0 ;  /* 0x0000000000007941 */ /* 0x000fea0003800000 */
.L_x_180:
[----:B-12---:R-:W1:Y:S01]  /*aba0*/  S2R R2, SR_LANEID ;  /* 0x0000000000027919 */ /* 0x006e620000000000 */
[----:B------:R-:W-:Y:S01]  /*abb0*/  NOP ;  /* 0x0000000000007918 */ /* 0x000fe20000000000 */
[----:B------:R-:W-:Y:S01]  /*abc0*/  ELECT P0, URZ, PT ;  /* 0x00000000003f782f */ /* 0x000fe20003800000 */
[----:B------:R-:W-:Y:S01]  /*abd0*/  BSSY B0, `(.L_x_183) ;  /* 0x0000008000007945 */ /* 0x000fe20003800000 */
[----:B-1----:R-:W-:-:S05]  /*abe0*/  IMAD.SHL.U32 R8, R2, 0x4, RZ ;  /* 0x0000000402087824 */ /* 0x002fca00078e00ff */
[----:B------:R1:W2:Y:S01]  /*abf0*/  LDS R9, [R8+UR30] ;  /* 0x0000001e08097984 */ /* 0x0002a20008000800 */
[----:B------:R-:W-:-:S05]  /*ac00*/  IADD3 R2, P1, R8, UR38, RZ ;  /* 0x0000002608027c10 */ /* 0x000fca000ff3e0ff */
[----:B---34-:R-:W-:Y:S01]  /*ac10*/  IMAD.X R3, RZ, RZ, UR39, P1 ;  /* 0x00000027ff037e24 */ /* 0x018fe200088e06ff */
[----:B------:R-:W-:Y:S07]  /*ac20*/  @!P0 BRA `(.L_x_184) ;  /* 0x0000000000088947 */ /* 0x000fee0003800000 */
[----:B------:R0:W-:Y:S01]  /*ac30*/  UTMACMDFLUSH ;  /* 0x00000000000079b7 */ /* 0x0001e20000000000 */
[----:B------:R-:W-:-:S04]  /*ac40*/  DEPBAR.LE SB0, 0x0 ;  /* 0x000080000000791a */ /* 0x000fc80000000000 */
.L_x_184:
[----:B------:R-:W-:Y:S05]  /*ac50*/  BSYNC B0 ;  /* 0x0000000000007941 */ /* 0x000fea0003800000 */
.L_x_183:
[----:B--2---:R2:W5:Y:S02]  /*ac60*/  ATOMG.E.EXCH.STRONG.GPU PT, RZ, [R2], R9 ;  /* 0x0000000902ff73a8 */ /* 0x00456400041ee100 */
.L_x_179:
[----:B------:R-:W-:Y:S01]  /*ac70*/  UIADD3 UR34, UR34, 0x1, URZ ;  /* 0x0000000122227890 */ /* 0x000fe2000fffe03f */
[----:B------:R-:W-:Y:S01]  /*ac80*/  ISETP.NE.AND P0, PT, R7, RZ, PT ;  /* 0x000000ff0700720c */ /* 0x000fe20003f05270 */
[----:B------:R-:W-:Y:S01]  /*ac90*/  IMAD.MOV.U32 R16, RZ, RZ, R4 ;  /* 0x000000ffff107224 */ /* 0x000fe200078e0004 */
[----:B-12---:R-:W-:Y:S01]  /*aca0*/  SEL R2, RZ, 0x1, !P3 ;  /* 0x00000001ff027807 */ /* 0x006fe20005800000 */
[----:B------:R-:W-:Y:S01]  /*acb0*/  UISETP.NE.AND UP0, UPT, UR34, 0x8, UPT ;  /* 0x000000082200788c */ /* 0x000fe2000bf05270 */
[----:B------:R-:W-:Y:S02]  /*acc0*/  IMAD.MOV.U32 R17, RZ, RZ, R5 ;  /* 0x000000ffff117224 */ /* 0x000fe400078e0005 */
[----:B------:R-:W-:Y:S01]  /*acd0*/  IMAD.MOV.U32 R18, RZ, RZ, R6 ;  /* 0x000000ffff127224 */ /* 0x000fe200078e0006 */
[----:B------:R-:W-:Y:S02]  /*ace0*/  USEL UR8, URZ, 0x1, UP0 ;  /* 0x000000013f087887 */ /* 0x000fe40008000000 */
[----:B------:R-:W-:-:S04]  /*acf0*/  USEL UR34, UR34, URZ, UP0 ;  /* 0x0000003f22227287 */ /* 0x000fc80008000000 */
[----:B------:R-:W-:Y:S01]  /*ad00*/  LOP3.LUT R12, R12, UR8, RZ, 0x3c, !PT ;  /* 0x000000080c0c7c12 */ /* 0x000fe2000f8e3cff */
[----:B------:R-:W-:Y:S07]  /*ad10*/  @P0 BRA `(.L_x_185) ;  /* 0xffffffe800a80947 */ /* 0x000fee000383ffff */
[----:B-----5:R-:W-:Y:S01]  /*ad20*/  ELECT P0, URZ, PT ;  /* 0x00000000003f782f */ /* 0x020fe20003800000 */
[----:B------:R-:W-:-:S12]  /*ad30*/  BSSY B0, `(.L_x_186) ;  /* 0x0000017000007945 */ /* 0x000fd80003800000 */
[----:B------:R-:W-:Y:S05]  /*ad40*/  @!P0 BRA `(.L_x_187) ;  /* 0x0000000000548947 */ /* 0x000fea0003800000 */
[----:B------:R-:W-:Y:S05]  /*ad50*/  @!P2 BRA `(.L_x_188) ;  /* 0x000000000004a947 */ /* 0x000fea0003800000 */
[----:B------:R-:W-:Y:S01]  /*ad60*/  BPT.TRAP 0x1 ;  /* 0x000000040000795c */ /* 0x000fe20000300000 */
.L_x_188:
[----:B------:R-:W1:Y:S02]  /*ad70*/  SYNCS.PHASECHK.TRANS64.TRYWAIT P0, [UR31+0x384c0], R0 ;  /* 0x0384c000ff0075a7 */ /* 0x000e64000800015f */
[----:B-1----:R-:W-:Y:S05]  /*ad80*/  @!P0 BRA `(.L_x_189) ;  /* 0x0000004800188947 */ /* 0x002fea0003800000 */
.L_x_286:
[----:B------:R-:W-:Y:S05]  /*ad90*/  @!P2 BRA `(.L_x_190) ;  /* 0x000000000004a947 */ /* 0x000fea0003800000 */
[----:B------:R-:W-:Y:S01]  /*ada0*/  BPT.TRAP 0x1 ;  /* 0x000000040000795c */ /* 0x000fe20000300000 */
.L_x_190:
[----:B------:R-:W2:Y:S02]  /*adb0*/  SYNCS.PHASECHK.TRANS64.TRYWAIT P0, [UR31+0x384c8], R0 ;  /* 0x0384c800ff0075a7 */ /* 0x000ea4000800015f */
[----:B--2---:R-:W-:Y:S05]  /*adc0*/  @!P0 BRA `(.L_x_191) ;  /* 0x0000004800208947 */ /* 0x004fea0003800000 */
.L_x_287:
[----:B------:R-:W-:Y:S05]  /*add0*/  @!P2 BRA `(.L_x_192) ;  /* 0x000000000004a947 */ /* 0x000fea0003800000 */
[----:B------:R-:W-:Y:S01]  /*ade0*/  BPT.TRAP 0x1 ;  /* 0x000000040000795c */ /* 0x000fe20000300000 */
.L_x_192:
[----:B------:R-:W2:Y:S02]  /*adf0*/  SYNCS.PHASECHK.TRANS64.TRYWAIT P0, [UR31+0x384d0], R0 ;  /* 0x0384d000ff0075a7 */ /* 0x000ea4000800015f */
[----:B--2---:R-:W-:Y:S05]  /*ae00*/  @!P0 BRA `(.L_x_193) ;  /* 0x0000004800288947 */ /* 0x004fea0003800000 */
.L_x_288:
[----:B------:R-:W-:Y:S05]  /*ae10*/  @!P2 BRA `(.L_x_194) ;  /* 0x000000000004a947 */ /* 0x000fea0003800000 */
[----:B------:R-:W-:Y:S01]  /*ae20*/  BPT.TRAP 0x1 ;  /* 0x000000040000795c */ /* 0x000fe20000300000 */
.L_x_194:
[----:B-1----:R-:W-:-:S05]  /*ae30*/  IMAD.MOV.U32 R0, RZ, RZ, 0x1 ;  /* 0x00000001ff007424 */ /* 0x002fca00078e00ff */
[----:B------:R-:W-:-:S07]  /*ae40*/  SHF.L.U32 R0, R0, 0x1f, RZ ;  /* 0x0000001f00007819 */ /* 0x000fce00000006ff */
.L_x_195:
[----:B-1-34-:R-:W-:-:S04]  /*ae50*/  IMAD.U32 R3, RZ, RZ, UR31 ;  /* 0x0000001fff037e24 */ /* 0x01afc8000f8e00ff */
[----:B------:R1:W2:Y:S03]  /*ae60*/  SYNCS.PHASECHK.TRANS64.TRYWAIT P0, [R3+URZ+0x384d8], R0 ;  /* 0x0384d800030075a7 */ /* 0x0002a6000800017f */
[----:B--2---:R-:W-:Y:S05]  /*ae70*/  @!P0 NANOSLEEP.SYNCS 0x989680 ;  /* 0x009896800000895d */ /* 0x004fea0003900000 */
[----:B------:R-:W2:Y:S02]  /*ae80*/  @!P0 SYNCS.PHASECHK.TRANS64 P0, [R3+URZ+0x384d8], R0 ;  /* 0x0384d800030085a7 */ /* 0x000ea4000800007f */
[----:B--2---:R-:W-:Y:S05]  /*ae90*/  @!P0 BRA `(.L_x_195) ;  /* 0xfffffffc00ec8947 */ /* 0x004fea000383ffff */
.L_x_187:
[----:B------:R-:W-:Y:S05]  /*aea0*/  BSYNC B0 ;  /* 0x0000000000007941 */ /* 0x000fea0003800000 */
.L_x_186:
[----:B------:R-:W-:Y:S05]  /*aeb0*/  EXIT ;  /* 0x000000000000794d */ /* 0x000fea0003800000 */
.L_x_116:
[----:B------:R-:W1:Y:S01]  /*aec0*/  S2UR UR4, SR_CTAID.Y ;  /* 0x00000000000479c3 */ /* 0x000e620000002600 */
[----:B------:R-:W3:Y:S01]  /*aed0*/  S2R R37, SR_LANEID ;  /* 0x0000000000257919 */ /* 0x000ee20000000000 */
[----:B------:R-:W-:Y:S01]  /*aee0*/  ELECT P0, URZ, PT ;  /* 0x00000000003f782f */ /* 0x000fe20003800000 */
[----:B------:R-:W-:Y:S01]  /*aef0*/  BSSY B0, `(.L_x_196) ;  /* 0x0000037000007945 */ /* 0x000fe20003800000 */
[----:B------:R-:W-:Y:S01]  /*af00*/  ULDC.64 UR16, c[0x0][0x508] ;  /* 0x0001420000107ab9 */ /* 0x000fe20000000a00 */
[----:B-1----:R-:W-:-:S04]  /*af10*/  UIMAD UR4, UR4, UR41, UR40 ;  /* 0x00000029040472a4 */ /* 0x002fc8000f8e0228 */
[----:B------:R-:W-:-:S06]  /*af20*/  UIMAD.WIDE UR16, UR4, 0x80, UR16 ;  /* 0x00000080041078a5 */ /* 0x000fcc000f8e0210 */
[----:B------:R-:W-:Y:S06]  /*af30*/  @!P0 BRA `(.L_x_197) ;  /* 0x0000000000c88947 */ /* 0x000fec0003800000 */
[----:B------:R-:W1:Y:S01]  /*af40*/  LDC.64 R8, c[0x0][0x300] ;  /* 0x0000c000ff087b82 */ /* 0x000e620000000a00 */
[----:B------:R-:W-:Y:S02]  /*af50*/  UMOV UR4, 0x400 ;  /* 0x0000040000047882 */ /* 0x000fe40000000000 */
[----:B--2---:R-:W-:-:S05]  /*af60*/  ULEA UR4, UR42, UR4, 0x18 ;  /* 0x000000042a047291 */ /* 0x004fca000f8ec03f */
[----:B------:R-:W1:Y:S08]  /*af70*/  LDC.64 R10, c[0x0][0x308] ;  /* 0x0000c200ff0a7b82 */ /* 0x000e700000000a00 */
[----:B------:R-:W2:Y:S08]  /*af80*/  LDC.64 R4, c[0x0][0x330] ;  /* 0x0000cc00ff047b82 */ /* 0x000eb00000000a00 */
[----:B------:R-:W2:Y:S01]  /*af90*/  LDC.64 R6, c[0x0][0x338] ;  /* 0x0000ce00ff067b82 */ /* 0x000ea20000000a00 */
[----:B-1----:R1:W-:Y:S07]  /*afa0*/  STS.128 [UR4+0x38580], R8 ;  /* 0x03858008ff007988 */ /* 0x0023ee0008000c04 */
[----:B------:R-:W4:Y:S08]  /*afb0*/  LDC.64 R32, c[0x0][0x310] ;  /* 0x0000c400ff207b82 */ /* 0x000f300000000a00 */
[----:B------:R-:W4:Y:S01]  /*afc0*/  LDC.64 R34, c[0x0][0x318] ;  /* 0x0000c600ff227b82 */ /* 0x000f220000000a00 */
[----:B--2---:R2:W-:Y:S07]  /*afd0*/  STS.128 [UR4+0x385b0], R4 ;  /* 0x0385b004ff007988 */ /* 0x0045ee0008000c04 */
[----:B------:R-:W5:Y:S08]  /*afe0*/  LDC.64 R28, c[0x0][0x320] ;  /* 0x0000c800ff1c7b82 */ /* 0x000f700000000a00 */
[----:B------:R-:W5:Y:S08]  /*aff0*/  LDC.64 R30, c[0x0][0x328] ;  /* 0x0000ca00ff1e7b82 */ /* 0x000f700000000a00 */
[----:B------:R-:W3:Y:S01]  /*b000*/  LDC.64 R24, c[0x0][0x340] ;  /* 0x0000d000ff187b82 */ /* 0x000ee20000000a00 */
[----:B----4-:R4:W-:Y:S07]  /*b010*/  STS.128 [UR4+0x38590], R32 ;  /* 0x03859020ff007988 */ /* 0x0109ee0008000c04 */
[----:B------:R-:W3:Y:S08]  /*b020*/  LDC.64 R26, c[0x0][0x348] ;  /* 0x0000d200ff1a7b82 */ /* 0x000ef00000000a00 */
[----:B------:R-:W2:Y:S01]  /*b030*/  LDC.64 R20, c[0x0][0x350] ;  /* 0x0000d400ff147b82 */ /* 0x000ea20000000a00 */
[----:B-----5:R5:W-:Y:S07]  /*b040*/  STS.128 [UR4+0x385a0], R28 ;  /* 0x0385a01cff007988 */ /* 0x020bee0008000c04 */
[----:B------:R-:W2:Y:S08]  /*b050*/  LDC.64 R22, c[0x0][0x358] ;  /* 0x0000d600ff167b82 */ /* 0x000eb00000000a00 */
[----:B------:R-:W4:Y:S01]  /*b060*/  LDC.64 R12, c[0x0][0x360] ;  /* 0x0000d800ff0c7b82 */ /* 0x000f220000000a00 */
[----:B---3--:R3:W-:Y:S07]  /*b070*/  STS.128 [UR4+0x385c0], R24 ;  /* 0x0385c018ff007988 */ /* 0x0087ee0008000c04 */
[----:B------:R-:W4:Y:S08]  /*b080*/  LDC.64 R14, c[0x0][0x368] ;  /* 0x0000da00ff0e7b82 */ /* 0x000f300000000a00 */
[----:B-1----:R-:W1:Y:S01]  /*b090*/  LDC.64 R8, c[0x0][0x370] ;  /* 0x0000dc00ff087b82 */ /* 0x002e620000000a00 */
[----:B--2---:R2:W-:Y:S07]  /*b0a0*/  STS.128 [UR4+0x385d0], R20 ;  /* 0x0385d014ff007988 */ /* 0x0045ee0008000c04 */
[----:B------:R-:W1:Y:S08]  /*b0b0*/  LDC.64 R10, c[0x0][0x378] ;  /* 0x0000de00ff0a7b82 */ /* 0x000e700000000a00 */
[----:B------:R-:W5:Y:S01]  /*b0c0*/  LDC.64 R4, c[0x0][0x410] ;  /* 0x00010400ff047b82 */ /* 0x000f620000000a00 */
[----:B----4-:R4:W-:Y:S07]  /*b0d0*/  STS.128 [UR4+0x385e0], R12 ;  /* 0x0385e00cff007988 */ /* 0x0109ee0008000c04 */
[----:B------:R-:W5:Y:S01]  /*b0e0*/  LDC.64 R6, c[0x0][0x418] ;  /* 0x00010600ff067b82 */ /* 0x000f620000000a00 */
[----:B-1----:R1:W-:Y:S07]  /*b0f0*/  STS.128 [UR4+0x385f0], R8 ;  /* 0x0385f008ff007988 */ /* 0x0023ee0008000c04 */
[----:B------:R-:W2:Y:S08]  /*b100*/  LDC.64 R32, c[0x0][0x400] ;  /* 0x00010000ff207b82 */ /* 0x000eb00000000a00 */
[----:B------:R-:W2:Y:S01]  /*b110*/  LDC.64 R34, c[0x0][0x408] ;  /* 0x00010200ff227b82 */ /* 0x000ea20000000a00 */
[----:B-----5:R5:W-:Y:S07]  /*b120*/  STS.128 [UR4+0x38610], R4 ;  /* 0x03861004ff007988 */ /* 0x020bee0008000c04 */
[----:B------:R-:W4:Y:S08]  /*b130*/  LDC.64 R28, c[0x0][0x420] ;  /* 0x00010800ff1c7b82 */ /* 0x000f300000000a00 */
[----:B------:R-:W4:Y:S08]  /*b140*/  LDC.64 R30, c[0x0][0x428] ;  /* 0x00010a00ff1e7b82 */ /* 0x000f300000000a00 */
[----:B---3--:R-:W3:Y:S01]  /*b150*/  LDC.64 R24, c[0x0][0x430] ;  /* 0x00010c00ff187b82 */ /* 0x008ee20000000a00 */
[----:B--2---:R2:W-:Y:S07]  /*b160*/  STS.128 [UR4+0x38600], R32 ;  /* 0x03860020ff007988 */ /* 0x0045ee0008000c04 */
[----:B------:R-:W3:Y:S08]  /*b170*/  LDC.64 R26, c[0x0][0x438] ;  /* 0x00010e00ff1a7b82 */ /* 0x000ef00000000a00 */
[----:B------:R-:W5:Y:S01]  /*b180*/  LDC.64 R20, c[0x0][0x440] ;  /* 0x00011000ff147b82 */ /* 0x000f620000000a00 */
[----:B----4-:R2:W-:Y:S07]  /*b190*/  STS.128 [UR4+0x38620], R28 ;  /* 0x0386201cff007988 */ /* 0x0105ee0008000c04 */
[----:B------:R-:W5:Y:S08]  /*b1a0*/  LDC.64 R22, c[0x0][0x448] ;  /* 0x00011200ff167b82 */ /* 0x000f700000000a00 */
[----:B------:R-:W4:Y:S01]  /*b1b0*/  LDC.64 R12, c[0x0][0x450] ;  /* 0x00011400ff0c7b82 */ /* 0x000f220000000a00 */
[----:B---3--:R2:W-:Y:S07]  /*b1c0*/  STS.128 [UR4+0x38630], R24 ;  /* 0x03863018ff007988 */ /* 0x0085ee0008000c04 */
[----:B------:R-:W4:Y:S08]  /*b1d0*/  LDC.64 R14, c[0x0][0x458] ;  /* 0x00011600ff0e7b82 */ /* 0x000f300000000a00 */
[----:B-1----:R-:W1:Y:S01]  /*b1e0*/  LDC.64 R8, c[0x0][0x460] ;  /* 0x00011800ff087b82 */ /* 0x002e620000000a00 */
[----:B-----5:R2:W-:Y:S07]  /*b1f0*/  STS.128 [UR4+0x38640], R20 ;  /* 0x03864014ff007988 */ /* 0x0205ee0008000c04 */
[----:B------:R-:W1:Y:S08]  /*b200*/  LDC.64 R10, c[0x0][0x468] ;  /* 0x00011a00ff0a7b82 */ /* 0x000e700000000a00 */
[----:B------:R-:W3:Y:S01]  /*b210*/  LDC.64 R4, c[0x0][0x470] ;  /* 0x00011c00ff047b82 */ /* 0x000ee20000000a00 */
[----:B----4-:R2:W-:Y:S07]  /*b220*/  STS.128 [UR4+0x38650], R12 ;  /* 0x0386500cff007988 */ /* 0x0105ee0008000c04 */
[----:B------:R-:W3:Y:S01]  /*b230*/  LDC.64 R6, c[0x0][0x478] ;  /* 0x00011e00ff067b82 */ /* 0x000ee20000000a00 */
[----:B-1----:R2:W-:Y:S04]  /*b240*/  STS.128 [UR4+0x38660], R8 ;  /* 0x03866008ff007988 */ /* 0x0025e80008000c04 */
[----:B---3--:R2:W-:Y:S02]  /*b250*/  STS.128 [UR4+0x38670], R4 ;  /* 0x03867004ff007988 */ /* 0x0085e40008000c04 */
.L_x_197:
[----:B--2---:R-:W-:Y:S05]  /*b260*/  BSYNC B0 ;  /* 0x0000000000007941 */ /* 0x004fea0003800000 */
.L_x_196:
[----:B------:R-:W-:Y:S01]  /*b270*/  ELECT P0, URZ, PT ;  /* 0x00000000003f782f */ /* 0x000fe20003800000 */
[----:B------:R-:W-:Y:S01]  /*b280*/  NOP ;  /* 0x0000000000007918 */ /* 0x000fe20000000000 */
[----:B------:R-:W-:Y:S11]  /*b290*/  BSSY B0, `(.L_x_198) ;  /* 0x0000052000007945 */ /* 0x000ff60003800000 */
[----:B------:R-:W-:Y:S05]  /*b2a0*/  @!P0 BRA `(.L_x_199) ;  /* 0x0000000400408947 */ /* 0x000fea0003800000 */
[C---:B------:R-:W-:Y:S01]  /*b2b0*/  IMAD.SHL.U32 R20, R18.reuse, 0x8, RZ ;  /* 0x0000000812147824 */ /* 0x040fe200078e00ff */
[----:B------:R-:W-:Y:S01]  /*b2c0*/  ULDC.64 UR4, c[0x0][0x518] ;  /* 0x0001460000047ab9 */ /* 0x000fe20000000a00 */
[----:B------:R-:W-:Y:S01]  /*b2d0*/  ULDC.64 UR6, c[0x0][0x528] ;  /* 0x00014a0000067ab9 */ /* 0x000fe20000000a00 */
[----:B------:R-:W-:Y:S02]  /*b2e0*/  SHF.L.U64.HI R3, R18, 0x3, R3 ;  /* 0x0000000312037819 */ /* 0x000fe40000010203 */
[C---:B------:R-:W-:Y:S02]  /*b2f0*/  IADD3 R6, P0, R20.reuse, UR4, RZ ;  /* 0x0000000414067c10 */ /* 0x040fe4000ff1e0ff */
[----:B------:R-:W-:Y:S02]  /*b300*/  IADD3 R4, P1, R20, UR6, RZ ;  /* 0x0000000614047c10 */ /* 0x000fe4000ff3e0ff */
[C---:B------:R-:W-:Y:S01]  /*b310*/  IADD3.X R7, R3.reuse, UR5, RZ, P0, !PT ;  /* 0x0000000503077c10 */ /* 0x040fe200087fe4ff */
[----:B------:R-:W-:Y:S01]  /*b320*/  ULDC.64 UR4, c[0x0][0x510] ;  /* 0x0001440000047ab9 */ /* 0x000fe20000000a00 */
[----:B------:R-:W-:Y:S01]  /*b330*/  IADD3.X R5, R3, UR7, RZ, P1, !PT ;  /* 0x0000000703057c10 */ /* 0x000fe20008ffe4ff */
[----:B------:R-:W-:-:S03]  /*b340*/  ULDC.64 UR6, c[0x0][0x520] ;  /* 0x0001480000067ab9 */ /* 0x000fc60000000a00 */
[----:B------:R-:W2:Y:S04]  /*b350*/  LDG.E.64 R6, desc[UR58][R6.64] ;  /* 0x0000003a06067981 */ /* 0x000ea8000c1e1b00 */
[----:B------:R-:W4:Y:S01]  /*b360*/  LDG.E.64 R4, desc[UR58][R4.64] ;  /* 0x0000003a04047981 */ /* 0x000f22000c1e1b00 */
[C---:B------:R-:W-:Y:S02]  /*b370*/  IADD3 R22, P0, R20.reuse, UR4, RZ ;  /* 0x0000000414167c10 */ /* 0x040fe4000ff1e0ff */
[----:B------:R-:W-:Y:S02]  /*b380*/  IADD3 R20, P1, R20, UR6, RZ ;  /* 0x0000000614147c10 */ /* 0x000fe4000ff3e0ff */
[C---:B------:R-:W-:Y:S02]  /*b390*/  IADD3.X R23, R3.reuse, UR5, RZ, P0, !PT ;  /* 0x0000000503177c10 */ /* 0x040fe400087fe4ff */
[----:B------:R-:W-:-:S04]  /*b3a0*/  IADD3.X R21, R3, UR7, RZ, P1, !PT ;  /* 0x0000000703157c10 */ /* 0x000fc80008ffe4ff */
[----:B------:R-:W5:Y:S04]  /*b3b0*/  LDG.E.64 R22, desc[UR58][R22.64] ;  /* 0x0000003a16167981 */ /* 0x000f68000c1e1b00 */
[----:B------:R-:W3:Y:S01]  /*b3c0*/  LDG.E.64 R20, desc[UR58][R20.64] ;  /* 0x0000003a14147981 */ /* 0x000ee2000c1e1b00 */
[----:B------:R-:W-:Y:S01]  /*b3d0*/  UMOV UR4, 0x400 ;  /* 0x0000040000047882 */ /* 0x000fe20000000000 */
[----:B------:R-:W-:Y:S01]  /*b3e0*/  VIADD R13, R0, 0xffffffff ;  /* 0xffffffff000d7836 */ /* 0x000fe20000000000 */
[----:B------:R-:W-:Y:S01]  /*b3f0*/  ULEA UR4, UR42, UR4, 0x18 ;  /* 0x000000042a047291 */ /* 0x000fe2000f8ec03f */
[----:B------:R-:W-:-:S03]  /*b400*/  CS2R R14, SRZ ;  /* 0x00000000000e7805 */ /* 0x000fc6000001ff00 */
[----:B------:R-:W-:Y:S02]  /*b410*/  UIADD3 UR5, UR4, 0x38580, URZ ;  /* 0x0003858004057890 */ /* 0x000fe4000fffe03f */
[----:B------:R-:W-:-:S03]  /*b420*/  UIADD3 UR6, UR4, 0x38600, URZ ;  /* 0x0003860004067890 */ /* 0x000fc6000fffe03f */
[----:B------:R-:W1:Y:S01]  /*b430*/  LDS R8, [UR4+0x3859c] ;  /* 0x03859c04ff087984 */ /* 0x000e620008000800 */
[----:B------:R-:W-:Y:S02]  /*b440*/  IMAD.U32 R24, RZ, RZ, UR5 ;  /* 0x00000005ff187e24 */ /* 0x000fe4000f8e00ff */
[----:B------:R-:W-:Y:S01]  /*b450*/  MOV R26, UR6 ;  /* 0x00000006001a7c02 */ /* 0x000fe20008000f00 */
[----:B------:R-:W5:Y:S02]  /*b460*/  LDS R9, [UR4+0x3861c] ;  /* 0x03861c04ff097984 */ /* 0x000f640008000800 */
[----:B------:R-:W-:Y:S02]  /*b470*/  SHF.R.U64 R24, R24, 0x4, RZ ;  /* 0x0000000418187819 */ /* 0x000fe400000012ff */
[----:B------:R-:W-:Y:S01]  /*b480*/  SHF.R.U64 R26, R26, 0x4, RZ ;  /* 0x000000041a1a7819 */ /* 0x000fe200000012ff */
[----:B------:R-:W-:Y:S04]  /*b490*/  STS [UR4+0x385b0], RZ ;  /* 0x0385b0ffff007988 */ /* 0x000fe80008000804 */
[----:B------:R-:W-:Y:S04]  /*b4a0*/  STS [UR4+0x38590], R24 ;  /* 0x03859018ff007988 */ /* 0x000fe80008000804 */
[----:B------:R-:W-:Y:S04]  /*b4b0*/  STS [UR4+0x38594], R24 ;  /* 0x03859418ff007988 */ /* 0x000fe80008000804 */
[----:B------:R-:W-:Y:S04]  /*b4c0*/  STS [UR4+0x38610], R26 ;  /* 0x0386101aff007988 */ /* 0x000fe80008000804 */
[----:B------:R-:W-:Y:S04]  /*b4d0*/  STS [UR4+0x38614], R26 ;  /* 0x0386141aff007988 */ /* 0x000fe80008000804 */
[----:B------:R-:W-:Y:S01]  /*b4e0*/  STS [UR4+0x38630], RZ ;  /* 0x038630ffff007988 */ /* 0x000fe20008000804 */
[----:B--2---:R-:W-:-:S02]  /*b4f0*/  SHF.L.U64.HI R7, R6, 0x1, R7 ;  /* 0x0000000106077819 */ /* 0x004fc40000010207 */
[C---:B----4-:R-:W-:Y:S01]  /*b500*/  SHF.L.U64.HI R3, R4.reuse, 0x1, R5 ;  /* 0x0000000104037819 */ /* 0x050fe20000010205 */
[----:B------:R-:W-:Y:S01]  /*b510*/  IMAD.SHL.U32 R0, R4, 0x2, RZ ;  /* 0x0000000204007824 */ /* 0x000fe200078e00ff */
[----:B------:R-:W-:Y:S02]  /*b520*/  LOP3.LUT R5, R7, 0x1fffffff, RZ, 0xc0, !PT ;  /* 0x1fffffff07057812 */ /* 0x000fe400078ec0ff */
[----:B------:R-:W-:Y:S02]  /*b530*/  LOP3.LUT R3, R3, 0x1fffffff, RZ, 0xc0, !PT ;  /* 0x1fffffff03037812 */ /* 0x000fe400078ec0ff */
[----:B------:R-:W-:Y:S02]  /*b540*/  SHF.R.U32.HI R7, RZ, 0x4, R5 ;  /* 0x00000004ff077819 */ /* 0x000fe40000011605 */
[----:B------:R-:W-:Y:S02]  /*b550*/  SHF.R.U32.HI R10, RZ, 0x4, R3 ;  /* 0x00000004ff0a7819 */ /* 0x000fe40000011603 */
[----:B-1----:R-:W-:Y:S01]  /*b560*/  LOP3.LUT R8, R8, 0xf, R7, 0xb8, !PT ;  /* 0x0000000f08087812 */ /* 0x002fe200078eb807 */
[----:B-----5:R-:W-:Y:S01]  /*b570*/  STS.64 [UR4+0x38580], R22 ;  /* 0x03858016ff007988 */ /* 0x020fe20008000a04 */
[----:B------:R-:W-:-:S02]  /*b580*/  LOP3.LUT R9, R9, 0xf, R10, 0xb8, !PT ;  /* 0x0000000f09097812 */ /* 0x000fc400078eb80a */
[----:B------:R-:W-:Y:S01]  /*b590*/  LOP3.LUT R0, R0, 0xfffffffe, RZ, 0xc0, !PT ;  /* 0xfffffffe00007812 */ /* 0x000fe200078ec0ff */
[----:B------:R1:W-:Y:S03]  /*b5a0*/  STS [UR4+0x3859c], R8 ;  /* 0x03859c08ff007988 */ /* 0x0003e60008000804 */
[----:B------:R-:W-:Y:S01]  /*b5b0*/  SHF.R.U64 R3, R0, 0x4, R3 ;  /* 0x0000000400037819 */ /* 0x000fe20000001203 */
[----:B------:R2:W-:Y:S04]  /*b5c0*/  STS [UR4+0x3861c], R9 ;  /* 0x03861c09ff007988 */ /* 0x0005e80008000804 */
[----:B------:R-:W4:Y:S01]  /*b5d0*/  LDS R7, [UR4+0x3859c] ;  /* 0x03859c04ff077984 */ /* 0x000f220008000800 */
[----:B-1----:R-:W-:-:S03]  /*b5e0*/  VIADD R8, R36, 0xffffffff ;  /* 0xffffffff24087836 */ /* 0x002fc60000000000 */
[----:B------:R-:W1:Y:S01]  /*b5f0*/  LDS R10, [UR4+0x3861c] ;  /* 0x03861c04ff0a7984 */ /* 0x000e620008000800 */
[----:B--2---:R-:W-:Y:S02]  /*b600*/  VIADD R9, R2, 0xffffffff ;  /* 0xffffffff02097836 */ /* 0x004fe40000000000 */
[----:B------:R-:W-:Y:S01]  /*b610*/  IMAD.SHL.U32 R2, R6, 0x2, RZ ;  /* 0x0000000206027824 */ /* 0x000fe200078e00ff */
[----:B---3--:R-:W-:Y:S01]  /*b620*/  STS.64 [UR4+0x38600], R20 ;  /* 0x03860014ff007988 */ /* 0x008fe20008000a04 */
[----:B------:R-:W-:-:S03]  /*b630*/  IMAD.MOV.U32 R12, RZ, RZ, R8 ;  /* 0x000000ffff0c7224 */ /* 0x000fc600078e0008 */
[----:B------:R-:W-:Y:S01]  /*b640*/  LOP3.LUT R2, R2, 0xfffffffe, RZ, 0xc0, !PT ;  /* 0xfffffffe02027812 */ /* 0x000fe200078ec0ff */
[----:B------:R-:W-:Y:S03]  /*b650*/  STS [UR4+0x3860c], R3 ;  /* 0x03860c03ff007988 */ /* 0x000fe60008000804 */
[----:B------:R-:W-:Y:S01]  /*b660*/  SHF.R.U64 R5, R2, 0x4, R5 ;  /* 0x0000000402057819 */ /* 0x000fe20000001205 */
[----:B------:R-:W-:Y:S04]  /*b670*/  STS.128 [UR4+0x38620], R12 ;  /* 0x0386200cff007988 */ /* 0x000fe80008000c04 */
[----:B------:R-:W-:Y:S01]  /*b680*/  STS [UR4+0x3858c], R5 ;  /* 0x03858c05ff007988 */ /* 0x000fe20008000804 */
[----:B----4-:R-:W-:-:S02]  /*b690*/  LOP3.LUT R7, R7, 0xf0, RZ, 0xb8, !PT ;  /* 0x000000f007077812 */ /* 0x010fc400078eb8ff */
[----:B-1----:R-:W-:-:S03]  /*b6a0*/  LOP3.LUT R10, R10, 0xf0, RZ, 0xb8, !PT ;  /* 0x000000f00a0a7812 */ /* 0x002fc600078eb8ff */
[----:B------:R-:W-:Y:S04]  /*b6b0*/  STS [UR4+0x3859c], R7 ;  /* 0x03859c07ff007988 */ /* 0x000fe80008000804 */
[----:B------:R1:W-:Y:S04]  /*b6c0*/  STS [UR4+0x3861c], R10 ;  /* 0x03861c0aff007988 */ /* 0x0003e80008000804 */
[----:B------:R-:W2:Y:S04]  /*b6d0*/  LDS R25, [UR4+0x3859c] ;  /* 0x03859c04ff197984 */ /* 0x000ea80008000800 */
[----:B------:R-:W3:Y:S01]  /*b6e0*/  LDS R27, [UR4+0x3861c] ;  /* 0x03861c04ff1b7984 */ /* 0x000ee20008000800 */
[----:B-1----:R-:W-:-:S05]  /*b6f0*/  CS2R R10, SRZ ;  /* 0x00000000000a7805 */ /* 0x002fca000001ff00 */
[----:B------:R-:W-:Y:S01]  /*b700*/  STS.128 [UR4+0x385a0], R8 ;  /* 0x0385a008ff007988 */ /* 0x000fe20008000c04 */
[----:B--2---:R-:W-:Y:S02]  /*b710*/  LOP3.LUT R25, R25, 0xf00, RZ, 0xb8, !PT ;  /* 0x00000f0019197812 */ /* 0x004fe400078eb8ff */
[----:B---3--:R-:W-:-:S03]  /*b720*/  LOP3.LUT R27, R27, 0xf00, RZ, 0xb8, !PT ;  /* 0x00000f001b1b7812 */ /* 0x008fc600078eb8ff */
[----:B------:R-:W-:Y:S04]  /*b730*/  STS.64 [UR4+0x38598], R24 ;  /* 0x03859818ff007988 */ /* 0x000fe80008000a04 */
[----:B------:R-:W-:Y:S04]  /*b740*/  STS.64 [UR4+0x38618], R26 ;  /* 0x0386181aff007988 */ /* 0x000fe80008000a04 */
[----:B------:R-:W1:Y:S04]  /*b750*/  LDS R7, [UR4+0x3859c] ;  /* 0x03859c04ff077984 */ /* 0x000e680008000800 */
[----:B------:R-:W2:Y:S01]  /*b760*/  LDS R28, [UR4+0x3861c] ;  /* 0x03861c04ff1c7984 */ /* 0x000ea20008000800 */
[----:B-1----:R-:W-:-:S02]  /*b770*/  LOP3.LUT R0, R7, 0xf000, RZ, 0xb8, !PT ;  /* 0x0000f00007007812 */ /* 0x002fc400078eb8ff */
[----:B--2---:R-:W-:-:S03]  /*b780*/  LOP3.LUT R2, R28, 0xf000, RZ, 0xb8, !PT ;  /* 0x0000f0001c027812 */ /* 0x004fc600078eb8ff */
[----:B------:R1:W-:Y:S04]  /*b790*/  STS [UR4+0x3859c], R0 ;  /* 0x03859c00ff007988 */ /* 0x0003e80008000804 */
[----:B------:R1:W-:Y:S02]  /*b7a0*/  STS [UR4+0x3861c], R2 ;  /* 0x03861c02ff007988 */ /* 0x0003e40008000804 */
.L_x_199:
[----:B------:R-:W-:Y:S05]  /*b7b0*/  BSYNC B0 ;  /* 0x0000000000007941 */ /* 0x000fea0003800000 */
.L_x_198:
[----:B------:R-:W-:Y:S01]  /*b7c0*/  ELECT P0, URZ, PT ;  /* 0x00000000003f782f */ /* 0x000fe20003800000 */
[----:B------:R-:W-:Y:S01]  /*b7d0*/  NOP ;  /* 0x0000000000007918 */ /* 0x000fe20000000000 */
[----:B------:R-:W-:Y:S11]  /*b7e0*/  BSSY B0, `(.L_x_200) ;  /* 0x0000004000007945 */ /* 0x000ff60003800000 */
[----:B------:R-:W-:Y:S05]  /*b7f0*/  @!P0 BRA `(.L_x_201) ;  /* 0x0000000000088947 */ /* 0x000fea0003800000 */
[----:B------:R0:W-:Y:S01]  /*b800*/  UTMACMDFLUSH ;  /* 0x00000000000079b7 */ /* 0x0001e20000000000 */
[----:B------:R-:W-:-:S04]  /*b810*/  DEPBAR.LE SB0, 0x0 ;  /* 0x000080000000791a */ /* 0x000fc80000000000 */
.L_x_201:
[----:B------:R-:W-:Y:S05]  /*b820*/  BSYNC B0 ;  /* 0x0000000000007941 */ /* 0x000fea0003800000 */
.L_x_200:
[----:B------:R-:W-:Y:S01]  /*b830*/  UMOV UR22, 0x400 ;  /* 0x0000040000167882 */ /* 0x000fe20000000000 */
[----:B---3--:R-:W-:Y:S01]  /*b840*/  IMAD.SHL.U32 R37, R37, 0x4, RZ ;  /* 0x0000000425257824 */ /* 0x008fe200078e00ff */
[----:B------:R-:W-:Y:S01]  /*b850*/  ULEA UR22, UR42, UR22, 0x18 ;  /* 0x000000162a167291 */ /* 0x000fe2000f8ec03f */
[----:B------:R-:W-:-:S03]  /*b860*/  ULDC UR18, c[0x0][0x884] ;  /* 0x0002210000127ab9 */ /* 0x000fc60000000800 */
[----:B------:R-:W-:Y:S01]  /*b870*/  UIADD3 UR29, UR22, 0x38580, URZ ;  /* 0x00038580161d7890 */ /* 0x000fe2000fffe03f */
[----:B------:R-:W-:Y:S01]  /*b880*/  IADD3 R4, P0, R37, UR16, RZ ;  /* 0x0000001025047c10 */ /* 0x000fe2000ff1e0ff */
[----:B------:R-:W-:Y:S01]  /*b890*/  UIMAD.WIDE UR18, UR18, 0x80, UR16 ;  /* 0x00000080121278a5 */ /* 0x000fe2000f8e0210 */
[----:B------:R-:W-:-:S03]  /*b8a0*/  IMAD.MOV.U32 R6, RZ, RZ, 0x1 ;  /* 0x00000001ff067424 */ /* 0x000fc600078e00ff */
[----:B------:R-:W-:Y:S02]  /*b8b0*/  IMAD.X R5, RZ, RZ, UR17, P0 ;  /* 0x00000011ff057e24 */ /* 0x000fe400080e06ff */
[----:B-1----:R-:W-:Y:S01]  /*b8c0*/  IADD3 R2, P1, R37, UR18, RZ ;  /* 0x0000001225027c10 */ /* 0x002fe2000ff3e0ff */
[----:B------:R-:W1:Y:S04]  /*b8d0*/  LDS R7, [R37+UR29] ;  /* 0x0000001d25077984 */ /* 0x000e680008000800 */
[----:B------:R-:W2:Y:S01]  /*b8e0*/  LDS R9, [R37+UR29+0x80] ;  /* 0x0000801d25097984 */ /* 0x000ea20008000800 */
[----:B------:R-:W-:Y:S01]  /*b8f0*/  IMAD.X R3, RZ, RZ, UR19, P1 ;  /* 0x00000013ff037e24 */ /* 0x000fe200088e06ff */
[----:B------:R-:W-:Y:S01]  /*b900*/  MOV R8, 0x1 ;  /* 0x0000000100087802 */ /* 0x000fe20000000f00 */
[----:B------:R-:W-:Y:S01]  /*b910*/  BSSY B0, `(.L_x_202) ;  /* 0x00000f9000007945 */ /* 0x000fe20003800000 */
[----:B------:R-:W-:Y:S01]  /*b920*/  USHF.L.U32 UR4, UR42, 0x6, URZ ;  /* 0x000000062a047899 */ /* 0x000fe2000800063f */
[----:B------:R-:W-:Y:S01]  /*b930*/  IMAD.MOV.U32 R0, RZ, RZ, RZ ;  /* 0x000000ffff007224 */ /* 0x000fe200078e00ff */
[----:B------:R-:W-:Y:S01]  /*b940*/  USHF.L.U32 UR5, UR42, 0xc, URZ ;  /* 0x0000000c2a057899 */ /* 0x000fe2000800063f */
[----:B------:R-:W-:-:S02]  /*b950*/  IMAD.MOV.U32 R20, RZ, RZ, 0x1 ;  /* 0x00000001ff147424 */ /* 0x000fc400078e00ff */
[----:B------:R-:W-:Y:S02]  /*b960*/  IMAD.MOV.U32 R21, RZ, RZ, RZ ;  /* 0x000000ffff157224 */ /* 0x000fe400078e00ff */
[----:B------:R-:W-:Y:S01]  /*b970*/  IMAD.MOV.U32 R22, RZ, RZ, RZ ;  /* 0x000000ffff167224 */ /* 0x000fe200078e00ff */
[----:B------:R-:W-:Y:S02]  /*b980*/  ULOP3.LUT UR30, UR54, 0x1, URZ, 0xfc, !UPT ;  /* 0x00000001361e7892 */ /* 0x000fe4000f8efc3f */
[----:B------:R-:W-:Y:S02]  /*b990*/  ULOP3.LUT UR31, UR53, 0x2, URZ, 0xfc, !UPT ;  /* 0x00000002351f7892 */ /* 0x000fe4000f8efc3f */
[----:B------:R-:W-:Y:S02]  /*b9a0*/  ULOP3.LUT UR23, UR4, 0x40, URZ, 0xc0, !UPT ;  /* 0x0000004004177892 */ /* 0x000fe4000f8ec03f */
[----:B------:R-:W-:Y:S02]  /*b9b0*/  ULOP3.LUT UR28, UR5, 0x1000, URZ, 0xc0, !UPT ;  /* 0x00001000051c7892 */ /* 0x000fe4000f8ec03f */
[----:B------:R-:W-:Y:S01]  /*b9c0*/  UIADD3 UR32, UR22, 0x38600, URZ ;  /* 0x0003860016207890 */ /* 0x000fe2000fffe03f */
[----:B-1----:R-:W5:Y:S04]  /*b9d0*/  ATOMG.E.EXCH.STRONG.GPU PT, RZ, [R4], R7 ;  /* 0x0000000704ff73a8 */ /* 0x002f6800041ee100 */
[----:B--2---:R1:W5:Y:S02]  /*b9e0*/  ATOMG.E.EXCH.STRONG.GPU PT, RZ, [R2], R9 ;  /* 0x0000000902ff73a8 */ /* 0x00436400041ee100 */
[----:B-1----:R-:W-:-:S02]  /*b9f0*/  PRMT R2, R6, 0x7610, R2 ;  /* 0x0000761006027816 */ /* 0x002fc40000000002 */
[----:B------:R-:W-:-:S07]  /*ba00*/  PRMT R3, R8, 0x7610, R3 ;  /* 0x0000761008037816 */ /* 0x000fce0000000003 */
.L_x_221:
[----:B------:R-:W-:Y:S01]  /*ba10*/  LOP3.LUT P0, RZ, R3, 0xff, RZ, 0xc0, !PT ;  /* 0x000000ff03ff7812 */ /* 0x000fe2000780c0ff */
[----:B-----5:R-:W-:Y:S01]  /*ba20*/  VIADD R4, R36, 0x7f ;  /* 0x0000007f24047836 */ /* 0x020fe20000000000 */
[----:B------:R-:W-:Y:S05]  /*ba30*/  YIELD ;  /* 0x0000000000007946 */ /* 0x000fea0003800000 */
[----:B------:R-:W-:Y:S01]  /*ba40*/  SHF.R.S32.HI R5, RZ, 0x1f, R4 ;  /* 0x0000001fff057819 */ /* 0x000fe20000011404 */
[----:B------:R-:W-:Y:S03]  /*ba50*/  BSSY B1, `(.L_x_203) ;  /* 0x0000008000017945 */ /* 0x000fe60003800000 */
[----:B------:R-:W-:-:S02]  /*ba60*/  LEA.HI R5, R5, R4, RZ, 0x7 ;  /* 0x0000000405057211 */ /* 0x000fc400078f38ff */
[----:B------:R-:W-:Y:S05]  /*ba70*/  @!P0 BRA `(.L_x_204) ;  /* 0x0000000000148947 */ /* 0x000fea0003800000 */
[----:B------:R-:W-:-:S04]  /*ba80*/  DEPBAR {5,4,3,2,1,0} ;  /* 0x0000003f0000791a */ /* 0x000fc80000000000 */
[----:B------:R1:W-:Y:S01]  /*ba90*/  UTMACCTL.IV [UR16] ;  /* 0x00000000100079b9 */ /* 0x0003e20008000000 */
[----:B------:R-:W-:-:S04]  /*baa0*/  DEPBAR {5,4,3,2,1,0} ;  /* 0x0000003f0000791a */ /* 0x000fc80000000000 */
[----:B------:R1:W-:Y:S02]  /*bab0*/  UTMACCTL.IV [UR18] ;  /* 0x00000000120079b9 */ /* 0x0003e40008000000 */
[----:B-1----:R-:W-:Y:S01]  /*bac0*/  NOP ;  /* 0x0000000000007918 */ /* 0x002fe20000000000 */
.L_x_204:
[----:B------:R-:W-:Y:S05]  /*bad0*/  BSYNC B1 ;  /* 0x0000000000017941 */ /* 0x000fea0003800000 */
.L_x_203:
[----:B------:R-:W-:Y:S01]  /*bae0*/  UMOV UR4, 0xffffffff ;  /* 0xffffffff00047882 */ /* 0x000fe20000000000 */
[----:B------:R-:W-:Y:S02]  /*baf0*/  SHF.R.S32.HI R7, RZ, 0x7, R5 ;  /* 0x00000007ff077819 */ /* 0x000fe40000011405 */
[----:B------:R-:W-:Y:S05]  /*bb00*/  BRA.DIV UR4, `(.L_x_205) ;  /* 0x0000003e04007947 */ /* 0x000fea000b800000 */
[----:B-----5:R-:W-:-:S13]  /*bb10*/  ELECT P6, URZ, PT ;  /* 0x00000000003f782f */ /* 0x020fda00038c0000 */
.L_x_291:
[----:B------:R-:W-:Y:S01]  /*bb20*/  ISETP.LT.OR P6, PT, R36, 0x1, !P6 ;  /* 0x000000012400780c */ /* 0x000fe200077c1670 */
[----:B------:R-:W-:-:S12]  /*bb30*/  BSSY B1, `(.L_x_206) ;  /* 0x0000039000017945 */ /* 0x000fd80003800000 */
[----:B------:R-:W-:Y:S05]  /*bb40*/  @P6 BRA `(.L_x_207) ;  /* 0x0000000000dc6947 */ /* 0x000fea0003800000 */
[----:B------:R-:W-:Y:S01]  /*bb50*/  IMAD.SHL.U32 R16, R16, 0x100, RZ ;  /* 0x0000010010107824 */ /* 0x000fe200078e00ff */
[----:B------:R-:W-:Y:S01]  /*bb60*/  LEA R17, R17, UR23, 0x7 ;  /* 0x0000001711117c11 */ /* 0x000fe2000f8e38ff */
[----:B------:R-:W-:Y:S02]  /*bb70*/  VIADD R9, R7, 0x1 ;  /* 0x0000000107097836 */ /* 0x000fe40000000000 */
[----:B------:R-:W-:Y:S02]  /*bb80*/  IMAD.MOV.U32 R10, RZ, RZ, RZ ;  /* 0x000000ffff0a7224 */ /* 0x000fe400078e00ff */
[----:B------:R-:W-:Y:S02]  /*bb90*/  IMAD.MOV.U32 R3, RZ, RZ, R20 ;  /* 0x000000ffff037224 */ /* 0x000fe400078e0014 */
[----:B------:R-:W-:-:S07]  /*bba0*/  IMAD.MOV.U32 R4, RZ, RZ, R0 ;  /* 0x000000ffff047224 */ /* 0x000fce00078e0000 */
.L_x_210:
[----:B-1----:R-:W-:Y:S01]  /*bbb0*/  LEA R8, R4, UR22, 0x3 ;  /* 0x0000001604087c11 */ /* 0x002fe2000f8e18ff */
[----:B------:R-:W-:Y:S05]  /*bbc0*/  YIELD ;  /* 0x0000000000007946 */ /* 0x000fea0003800000 */
[----:B------:R-:W-:Y:S02]  /*bbd0*/  SHF.L.U32 R5, R3, 0x1f, RZ ;  /* 0x0000001f03057819 */ /* 0x000fe400000006ff */
[----:B------:R-:W-:Y:S02]  /*bbe0*/  LOP3.LUT P1, RZ, R19, 0x7f, RZ, 0xc0, !PT ;  /* 0x0000007f13ff7812 */ /* 0x000fe4000782c0ff */
[----:B------:R-:W1:Y:S11]  /*bbf0*/  SYNCS.PHASECHK.TRANS64.TRYWAIT P0, [R8+URZ+0x38490], R5 ;  /* 0x03849005080075a7 */ /* 0x000e76000800017f */
[----:B------:R-:W2:Y:S01]  /*bc00*/  @!P1 LDC R6, c[0x0][0x500] ;  /* 0x00014000ff069b82 */ /* 0x000ea20000000800 */
[----:B-1----:R-:W-:Y:S05]  /*bc10*/  @!P0 BRA `(.L_x_208) ;  /* 0x0000003800dc8947 */ /* 0x002fea0003800000 */
.L_x_292:
[----:B------:R-:W-:Y:S01]  /*bc20*/  UPRMT UR4, UR31, 0x9910, URZ ;  /* 0x000099101f047896 */ /* 0x000fe2000800003f */
[----:B--2---:R2:W-:Y:S03]  /*bc30*/  @!P1 SYNCS.ARRIVE.TRANS64 RZ, [R8+URZ+0x38480], R6 ;  /* 0x0384800608ff99a7 */ /* 0x0045e6000800003f */
[----:B------:R-:W-:-:S06]  /*bc40*/  UISETP.NE.AND UP0, UPT, UR4, 0x2, UPT ;  /* 0x000000020400788c */ /* 0x000fcc000bf05270 */
[----:B------:R-:W-:-:S13]  /*bc50*/  PLOP3.LUT P0, PT, PT, PT, UP0, 0x80, 0x0 ;  /* 0x000000000000781c */ /* 0x000fda0003f0f008 */
[----:B--2---:R-:W-:Y:S05]  /*bc60*/  @P0 BRA `(.L_x_209) ;  /* 0x0000000000040947 */ /* 0x004fea0003800000 */
[----:B------:R-:W-:Y:S01]  /*bc70*/  BPT.TRAP 0x1 ;  /* 0x000000040000795c */ /* 0x000fe20000300000 */
.L_x_209:
[----:B------:R-:W-:Y:S01]  /*bc80*/  R2UR UR4, R4 ;  /* 0x00000000040472ca */ /* 0x000fe200000e0000 */
[----:B------:R-:W-:Y:S01]  /*bc90*/  VIADD R9, R9, 0xffffffff ;  /* 0xffffffff09097836 */ /* 0x000fe20000000000 */
[----:B------:R-:W-:Y:S01]  /*bca0*/  R2UR UR5, R8 ;  /* 0x00000000080572ca */ /* 0x000fe200000e0000 */
[----:B------:R-:W-:Y:S01]  /*bcb0*/  VIADD R4, R4, 0x1 ;  /* 0x0000000104047836 */ /* 0x000fe20000000000 */
[----:B------:R-:W-:Y:S01]  /*bcc0*/  R2UR UR6, R10 ;  /* 0x000000000a0672ca */ /* 0x000fe200000e0000 */
[----:B------:R-:W-:Y:S01]  /*bcd0*/  UMOV UR20, 0x0 ;  /* 0x0000000000147882 */ /* 0x000fe20000000000 */
[----:B------:R-:W-:Y:S01]  /*bce0*/  R2UR UR7, R16 ;  /* 0x00000000100772ca */ /* 0x000fe200000e0000 */
[----:B------:R-:W-:Y:S01]  /*bcf0*/  UMOV UR21, 0x10000000 ;  /* 0x1000000000157882 */ /* 0x000fe20000000000 */
[----:B------:R-:W-:Y:S01]  /*bd00*/  R2UR UR27, R17 ;  /* 0x00000000111b72ca */ /* 0x000fe200000e0000 */
[----:B------:R-:W-:Y:S01]  /*bd10*/  UMOV UR33, 0x30000 ;  /* 0x0003000000217882 */ /* 0x000fe20000000000 */
[----:B------:R-:W-:-:S02]  /*bd20*/  ISETP.GT.AND P1, PT, R9, 0x1, PT ;  /* 0x000000010900780c */ /* 0x000fc40003f24270 */
[----:B------:R-:W-:Y:S01]  /*bd30*/  ISETP.NE.AND P0, PT, R4, 0x2, PT ;  /* 0x000000020400780c */ /* 0x000fe20003f05270 */
[----:B------:R-:W-:Y:S01]  /*bd40*/  ULEA UR8, UR4, UR28, 0xe ;  /* 0x0000001c04087291 */ /* 0x000fe2000f8e703f */
[----:B------:R-:W-:Y:S01]  /*bd50*/  IADD3 R10, R10, 0x80, RZ ;  /* 0x000000800a0a7810 */ /* 0x000fe20007ffe0ff */
[----:B------:R-:W-:Y:S01]  /*bd60*/  ULEA UR4, UR4, UR22, 0x10 ;  /* 0x0000001604047291 */ /* 0x000fe2000f8e803f */
[----:B------:R-:W-:Y:S01]  /*bd70*/  SEL R6, RZ, 0x1, P0 ;  /* 0x00000001ff067807 */ /* 0x000fe20000000000 */
[----:B------:R-:W-:Y:S01]  /*bd80*/  ULEA UR12, UR8, UR22, 0x1 ;  /* 0x00000016080c7291 */ /* 0x000fe2000f8e083f */
[----:B------:R-:W-:Y:S01]  /*bd90*/  SEL R4, R4, RZ, P0 ;  /* 0x000000ff04047207 */ /* 0x000fe20000000000 */
[----:B------:R-:W-:Y:S01]  /*bda0*/  UIADD3 UR5, UR5, 0x38480, URZ ;  /* 0x0003848005057890 */ /* 0x000fe2000fffe03f */
[----:B------:R-:W-:Y:S01]  /*bdb0*/  LOP3.LUT R3, R3, R6, RZ, 0x3c, !PT ;  /* 0x0000000603037212 */ /* 0x000fe200078e3cff */
[----:B------:R-:W-:Y:S02]  /*bdc0*/  UIADD3 UR10, UR6, 0x40, URZ ;  /* 0x00000040060a7890 */ /* 0x000fe4000fffe03f */
[----:B------:R-:W-:-:S02]  /*bdd0*/  UIADD3 UR8, UR4, 0x8000, URZ ;  /* 0x0000800004087890 */ /* 0x000fc4000fffe03f */
[----:B------:R-:W-:Y:S02]  /*bde0*/  UIADD3 UR24, UR12, 0x20000, URZ ;  /* 0x000200000c187890 */ /* 0x000fe4000fffe03f */
[----:B------:R-:W-:Y:S01]  /*bdf0*/  UIADD3 UR12, UR12, 0x24000, URZ ;  /* 0x000240000c0c7890 */ /* 0x000fe2000fffe03f */
[----:B------:R2:W-:Y:S01]  /*be00*/  UTMALDG.2D [UR4], [UR16], desc[UR20] ;  /* 0x00001404100075b4 */ /* 0x0005e20008009000 */
[----:B------:R-:W-:Y:S01]  /*be10*/  UMOV UR11, UR7 ;  /* 0x00000007000b7c82 */ /* 0x000fe20008000000 */
[----:B------:R-:W-:Y:S01]  /*be20*/  UMOV UR9, UR5 ;  /* 0x0000000500097c82 */ /* 0x000fe20008000000 */
[----:B------:R-:W-:Y:S01]  /*be30*/  UMOV UR26, UR6 ;  /* 0x00000006001a7c82 */ /* 0x000fe20008000000 */
[----:B------:R-:W-:Y:S01]  /*be40*/  UMOV UR25, UR5 ;  /* 0x0000000500197c82 */ /* 0x000fe20008000000 */
[----:B------:R-:W-:Y:S01]  /*be50*/  UMOV UR15, UR27 ;  /* 0x0000001b000f7c82 */ /* 0x000fe20008000000 */
[----:B------:R-:W-:Y:S01]  /*be60*/  UMOV UR13, UR5 ;  /* 0x00000005000d7c82 */ /* 0x000fe20008000000 */
[----:B------:R-:W-:Y:S01]  /*be70*/  UMOV UR14, UR10 ;  /* 0x0000000a000e7c82 */ /* 0x000fe20008000000 */
[----:B------:R2:W-:Y:S01]  /*be80*/  UTMALDG.2D [UR8], [UR16], desc[UR20] ;  /* 0x00001408100075b4 */ /* 0x0005e20008009000 */
[----:B------:R2:W-:Y:S01]  /*be90*/  UTMALDG.2D.MULTICAST [UR24], [UR18], UR33, desc[UR20] ;  /* 0x00001418120073b4 */ /* 0x0005e20008009821 */
[----:B------:R2:W-:Y:S02]  /*bea0*/  UTMALDG.2D.MULTICAST [UR12], [UR18], UR33, desc[UR20] ;  /* 0x0000140c120073b4 */ /* 0x0005e40008009821 */
[----:B--2---:R-:W-:Y:S05]  /*beb0*/  @P1 BRA `(.L_x_210) ;  /* 0xfffffffc003c1947 */ /* 0x004fea000383ffff */
.L_x_207:
[----:B------:R-:W-:Y:S05]  /*bec0*/  BSYNC B1 ;  /* 0x0000000000017941 */ /* 0x000fea0003800000 */
.L_x_206:
[----:B------:R-:W-:Y:S01]  /*bed0*/  IMAD.IADD R0, R7, 0x1, R0 ;  /* 0x0000000107007824 */ /* 0x000fe200078e0200 */
[----:B------:R-:W-:-:S04]  /*bee0*/  LOP3.LUT P0, RZ, R2, 0xff, RZ, 0xc0, !PT ;  /* 0x000000ff02ff7812 */ /* 0x000fc8000780c0ff */
[----:B------:R-:W-:-:S04]  /*bef0*/  SHF.R.U32.HI R2, RZ, 0x1, R0 ;  /* 0x00000001ff027819 */ /* 0x000fc80000011600 */
[----:B------:R-:W-:-:S04]  /*bf00*/  LOP3.LUT R2, R2, 0x1, RZ, 0xc0, !PT ;  /* 0x0000000102027812 */ /* 0x000fc800078ec0ff */
[----:B------:R-:W-:Y:S01]  /*bf10*/  ISETP.NE.U32.AND P1, PT, R2, 0x1, PT ;  /* 0x000000010200780c */ /* 0x000fe20003f25070 */
[----:B------:R-:W-:Y:S01]  /*bf20*/  IMAD.U32 R2, RZ, RZ, UR30 ;  /* 0x0000001eff027e24 */ /* 0x000fe2000f8e00ff */
[----:B------:R-:W-:Y:S01]  /*bf30*/  @P0 SYNCS.ARRIVE.TRANS64.A1T0 RZ, [UR22+0x384e8], RZ ;  /* 0x0384e8ffffff09a7 */ /* 0x000fe20008100016 */
[----:B------:R-:W-:Y:S02]  /*bf40*/  ISETP.GT.U32.AND P0, PT, R0, 0x1, PT ;  /* 0x000000010000780c */ /* 0x000fe40003f04070 */
[C---:B------:R-:W-:Y:S02]  /*bf50*/  ISETP.GT.U32.AND P1, PT, R7.reuse, 0x1, !P1 ;  /* 0x000000010700780c */ /* 0x040fe40004f24070 */
[----:B------:R-:W-:Y:S02]  /*bf60*/  ISETP.NE.AND P2, PT, R2, 0x3, PT ;  /* 0x000000030200780c */ /* 0x000fe40003f45270 */
[----:B------:R-:W-:Y:S02]  /*bf70*/  ISETP.LT.U32.AND P0, PT, R7, 0x2, P0 ;  /* 0x000000020700780c */ /* 0x000fe40000701070 */
[----:B------:R-:W-:-:S02]  /*bf80*/  SEL R2, RZ, 0x1, !P1 ;  /* 0x00000001ff027807 */ /* 0x000fc40004800000 */
[----:B------:R-:W-:Y:S02]  /*bf90*/  SEL R3, RZ, 0x1, !P0 ;  /* 0x00000001ff037807 */ /* 0x000fe40004000000 */
[----:B------:R-:W-:Y:S02]  /*bfa0*/  LOP3.LUT R0, R0, 0x1, RZ, 0xc0, !PT ;  /* 0x0000000100007812 */ /* 0x000fe400078ec0ff */
[----:B------:R-:W-:-:S03]  /*bfb0*/  LOP3.LUT R20, R2, R20, R3, 0x96, !PT ;  /* 0x0000001402147212 */ /* 0x000fc600078e9603 */
[----:B------:R-:W-:Y:S05]  /*bfc0*/  @!P2 BRA `(.L_x_211) ;  /* 0x000000000004a947 */ /* 0x000fea0003800000 */
[----:B------:R-:W-:Y:S01]  /*bfd0*/  BPT.TRAP 0x1 ;  /* 0x000000040000795c */ /* 0x000fe20000300000 */
.L_x_211:
[C---:B------:R-:W-:Y:S01]  /*bfe0*/  LEA R3, R21.reuse, UR22, 0x3 ;  /* 0x0000001615037c11 */ /* 0x040fe2000f8e18ff */
[----:B------:R-:W-:Y:S01]  /*bff0*/  BSSY B1, `(.L_x_212) ;  /* 0x0000005000017945 */ /* 0x000fe20003800000 */
[----:B------:R-:W-:Y:S02]  /*c000*/  SHF.L.U32 R2, R22, 0x1f, RZ ;  /* 0x0000001f16027819 */ /* 0x000fe400000006ff */
[----:B------:R-:W-:Y:S02]  /*c010*/  LEA R4, R21, UR22, 0x4 ;  /* 0x0000001615047c11 */ /* 0x000fe4000f8e20ff */
[----:B------:R-:W2:Y:S02]  /*c020*/  SYNCS.PHASECHK.TRANS64.TRYWAIT P0, [R3+URZ+0x38400], R2 ;  /* 0x03840002030075a7 */ /* 0x000ea4000800017f */
[----:B--2---:R-:W-:Y:S05]  /*c030*/  @!P0 BRA `(.L_x_213) ;  /* 0x0000003400e88947 */ /* 0x004fea0003800000 */
.L_x_293:
[----:B------:R-:W-:Y:S05]  /*c040*/  BSYNC B1 ;  /* 0x0000000000017941 */ /* 0x000fea0003800000 */
.L_x_212:
[----:B-1----:R-:W1:Y:S01]  /*c050*/  LDS.128 R4, [R4+0x384f0] ;  /* 0x0384f00004047984 */ /* 0x002e620000000c00 */
[----:B------:R-:W-:Y:S01]  /*c060*/  @!PT LDS RZ, [RZ] ;  /* 0x00000000fffff984 */ /* 0x000fe20000000800 */
[----:B------:R-:W-:Y:S01]  /*c070*/  @!PT LDS RZ, [RZ] ;  /* 0x00000000fffff984 */ /* 0x000fe20000000800 */
[----:B------:R-:W-:Y:S01]  /*c080*/  @!PT LDS RZ, [RZ] ;  /* 0x00000000fffff984 */ /* 0x000fe20000000800 */
[----:B------:R-:W-:Y:S01]  /*c090*/  @!PT LDS RZ, [RZ] ;  /* 0x00000000fffff984 */ /* 0x000fe20000000800 */
[----:B------:R3:W-:Y:S06]  /*c0a0*/  MEMBAR.ALL.CTA ;  /* 0x0000000000007992 */ /* 0x0007ec0000008000 */
[----:B---3--:R-:W3:Y:S01]  /*c0b0*/  FENCE.VIEW.ASYNC.S ;  /* 0x00000000000073c6 */ /* 0x008ee20000000000 */
[----:B-1----:R-:W-:Y:S02]  /*c0c0*/  IMAD.MOV.U32 R17, RZ, RZ, R5 ;  /* 0x000000ffff117224 */ /* 0x002fe400078e0005 */
[----:B------:R-:W-:Y:S01]  /*c0d0*/  IMAD.MOV.U32 R16, RZ, RZ, R4 ;  /* 0x000000ffff107224 */ /* 0x000fe200078e0004 */
[----:B---3--:R-:W-:Y:S06]  /*c0e0*/  @!P2 BRA `(.L_x_214) ;  /* 0x000000000004a947 */ /* 0x008fec0003800000 */
[----:B------:R-:W-:Y:S01]  /*c0f0*/  BPT.TRAP 0x1 ;  /* 0x000000040000795c */ /* 0x000fe20000300000 */
.L_x_214:
[----:B------:R-:W1:Y:S01]  /*c100*/  S2R R5, SR_CgaCtaId ;  /* 0x0000000000057919 */ /* 0x000e620000008800 */
[----:B------:R-:W-:Y:S01]  /*c110*/  ISETP.NE.AND P0, PT, R7, RZ, PT ;  /* 0x000000ff0700720c */ /* 0x000fe20003f05270 */
[----:B--2---:R-:W-:Y:S01]  /*c120*/  VIADD R2, R3, 0x38440 ;  /* 0x0003844003027836 */ /* 0x004fe20000000000 */
[CC--:B------:R-:W-:Y:S02]  /*c130*/  ISETP.NE.AND P1, PT, R6.reuse, R18.reuse, PT ;  /* 0x000000120600720c */ /* 0x0c0fe40003f25270 */
[----:B------:R-:W-:Y:S02]  /*c140*/  ISETP.EQ.OR P0, PT, R6, R18, !P0 ;  /* 0x000000120600720c */ /* 0x000fe40004702670 */
[----:B-1----:R-:W-:-:S04]  /*c150*/  PRMT R2, R5, 0x654, R2 ;  /* 0x0000065405027816 */ /* 0x002fc80000000002 */
[----:B------:R1:W-:Y:S07]  /*c160*/  SYNCS.ARRIVE.TRANS64.RED.A1T0 RZ, [R2+URZ], RZ ;  /* 0x000000ff02ff79a7 */ /* 0x0003ee000810043f */
[----:B------:R-:W-:Y:S05]  /*c170*/  @P0 BRA `(.L_x_215) ;  /* 0x0000000400a40947 */ /* 0x000fea0003800000 */
[----:B-1----:R-:W1:Y:S02]  /*c180*/  LDC.64 R2, c[0x0][0x290] ;  /* 0x0000a400ff027b82 */ /* 0x002e640000000a00 */
[----:B-1----:R-:W-:-:S05]  /*c190*/  IMAD.WIDE R2, R6, 0xc, R2 ;  /* 0x0000000c06027825 */ /* 0x002fca00078e0202 */
[----:B------:R1:W5:Y:S01]  /*c1a0*/  LDG.E R36, desc[UR58][R2.64+0x8] ;  /* 0x0000083a02247981 */ /* 0x000362000c1e1900 */
[----:B------:R-:W-:-:S03]  /*c1b0*/  UMOV UR4, 0xffffffff ;  /* 0xffffffff00047882 */ /* 0x000fc60000000000 */
[----:B------:R-:W-:Y:S05]  /*c1c0*/  BRA.DIV UR4, `(.L_x_216) ;  /* 0x0000003604987947 */ /* 0x000fea000b800000 */
[----:B------:R-:W-:-:S13]  /*c1d0*/  ELECT P6, URZ, PT ;  /* 0x00000000003f782f */ /* 0x000fda00038c0000 */
.L_x_296:
[----:B------:R-:W-:Y:S04]  /*c1e0*/  BSSY B1, `(.L_x_217) ;  /* 0x000004f000017945 */ /* 0x000fe80003800000 */
[----:B------:R-:W-:Y:S05]  /*c1f0*/  @!P6 BRA `(.L_x_218) ;  /* 0x000000040034e947 */ /* 0x000fea0003800000 */
[C---:B------:R-:W-:Y:S01]  /*c200*/  IMAD.SHL.U32 R4, R6.reuse, 0x8, RZ ;  /* 0x0000000806047824 */ /* 0x040fe200078e00ff */
[----:B------:R-:W-:Y:S01]  /*c210*/  SHF.R.S32.HI R5, RZ, 0x1f, R6 ;  /* 0x0000001fff057819 */ /* 0x000fe20000011406 */
[----:B------:R-:W-:Y:S01]  /*c220*/  ULDC.64 UR4, c[0x0][0x510] ;  /* 0x0001440000047ab9 */ /* 0x000fe20000000a00 */
[----:B------:R-:W-:Y:S01]  /*c230*/  ULDC.64 UR6, c[0x0][0x520] ;  /* 0x0001480000067ab9 */ /* 0x000fe20000000a00 */
[----:B------:R-:W2:Y:S01]  /*c240*/  LDG.E R15, desc[UR58][R2.64] ;  /* 0x0000003a020f7981 */ /* 0x000ea2000c1e1900 */
[----:B------:R-:W-:Y:S02]  /*c250*/  SHF.L.U64.HI R5, R6, 0x3, R5 ;  /* 0x0000000306057819 */ /* 0x000fe40000010205 */
[C---:B------:R-:W-:Y:S02]  /*c260*/  IADD3 R12, P0, R4.reuse, UR4, RZ ;  /* 0x00000004040c7c10 */ /* 0x040fe4000ff1e0ff */
[----:B------:R-:W-:Y:S02]  /*c270*/  IADD3 R10, P2, R4, UR6, RZ ;  /* 0x00000006040a7c10 */ /* 0x000fe4000ff5e0ff */
[C---:B------:R-:W-:Y:S01]  /*c280*/  IADD3.X R13, R5.reuse, UR5, RZ, P0, !PT ;  /* 0x00000005050d7c10 */ /* 0x040fe200087fe4ff */
[----:B------:R-:W-:Y:S01]  /*c290*/  ULDC.64 UR4, c[0x0][0x518] ;  /* 0x0001460000047ab9 */ /* 0x000fe20000000a00 */
[----:B------:R-:W-:-:S04]  /*c2a0*/  IADD3.X R11, R5, UR7, RZ, P2, !PT ;  /* 0x00000007050b7c10 */ /* 0x000fc800097fe4ff */
[----:B------:R-:W3:Y:S04]  /*c2b0*/  LDG.E.64 R12, desc[UR58][R12.64] ;  /* 0x0000003a0c0c7981 */ /* 0x000ee8000c1e1b00 */
[----:B------:R-:W4:Y:S01]  /*c2c0*/  LDG.E.64 R10, desc[UR58][R10.64] ;  /* 0x0000003a0a0a7981 */ /* 0x000f22000c1e1b00 */
[----:B------:R-:W-:-:S04]  /*c2d0*/  IADD3 R8, P0, R4, UR4, RZ ;  /* 0x0000000404087c10 */ /* 0x000fc8000ff1e0ff */
[----:B------:R-:W-:Y:S01]  /*c2e0*/  IADD3.X R9, R5, UR5, RZ, P0, !PT ;  /* 0x0000000505097c10 */ /* 0x000fe200087fe4ff */
[----:B------:R-:W-:-:S05]  /*c2f0*/  ULDC.64 UR4, c[0x0][0x528] ;  /* 0x00014a0000047ab9 */ /* 0x000fca0000000a00 */
[----:B------:R-:W2:Y:S01]  /*c300*/  LDG.E.64 R8, desc[UR58][R8.64] ;  /* 0x0000003a08087981 */ /* 0x000ea2000c1e1b00 */
[----:B------:R-:W-:-:S04]  /*c310*/  IADD3 R4, P0, R4, UR4, RZ ;  /* 0x0000000404047c10 */ /* 0x000fc8000ff1e0ff */
[----:B------:R-:W-:-:S06]  /*c320*/  IADD3.X R5, R5, UR5, RZ, P0, !PT ;  /* 0x0000000505057c10 */ /* 0x000fcc00087fe4ff */
[----:B------:R-:W2:Y:S04]  /*c330*/  LDG.E.64 R4, desc[UR58][R4.64] ;  /* 0x0000003a04047981 */ /* 0x000ea8000c1e1b00 */
[----:B---3--:R-:W-:Y:S04]  /*c340*/  STS.64 [UR29], R12 ;  /* 0x0000000cff007988 */ /* 0x008fe80008000a1d */
[----:B----4-:R-:W-:Y:S04]  /*c350*/  STS.64 [UR32], R10 ;  /* 0x0000000aff007988 */ /* 0x010fe80008000a20 */
[----:B------:R-:W3:Y:S01]  /*c360*/  LDS R14, [UR29+0x1c] ;  /* 0x00001c1dff0e7984 */ /* 0x000ee20008000800 */
[----:B--2---:R-:W-:-:S04]  /*c370*/  SHF.L.U64.HI R24, R8, 0x1, R9 ;  /* 0x0000000108187819 */ /* 0x004fc80000010209 */
[----:B------:R-:W-:-:S04]  /*c380*/  LOP3.LUT R24, R24, 0x1fffffff, RZ, 0xc0, !PT ;  /* 0x1fffffff18187812 */ /* 0x000fc800078ec0ff */
[----:B------:R-:W-:-:S04]  /*c390*/  SHF.R.U32.HI R9, RZ, 0x4, R24 ;  /* 0x00000004ff097819 */ /* 0x000fc80000011618 */
[----:B---3--:R-:W-:Y:S02]  /*c3a0*/  LOP3.LUT R9, R14, 0xf, R9, 0xb8, !PT ;  /* 0x0000000f0e097812 */ /* 0x008fe400078eb809 */
[----:B------:R1:W2:Y:S04]  /*c3b0*/  LDG.E R14, desc[UR58][R2.64+0x4] ;  /* 0x0000043a020e7981 */ /* 0x0002a8000c1e1900 */
[----:B------:R-:W-:Y:S04]  /*c3c0*/  STS [UR29+0x1c], R9 ;  /* 0x00001c09ff007988 */ /* 0x000fe8000800081d */
[----:B------:R-:W3:Y:S02]  /*c3d0*/  LDS R18, [UR29+0x1c] ;  /* 0x00001c1dff127984 */ /* 0x000ee40008000800 */
[----:B---3--:R-:W-:-:S05]  /*c3e0*/  LOP3.LUT R18, R18, 0xf0, RZ, 0xb8, !PT ;  /* 0x000000f012127812 */ /* 0x008fca00078eb8ff */
[----:B------:R-:W-:Y:S04]  /*c3f0*/  STS [UR29+0x1c], R18 ;  /* 0x00001c12ff007988 */ /* 0x000fe8000800081d */
[----:B------:R-:W3:Y:S01]  /*c400*/  LDS R13, [UR29+0x1c] ;  /* 0x00001c1dff0d7984 */ /* 0x000ee20008000800 */
[----:B------:R-:W-:-:S05]  /*c410*/  IMAD.U32 R12, RZ, RZ, UR29 ;  /* 0x0000001dff0c7e24 */ /* 0x000fca000f8e00ff */
[----:B------:R-:W-:Y:S02]  /*c420*/  SHF.R.U64 R12, R12, 0x4, RZ ;  /* 0x000000040c0c7819 */ /* 0x000fe400000012ff */
[----:B---3--:R-:W-:-:S05]  /*c430*/  LOP3.LUT R13, R13, 0xf00, RZ, 0xb8, !PT ;  /* 0x00000f000d0d7812 */ /* 0x008fca00078eb8ff */
[----:B------:R-:W-:Y:S04]  /*c440*/  STS.64 [UR29+0x18], R12 ;  /* 0x0000180cff007988 */ /* 0x000fe80008000a1d */
[----:B------:R-:W1:Y:S01]  /*c450*/  LDS R25, [UR29+0x1c] ;  /* 0x00001c1dff197984 */ /* 0x000e620008000800 */
[----:B------:R-:W-:Y:S01]  /*c460*/  IMAD.SHL.U32 R23, R8, 0x2, RZ ;  /* 0x0000000208177824 */ /* 0x000fe200078e00ff */
[----:B------:R-:W-:-:S04]  /*c470*/  CS2R R10, SRZ ;  /* 0x00000000000a7805 */ /* 0x000fc8000001ff00 */
[----:B------:R-:W-:Y:S01]  /*c480*/  LOP3.LUT R23, R23, 0xfffffffe, RZ, 0xc0, !PT ;  /* 0xfffffffe17177812 */ /* 0x000fe200078ec0ff */
[----:B-----5:R-:W-:Y:S02]  /*c490*/  VIADD R8, R36, 0xffffffff ;  /* 0xffffffff24087836 */ /* 0x020fe40000000000 */
[----:B------:R-:W-:Y:S01]  /*c4a0*/  VIADD R9, R15, 0xffffffff ;  /* 0xffffffff0f097836 */ /* 0x000fe20000000000 */
[----:B------:R-:W-:Y:S01]  /*c4b0*/  SHF.R.U64 R23, R23, 0x4, R24 ;  /* 0x0000000417177819 */ /* 0x000fe20000001218 */
[----:B------:R-:W-:Y:S04]  /*c4c0*/  STS [UR29+0x10], R12 ;  /* 0x0000100cff007988 */ /* 0x000fe8000800081d */
[----:B------:R-:W-:Y:S04]  /*c4d0*/  STS [UR29+0x14], R12 ;  /* 0x0000140cff007988 */ /* 0x000fe8000800081d */
[----:B------:R-:W-:Y:S04]  /*c4e0*/  STS.128 [UR29+0x20], R8 ;  /* 0x00002008ff007988 */ /* 0x000fe80008000c1d */
[----:B------:R-:W-:Y:S04]  /*c4f0*/  STS [UR29+0xc], R23 ;  /* 0x00000c17ff007988 */ /* 0x000fe8000800081d */
[----:B------:R-:W-:Y:S01]  /*c500*/  STS [UR29+0x30], RZ ;  /* 0x000030ffff007988 */ /* 0x000fe2000800081d */
[----:B-1----:R-:W-:-:S05]  /*c510*/  LOP3.LUT R2, R25, 0xf000, RZ, 0xb8, !PT ;  /* 0x0000f00019027812 */ /* 0x002fca00078eb8ff */
[----:B------:R-:W-:Y:S04]  /*c520*/  STS [UR29+0x1c], R2 ;  /* 0x00001c02ff007988 */ /* 0x000fe8000800081d */
[----:B------:R-:W1:Y:S01]  /*c530*/  LDS R3, [UR32+0x1c] ;  /* 0x00001c20ff037984 */ /* 0x000e620008000800 */
[----:B------:R-:W-:-:S04]  /*c540*/  SHF.L.U64.HI R24, R4, 0x1, R5 ;  /* 0x0000000104187819 */ /* 0x000fc80000010205 */
[----:B------:R-:W-:-:S04]  /*c550*/  LOP3.LUT R24, R24, 0x1fffffff, RZ, 0xc0, !PT ;  /* 0x1fffffff18187812 */ /* 0x000fc800078ec0ff */
[----:B------:R-:W-:-:S04]  /*c560*/  SHF.R.U32.HI R18, RZ, 0x4, R24 ;  /* 0x00000004ff127819 */ /* 0x000fc80000011618 */
[----:B-1----:R-:W-:-:S05]  /*c570*/  LOP3.LUT R5, R3, 0xf, R18, 0xb8, !PT ;  /* 0x0000000f03057812 */ /* 0x002fca00078eb812 */
[----:B------:R-:W-:Y:S04]  /*c580*/  STS [UR32+0x1c], R5 ;  /* 0x00001c05ff007988 */ /* 0x000fe80008000820 */
[----:B------:R-:W1:Y:S02]  /*c590*/  LDS R3, [UR32+0x1c] ;  /* 0x00001c20ff037984 */ /* 0x000e640008000800 */
[----:B-1----:R-:W-:-:S05]  /*c5a0*/  LOP3.LUT R9, R3, 0xf0, RZ, 0xb8, !PT ;  /* 0x000000f003097812 */ /* 0x002fca00078eb8ff */
[----:B------:R-:W-:Y:S04]  /*c5b0*/  STS [UR32+0x1c], R9 ;  /* 0x00001c09ff007988 */ /* 0x000fe80008000820 */
[----:B------:R-:W1:Y:S01]  /*c5c0*/  LDS R3, [UR32+0x1c] ;  /* 0x00001c20ff037984 */ /* 0x000e620008000800 */
[----:B------:R-:W-:-:S05]  /*c5d0*/  IMAD.U32 R2, RZ, RZ, UR32 ;  /* 0x00000020ff027e24 */ /* 0x000fca000f8e00ff */
[----:B------:R-:W-:Y:S02]  /*c5e0*/  SHF.R.U64 R2, R2, 0x4, RZ ;  /* 0x0000000402027819 */ /* 0x000fe400000012ff */
[----:B-1----:R-:W-:-:S05]  /*c5f0*/  LOP3.LUT R3, R3, 0xf00, RZ, 0xb8, !PT ;  /* 0x00000f0003037812 */ /* 0x002fca00078eb8ff */
[----:B------:R-:W-:Y:S04]  /*c600*/  STS.64 [UR32+0x18], R2 ;  /* 0x00001802ff007988 */ /* 0x000fe80008000a20 */
[----:B------:R-:W1:Y:S01]  /*c610*/  LDS R12, [UR32+0x1c] ;  /* 0x00001c20ff0c7984 */ /* 0x000e620008000800 */
[----:B------:R-:W-:-:S04]  /*c620*/  SHF.L.U32 R4, R4, 0x1, RZ ;  /* 0x0000000104047819 */ /* 0x000fc800000006ff */
[----:B------:R-:W-:Y:S01]  /*c630*/  LOP3.LUT R5, R4, 0xfffffffe, RZ, 0xc0, !PT ;  /* 0xfffffffe04057812 */ /* 0x000fe200078ec0ff */
[----:B--2---:R-:W-:-:S03]  /*c640*/  VIADD R9, R14, 0xffffffff ;  /* 0xffffffff0e097836 */ /* 0x004fc60000000000 */
[----:B------:R-:W-:Y:S01]  /*c650*/  SHF.R.U64 R5, R5, 0x4, R24 ;  /* 0x0000000405057819 */ /* 0x000fe20000001218 */
[----:B------:R2:W-:Y:S04]  /*c660*/  STS [UR32+0x10], R2 ;  /* 0x00001002ff007988 */ /* 0x0005e80008000820 */
[----:B------:R2:W-:Y:S04]  /*c670*/  STS.128 [UR32+0x20], R8 ;  /* 0x00002008ff007988 */ /* 0x0005e80008000c20 */
[----:B------:R2:W-:Y:S04]  /*c680*/  STS [UR32+0xc], R5 ;  /* 0x00000c05ff007988 */ /* 0x0005e80008000820 */
[----:B------:R2:W-:Y:S04]  /*c690*/  STS [UR32+0x14], R2 ;  /* 0x00001402ff007988 */ /* 0x0005e80008000820 */
[----:B------:R-:W-:Y:S01]  /*c6a0*/  STS [UR32+0x30], RZ ;  /* 0x000030ffff007988 */ /* 0x000fe20008000820 */
[----:B-1----:R-:W-:-:S05]  /*c6b0*/  LOP3.LUT R4, R12, 0xf000, RZ, 0xb8, !PT ;  /* 0x0000f0000c047812 */ /* 0x002fca00078eb8ff */
[----:B------:R2:W-:Y:S02]  /*c6c0*/  STS [UR32+0x1c], R4 ;  /* 0x00001c04ff007988 */ /* 0x0005e40008000820 */
.L_x_218:
[----:B------:R-:W-:Y:S05]  /*c6d0*/  BSYNC B1 ;  /* 0x0000000000017941 */ /* 0x000fea0003800000 */
.L_x_217:
[----:B------:R-:W-:-:S03]  /*c6e0*/  UMOV UR4, 0xffffffff ;  /* 0xffffffff00047882 */ /* 0x000fc60000000000 */
[----:B------:R-:W-:Y:S05]  /*c6f0*/  BRA.DIV UR4, `(.L_x_219) ;  /* 0x00000032046c7947 */ /* 0x000fea000b800000 */
[----:B------:R-:W-:Y:S01]  /*c700*/  ELECT P6, URZ, PT ;  /* 0x00000000003f782f */ /* 0x000fe200038c0000 */
[----:B------:R-:W-:-:S12]  /*c710*/  NOP ;  /* 0x0000000000007918 */ /* 0x000fd80000000000 */
.L_x_300:
[----:B-12---:R-:W1:Y:S02]  /*c720*/  S2R R2, SR_LANEID ;  /* 0x0000000000027919 */ /* 0x006e640000000000 */
[----:B-1----:R-:W-:-:S05]  /*c730*/  IMAD.SHL.U32 R8, R2, 0x4, RZ ;  /* 0x0000000402087824 */ /* 0x002fca00078e00ff */
[----:B------:R1:W2:Y:S01]  /*c740*/  LDS R9, [R8+UR29] ;  /* 0x0000001d08097984 */ /* 0x0002a20008000800 */
[C---:B------:R-:W-:Y:S02]  /*c750*/  IADD3 R4, P0, R8.reuse, UR16, RZ ;  /* 0x0000001008047c10 */ /* 0x040fe4000ff1e0ff */
[----:B------:R-:W-:Y:S01]  /*c760*/  IADD3 R2, P2, R8, UR18, RZ ;  /* 0x0000001208027c10 */ /* 0x000fe2000ff5e0ff */
[----:B------:R1:W3:Y:S01]  /*c770*/  LDS R11, [R8+UR29+0x80] ;  /* 0x0000801d080b7984 */ /* 0x0002e20008000800 */
[----:B------:R-:W-:Y:S11]  /*c780*/  @!P6 BRA `(.L_x_220) ;  /* 0x000000000008e947 */ /* 0x000ff60003800000 */
[----:B------:R0:W-:Y:S01]  /*c790*/  UTMACMDFLUSH ;  /* 0x00000000000079b7 */ /* 0x0001e20000000000 */
[----:B------:R-:W-:-:S04]  /*c7a0*/  DEPBAR.LE SB0, 0x0 ;  /* 0x000080000000791a */ /* 0x000fc80000000000 */
.L_x_220:
[----:B------:R-:W-:Y:S01]  /*c7b0*/  IMAD.X R5, RZ, RZ, UR17, P0 ;  /* 0x00000011ff057e24 */ /* 0x000fe200080e06ff */
[----:B------:R-:W-:Y:S05]  /*c7c0*/  WARPSYNC.ALL ;  /* 0x0000000000007948 */ /* 0x000fea0003800000 */
[----:B------:R-:W-:Y:S01]  /*c7d0*/  IMAD.X R3, RZ, RZ, UR19, P2 ;  /* 0x00000013ff037e24 */ /* 0x000fe200090e06ff */
[----:B--2---:R2:W5:Y:S04]  /*c7e0*/  ATOMG.E.EXCH.STRONG.GPU PT, RZ, [R4], R9 ;  /* 0x0000000904ff73a8 */ /* 0x00456800041ee100 */
[----:B---3--:R2:W5:Y:S01]  /*c7f0*/  ATOMG.E.EXCH.STRONG.GPU PT, RZ, [R2], R11 ;  /* 0x0000000b02ff73a8 */ /* 0x00856200041ee100 */
[----:B------:R-:W-:-:S07]  /*c800*/  IMAD.MOV.U32 R18, RZ, RZ, R6 ;  /* 0x000000ffff127224 */ /* 0x000fce00078e0006 */
.L_x_215:
[----:B------:R-:W-:Y:S01]  /*c810*/  ISETP.NE.AND P2, PT, R7, RZ, PT ;  /* 0x000000ff0700720c */ /* 0x000fe20003f45270 */
[----:B------:R-:W-:Y:S01]  /*c820*/  VIADD R21, R21, 0x1 ;  /* 0x0000000115157836 */ /* 0x000fe20000000000 */
[----:B--2---:R-:W-:Y:S02]  /*c830*/  SEL R3, RZ, 0x1, !P1 ;  /* 0x00000001ff037807 */ /* 0x004fe40004800000 */
[----:B-1----:R-:W-:Y:S02]  /*c840*/  PRMT R2, RZ, 0x7610, R2 ;  /* 0x00007610ff027816 */ /* 0x002fe40000000002 */
[----:B------:R-:W-:-:S04]  /*c850*/  ISETP.NE.AND P0, PT, R21, 0x8, PT ;  /* 0x000000081500780c */ /* 0x000fc80003f05270 */
[----:B------:R-:W-:Y:S02]  /*c860*/  SEL R5, RZ, 0x1, P0 ;  /* 0x00000001ff057807 */ /* 0x000fe40000000000 */
[----:B------:R-:W-:Y:S02]  /*c870*/  SEL R21, R21, RZ, P0 ;  /* 0x000000ff15157207 */ /* 0x000fe40000000000 */
[----:B------:R-:W-:Y:S01]  /*c880*/  LOP3.LUT R22, R22, R5, RZ, 0x3c, !PT ;  /* 0x0000000516167212 */ /* 0x000fe200078e3cff */
[----:B------:R-:W-:Y:S06]  /*c890*/  @P2 BRA `(.L_x_221) ;  /* 0xfffffff0005c2947 */ /* 0x000fec000383ffff */
[----:B------:R-:W-:Y:S05]  /*c8a0*/  BSYNC B0 ;  /* 0x0000000000007941 */ /* 0x000fea0003800000 */
.L_x_202:
[----:B------:R-:W-:-:S03]  /*c8b0*/  UMOV UR4, 0xffffffff ;  /* 0xffffffff00047882 */ /* 0x000fc60000000000 */
[----:B------:R-:W-:Y:S05]  /*c8c0*/  BRA.DIV UR4, `(.L_x_222) ;  /* 0x0000003204287947 */ /* 0x000fea000b800000 */
[----:B-----5:R-:W-:-:S13]  /*c8d0*/  ELECT P6, URZ, PT ;  /* 0x00000000003f782f */ /* 0x020fda00038c0000 */
.L_x_303:
[----:B------:R-:W-:Y:S04]  /*c8e0*/  BSSY B0, `(.L_x_223) ;  /* 0x0000018000007945 */ /* 0x000fe80003800000 */
[----:B------:R-:W-:Y:S05]  /*c8f0*/  @!P6 BRA `(.L_x_224) ;  /* 0x000000000058e947 */ /* 0x000fea0003800000 */
[----:B------:R-:W-:-:S04]  /*c900*/  ULOP3.LUT UR4, UR53, 0x2, URZ, 0xfc, !UPT ;  /* 0x0000000235047892 */ /* 0x000fc8000f8efc3f */
[----:B------:R-:W-:-:S06]  /*c910*/  UISETP.NE.AND UP0, UPT, UR4, 0x3, UPT ;  /* 0x000000030400788c */ /* 0x000fcc000bf05270 */
[----:B------:R-:W-:-:S13]  /*c920*/  PLOP3.LUT P0, PT, PT, PT, UP0, 0x80, 0x0 ;  /* 0x000000000000781c */ /* 0x000fda0003f0f008 */
[----:B------:R-:W-:Y:S05]  /*c930*/  @!P0 BRA `(.L_x_225) ;  /* 0x0000000000048947 */ /* 0x000fea0003800000 */
[----:B------:R-:W-:Y:S01]  /*c940*/  BPT.TRAP 0x1 ;  /* 0x000000040000795c */ /* 0x000fe20000300000 */
.L_x_225:
[----:B------:R-:W-:Y:S01]  /*c950*/  IMAD.U32 R3, RZ, RZ, UR22 ;  /* 0x00000016ff037e24 */ /* 0x000fe2000f8e00ff */
[----:B------:R-:W-:-:S03]  /*c960*/  SHF.L.U32 R2, R20, 0x1f, RZ ;  /* 0x0000001f14027819 */ /* 0x000fc600000006ff */
[----:B------:R-:W-:-:S04]  /*c970*/  VIADD R3, R3, 0x38490 ;  /* 0x0003849003037836 */ /* 0x000fc80000000000 */
[C---:B------:R-:W-:Y:S02]  /*c980*/  IMAD R7, R0.reuse, 0x8, R3 ;  /* 0x0000000800077824 */ /* 0x040fe400078e0203 */
[----:B------:R-:W-:Y:S02]  /*c990*/  VIADD R0, R0, 0x1 ;  /* 0x0000000100007836 */ /* 0x000fe40000000000 */
[----:B------:R-:W1:Y:S03]  /*c9a0*/  SYNCS.PHASECHK.TRANS64.TRYWAIT P0, [R7+URZ], R2 ;  /* 0x00000002070075a7 */ /* 0x000e66000800017f */
[----:B------:R-:W-:-:S04]  /*c9b0*/  ISETP.NE.AND P1, PT, R0, 0x2, PT ;  /* 0x000000020000780c */ /* 0x000fc80003f25270 */
[----:B------:R-:W-:Y:S02]  /*c9c0*/  SEL R5, RZ, 0x1, P1 ;  /* 0x00000001ff057807 */ /* 0x000fe40000800000 */
[----:B------:R-:W-:Y:S02]  /*c9d0*/  SEL R0, R0, RZ, P1 ;  /* 0x000000ff00007207 */ /* 0x000fe40000800000 */
[----:B------:R-:W-:Y:S01]  /*c9e0*/  LOP3.LUT R5, R20, R5, RZ, 0x3c, !PT ;  /* 0x0000000514057212 */ /* 0x000fe200078e3cff */
[----:B-1----:R-:W-:Y:S06]  /*c9f0*/  @!P0 BRA `(.L_x_226) ;  /* 0x0000002c00fc8947 */ /* 0x002fec0003800000 */
.L_x_304:
[----:B------:R-:W-:Y:S01]  /*ca00*/  IMAD R3, R0, 0x8, R3 ;  /* 0x0000000800037824 */ /* 0x000fe200078e0203 */
[----:B------:R-:W-:-:S07]  /*ca10*/  SHF.L.U32 R0, R5, 0x1f, RZ ;  /* 0x0000001f05007819 */ /* 0x000fce00000006ff */
.L_x_227:
[----:B--2---:R2:W3:Y:S02]  /*ca20*/  SYNCS.PHASECHK.TRANS64.TRYWAIT P0, [R3+URZ], R0 ;  /* 0x00000000030075a7 */ /* 0x0044e4000800017f */
[----:B---3--:R-:W-:Y:S05]  /*ca30*/  @!P0 NANOSLEEP.SYNCS 0x989680 ;  /* 0x009896800000895d */ /* 0x008fea0003900000 */
[----:B------:R-:W3:Y:S02]  /*ca40*/  @!P0 SYNCS.PHASECHK.TRANS64 P0, [R3+URZ], R0 ;  /* 0x00000000030085a7 */ /* 0x000ee4000800007f */
[----:B---3--:R-:W-:Y:S05]  /*ca50*/  @!P0 BRA `(.L_x_227) ;  /* 0xfffffffc00f08947 */ /* 0x008fea000383ffff */
.L_x_224:
[----:B------:R-:W-:Y:S05]  /*ca60*/  BSYNC B0 ;  /* 0x0000000000007941 */ /* 0x000fea0003800000 */
.L_x_223:
[----:B------:R-:W-:Y:S05]  /*ca70*/  EXIT ;  /* 0x000000000000794d */ /* 0x000fea0003800000 */
.L_x_115:
[----:B------:R-:W-:Y:S01]  /*ca80*/  PLOP3.LUT P1, PT, PT, PT, UP3, 0x80, 0x0 ;  /* 0x000000000000781c */ /* 0x000fe20003f2f038 */
[----:B------:R-:W-:Y:S01]  /*ca90*/  ULDC UR19, c[0x0][0x14] ;  /* 0x0000050000137ab9 */ /* 0x000fe20000000800 */
[----:B------:R-:W-:Y:S01]  /*caa0*/  ULDC UR20, c[0x0][0x10] ;  /* 0x0000040000147ab9 */ /* 0x000fe20000000800 */
[----:B------:R-:W-:Y:S01]  /*cab0*/  ULDC.64 UR12, c[0x0][0x8c8] ;  /* 0x00023200000c7ab9 */ /* 0x000fe20000000a00 */
[----:B------:R-:W-:Y:S01]  /*cac0*/  P2R R0, PR, RZ, 0x2 ;  /* 0x00000002ff007803 */ /* 0x000fe20000000000 */
[----:B------:R-:W-:Y:S01]  /*cad0*/  UIMAD.WIDE.U32 UR20, UR41, UR20, URZ ;  /* 0x00000014291472a5 */ /* 0x000fe2000f8e003f */
[----:B------:R-:W-:Y:S01]  /*cae0*/  IMAD.MOV.U32 R16, RZ, RZ, RZ ;  /* 0x000000ffff107224 */ /* 0x000fe200078e00ff */
[----:B------:R-:W-:Y:S01]  /*caf0*/  ULDC.64 UR14, c[0x0][0x8e0] ;  /* 0x00023800000e7ab9 */ /* 0x000fe20000000a00 */
[----:B------:R-:W-:Y:S01]  /*cb00*/  ULDC UR24, c[0x0][0x904] ;  /* 0x0002410000187ab9 */ /* 0x000fe20000000800 */
[----:B------:R-:W-:Y:S01]  /*cb10*/  UMOV UR22, 0xffffffff ;  /* 0xffffffff00167882 */ /* 0x000fe20000000000 */
[----:B------:R-:W-:-:S02]  /*cb20*/  UIADD3 UR11, UP1, UR12, -0x1, URZ ;  /* 0xffffffff0c0b7890 */ /* 0x000fc4000ff3e03f */
[----:B------:R-:W-:Y:S01]  /*cb30*/  UIADD3 UR12, UP2, UR14, -0x1, URZ ;  /* 0xffffffff0e0c7890 */ /* 0x000fe2000ff5e03f */
[----:B------:R-:W1:Y:S01]  /*cb40*/  @P1 S2R R0, SR_CTAID.Y ;  /* 0x0000000000001919 */ /* 0x000e620000002600 */
[----:B------:R-:W-:Y:S02]  /*cb50*/  USHF.L.U32 UR25, UR22, UR24, URZ ;  /* 0x0000001816197299 */ /* 0x000fe4000800063f */
[----:B------:R-:W-:Y:S02]  /*cb60*/  UIMAD.WIDE.U32 UR22, UR20, UR19, URZ ;  /* 0x00000013141672a5 */ /* 0x000fe4000f8e003f */
[----:B------:R-:W-:Y:S01]  /*cb70*/  UIMAD UR21, UR21, UR19, URZ ;  /* 0x00000013151572a4 */ /* 0x000fe2000f8e023f */
[----:B------:R-:W-:Y:S01]  /*cb80*/  ULDC UR18, c[0x0][0x8a8] ;  /* 0x00022a0000127ab9 */ /* 0x000fe20000000800 */
[----:B------:R-:W-:Y:S01]  /*cb90*/  UMOV UR26, 0x1 ;  /* 0x00000001001a7882 */ /* 0x000fe20000000000 */
[----:B------:R-:W-:Y:S02]  /*cba0*/  UIADD3.X UR14, UR15, -0x1, URZ, UP2, !UPT ;  /* 0xffffffff0f0e7890 */ /* 0x000fe400097fe43f */
[----:B------:R-:W-:-:S02]  /*cbb0*/  UIADD3.X UR13, UR13, -0x1, URZ, UP1, !UPT ;  /* 0xffffffff0d0d7890 */ /* 0x000fc40008ffe43f */
[----:B------:R-:W-:Y:S02]  /*cbc0*/  ULOP3.LUT UR15, UR54, 0x2, URZ, 0xfc, !UPT ;  /* 0x00000002360f7892 */ /* 0x000fe4000f8efc3f */
[----:B------:R-:W-:Y:S02]  /*cbd0*/  UIADD3 UR16, UR8, -0x1, URZ ;  /* 0xffffffff08107890 */ /* 0x000fe4000fffe03f */
[----:B------:R-:W-:Y:S02]  /*cbe0*/  UIADD3 UR17, UR7, -0x1, URZ ;  /* 0xffffffff07117890 */ /* 0x000fe4000fffe03f */
[----:B------:R-:W-:Y:S02]  /*cbf0*/  UIADD3 UR18, UR18, -0x1, URZ ;  /* 0xffffffff12127890 */ /* 0x000fe4000fffe03f */
[----:B------:R-:W-:Y:S02]  /*cc00*/  USHF.L.U32 UR19, UR26, UR24, URZ ;  /* 0x000000181a137299 */ /* 0x000fe4000800063f */
[----:B------:R-:W-:-:S02]  /*cc10*/  ULOP3.LUT UR20, URZ, UR25, URZ, 0x33, !UPT ;  /* 0x000000193f147292 */ /* 0x000fc4000f8e333f */
[----:B------:R-:W-:Y:S01]  /*cc20*/  UIADD3 UR21, UR23, UR21, URZ ;  /* 0x0000001517157290 */ /* 0x000fe2000fffe03f */
[----:B-1----:R-:W-:Y:S02]  /*cc30*/  @P1 R2UR UR40, R0 ;  /* 0x00000000002812ca */ /* 0x002fe400000e0000 */
[----:B------:R-:W-:-:S13]  /*cc40*/  MOV R0, 0x1 ;  /* 0x0000000100007802 */ /* 0x000fda0000000f00 */
.L_x_248:
[----:B------:R-:W1:Y:S01]  /*cc50*/  LDC.64 R2, c[0x0][0x8f8] ;  /* 0x00023e00ff027b82 */ /* 0x000e620000000a00 */
[----:B------:R-:W-:Y:S01]  /*cc60*/  UIADD3 UR10, UP1, UR10, UR22, URZ ;  /* 0x000000160a0a7290 */ /* 0x000fe2000ff3e03f */
[----:B------:R-:W-:Y:S01]  /*cc70*/  ISETP.NE.AND P2, PT, R21, RZ, PT ;  /* 0x000000ff1500720c */ /* 0x000fe20003f45270 */
[----:B------:R-:W-:Y:S01]  /*cc80*/  UMOV UR24, 0xffffffff ;  /* 0xffffffff00187882 */ /* 0x000fe20000000000 */
[----:B------:R-:W-:Y:S01]  /*cc90*/  UMOV UR25, 0xffffffff ;  /* 0xffffffff00197882 */ /* 0x000fe20000000000 */
[----:B------:R-:W-:Y:S01]  /*cca0*/  UIADD3.X UR9, UR9, UR21, URZ, UP1, !UPT ;  /* 0x0000001509097290 */ /* 0x000fe20008ffe43f */
[----:B------:R-:W-:Y:S01]  /*ccb0*/  IMAD.MOV.U32 R15, RZ, RZ, RZ ;  /* 0x000000ffff0f7224 */ /* 0x000fe200078e00ff */
[----:B------:R-:W-:Y:S01]  /*ccc0*/  UMOV UR26, 0xffffffff ;  /* 0xffffffff001a7882 */ /* 0x000fe20000000000 */
[----:B-1----:R-:W-:-:S03]  /*ccd0*/  ISETP.LE.U32.AND P1, PT, R2, UR10, PT ;  /* 0x0000000a02007c0c */ /* 0x002fc6000bf23070 */
[----:B------:R-:W-:-:S05]  /*cce0*/  IMAD.U32 R2, RZ, RZ, UR9 ;  /* 0x00000009ff027e24 */ /* 0x000fca000f8e00ff */
[----:B------:R-:W-:-:S13]  /*ccf0*/  ISETP.GE.U32.AND.EX P1, PT, R2, R3, PT, P1 ;  /* 0x000000030200720c */ /* 0x000fda0003f26110 */
[----:B---345:R-:W-:Y:S05]  /*cd00*/  @P2 BRA P1, `(.L_x_228) ;  /* 0x0000001800402947 */ /* 0x038fea0000800000 */
[----:B------:R-:W-:-:S04]  /*cd10*/  IADD3 R2, P2, R6, UR5, RZ ;  /* 0x0000000506027c10 */ /* 0x000fc8000ff5e0ff */
[----:B------:R-:W-:Y:S02]  /*cd20*/  ISETP.GT.U32.AND P1, PT, R2, UR10, PT ;  /* 0x0000000a02007c0c */ /* 0x000fe4000bf24070 */
[----:B------:R-:W-:-:S04]  /*cd30*/  IADD3.X R2, R7, UR4, RZ, P2, !PT ;  /* 0x0000000407027c10 */ /* 0x000fc800097fe4ff */
[----:B------:R-:W-:-:S13]  /*cd40*/  ISETP.GT.U32.AND.EX P1, PT, R2, UR9, PT, P1 ;  /* 0x0000000902007c0c */ /* 0x000fda000bf24110 */
[----:B------:R-:W-:Y:S05]  /*cd50*/  @P1 BRA `(.L_x_229) ;  /* 0x0000001400201947 */ /* 0x000fea0003800000 */
[----:B------:R-:W-:Y:S01]  /*cd60*/  VIADD R12, R9, UR6 ;  /* 0x00000006090c7c36 */ /* 0x000fe20008000000 */
[----:B------:R-:W-:Y:S01]  /*cd70*/  ULDC UR24, c[0x0][0x910] ;  /* 0x0002440000187ab9 */ /* 0x000fe20000000800 */
[----:B------:R-:W-:Y:S02]  /*cd80*/  IMAD.MOV.U32 R23, RZ, RZ, R8 ;  /* 0x000000ffff177224 */ /* 0x000fe400078e0008 */
[----:B------:R-:W-:Y:S02]  /*cd90*/  VIADD R13, R12, 0x20 ;  /* 0x000000200c0d7836 */ /* 0x000fe40000000000 */
[----:B------:R-:W-:-:S03]  /*cda0*/  IMAD.MOV.U32 R14, RZ, RZ, R10 ;  /* 0x000000ffff0e7224 */ /* 0x000fc600078e000a */
[----:B------:R-:W-:-:S13]  /*cdb0*/  ISETP.GE.AND P1, PT, R13, UR24, PT ;  /* 0x000000180d007c0c */ /* 0x000fda000bf26270 */
[----:B------:R-:W1:Y:S01]  /*cdc0*/  @!P1 LDC.64 R2, c[0x0][0x918] ;  /* 0x00024600ff029b82 */ /* 0x000e620000000a00 */
[----:B------:R-:W-:Y:S01]  /*cdd0*/  @!P1 VIADD R7, R12, 0x20 ;  /* 0x000000200c079836 */ /* 0x000fe20000000000 */
[----:B------:R-:W-:Y:S01]  /*cde0*/  BSSY B0, `(.L_x_230) ;  /* 0x0000064000007945 */ /* 0x000fe20003800000 */
[----:B------:R-:W-:Y:S02]  /*cdf0*/  IMAD.MOV.U32 R6, RZ, RZ, 0x7fffffff ;  /* 0x7fffffffff067424 */ /* 0x000fe400078e00ff */
[----:B-1----:R-:W-:-:S05]  /*ce00*/  @!P1 IMAD.WIDE R2, R7, 0xc, R2 ;  /* 0x0000000c07029825 */ /* 0x002fca00078e0202 */
[----:B------:R1:W5:Y:S04]  /*ce10*/  @!P1 LDG.E R8, desc[UR58][R2.64] ;  /* 0x0000003a02089981 */ /* 0x000368000c1e1900 */
[----:B------:R1:W5:Y:S01]  /*ce20*/  @!P1 LDG.E R10, desc[UR58][R2.64+0x4] ;  /* 0x0000043a020a9981 */ /* 0x000362000c1e1900 */
[----:B------:R-:W-:Y:S01]  /*ce30*/  ISETP.GE.AND P1, PT, R12, UR24, PT ;  /* 0x000000180c007c0c */ /* 0x000fe2000bf26270 */
[----:B------:R-:W-:-:S12]  /*ce40*/  IMAD.MOV.U32 R7, RZ, RZ, RZ ;  /* 0x000000ffff077224 */ /* 0x000fd800078e00ff */
[----:B-1----:R-:W-:Y:S05]  /*ce50*/  @P1 BRA `(.L_x_231) ;  /* 0x0000000400701947 */ /* 0x002fea0003800000 */
[----:B------:R-:W-:Y:S01]  /*ce60*/  IABS R7, R20 ;  /* 0x0000001400077213 */ /* 0x000fe20000000000 */
[----:B------:R-:W-:Y:S01]  /*ce70*/  ULDC UR25, c[0x0][0x8f0] ;  /* 0x00023c0000197ab9 */ /* 0x000fe20000000800 */
[----:B------:R-:W-:Y:S02]  /*ce80*/  IABS R6, R11 ;  /* 0x0000000b00067213 */ /* 0x000fe40000000000 */
[----:B------:R-:W1:Y:S01]  /*ce90*/  I2F.RP R3, R7 ;  /* 0x0000000700037306 */ /* 0x000e620000209400 */
[----:B------:R-:W-:Y:S02]  /*cea0*/  PLOP3.LUT P3, PT, PT, PT, UP0, 0x80, 0x0 ;  /* 0x000000000000781c */ /* 0x000fe40003f6f008 */
[C---:B------:R-:W-:Y:S02]  /*ceb0*/  IADD3 R22, P2, R14.reuse, UR12, RZ ;  /* 0x0000000c0e167c10 */ /* 0x040fe4000ff5e0ff */
[C---:B------:R-:W-:Y:S02]  /*cec0*/  IADD3 R19, P1, R23.reuse, UR11, RZ ;  /* 0x0000000b17137c10 */ /* 0x040fe4000ff3e0ff */
[----:B------:R-:W-:Y:S01]  /*ced0*/  LEA.HI.X.SX32 R25, R14, UR14, 0x1, P2 ;  /* 0x0000000e0e197c11 */ /* 0x000fe200090f0eff */
[----:B------:R-:W3:Y:S01]  /*cee0*/  I2F.RP R2, R6 ;  /* 0x0000000600027306 */ /* 0x000ee20000209400 */
[----:B------:R-:W-:-:S07]  /*cef0*/  LEA.HI.X.SX32 R24, R23, UR13, 0x1, P1 ;  /* 0x0000000d17187c11 */ /* 0x000fce00088f0eff */
[----:B-1----:R-:W1:Y:S08]  /*cf00*/  MUFU.RCP R3, R3 ;  /* 0x0000000300037308 */ /* 0x002e700000001000 */
[----:B---3--:R-:W3:Y:S01]  /*cf10*/  MUFU.RCP R2, R2 ;  /* 0x0000000200027308 */ /* 0x008ee20000001000 */
[----:B-1----:R-:W-:-:S07]  /*cf20*/  VIADD R17, R3, 0xffffffe ;  /* 0x0ffffffe03117836 */ /* 0x002fce0000000000 */
[----:B------:R-:W1:Y:S01]  /*cf30*/  F2I.FTZ.U32.TRUNC.NTZ R17, R17 ;  /* 0x0000001100117305 */ /* 0x000e62000021f000 */
[----:B---3--:R-:W-:-:S07]  /*cf40*/  IADD3 R15, R2, 0xffffffe, RZ ;  /* 0x0ffffffe020f7810 */ /* 0x008fce0007ffe0ff */
[----:B------:R-:W3:Y:S01]  /*cf50*/  F2I.FTZ.U32.TRUNC.NTZ R15, R15 ;  /* 0x0000000f000f7305 */ /* 0x000ee2000021f000 */
[----:B-1----:R-:W-:Y:S02]  /*cf60*/  IMAD.MOV R18, RZ, RZ, -R17 ;  /* 0x000000ffff127224 */ /* 0x002fe400078e0a11 */
[----:B---3--:R-:W-:Y:S01]  /*cf70*/  IMAD.MOV R14, RZ, RZ, -R15 ;  /* 0x000000ffff0e7224 */ /* 0x008fe200078e0a0f */
[----:B------:R-:W-:Y:S06]  /*cf80*/  @!P3 BRA `(.L_x_232) ;  /* 0x000000000034b947 */ /* 0x000fec0003800000 */
[----:B------:R-:W-:Y:S01]  /*cf90*/  ULDC UR6, c[0x0][0x8dc] ;  /* 0x0002370000067ab9 */ /* 0x000fe20000000800 */
[----:B------:R-:W-:Y:S01]  /*cfa0*/  ULDC.64 UR26, c[0x0][0x8d0] ;  /* 0x00023400001a7ab9 */ /* 0x000fe20000000a00 */
[----:B------:R-:W-:-:S05]  /*cfb0*/  IADD3 R3, P1, R19, UR6, RZ ;  /* 0x0000000613037c10 */ /* 0x000fca000ff3e0ff */
[----:B------:R-:W-:-:S04]  /*cfc0*/  IMAD.X R19, RZ, RZ, R24, P1 ;  /* 0x000000ffff137224 */ /* 0x000fc800008e0618 */
[----:B------:R-:W-:-:S04]  /*cfd0*/  IMAD.WIDE.U32 R4, R19, UR26, RZ ;  /* 0x0000001a13047c25 */ /* 0x000fc8000f8e00ff */
[----:B------:R-:W-:-:S04]  /*cfe0*/  IMAD.WIDE.U32 R4, P1, R3, UR27, R4 ;  /* 0x0000001b03047c25 */ /* 0x000fc8000f820004 */
[----:B------:R-:W-:-:S04]  /*cff0*/  IMAD.WIDE.U32 R2, R3, UR26, RZ ;  /* 0x0000001a03027c25 */ /* 0x000fc8000f8e00ff */
[----:B------:R-:W-:Y:S01]  /*d000*/  IMAD.MOV.U32 R2, RZ, RZ, R5 ;  /* 0x000000ffff027224 */ /* 0x000fe200078e0005 */
[----:B------:R-:W-:Y:S01]  /*d010*/  IADD3 RZ, P2, R3, R4, RZ ;  /* 0x0000000403ff7210 */ /* 0x000fe20007f5e0ff */
[----:B------:R-:W-:-:S04]  /*d020*/  IMAD.X R3, RZ, RZ, RZ, P1 ;  /* 0x000000ffff037224 */ /* 0x000fc800008e06ff */
[----:B------:R-:W-:-:S04]  /*d030*/  IMAD.WIDE.U32.X R2, R19, UR27, R2, P2 ;  /* 0x0000001b13027c25 */ /* 0x000fc800090e0402 */
[----:B------:R-:W-:Y:S02]  /*d040*/  IMAD.MOV.U32 R19, RZ, RZ, R2 ;  /* 0x000000ffff137224 */ /* 0x000fe400078e0002 */
[----:B------:R-:W-:-:S07]  /*d050*/  IMAD.MOV.U32 R24, RZ, RZ, R3 ;  /* 0x000000ffff187224 */ /* 0x000fce00078e0003 */
.L_x_232:
[----:B------:R-:W-:Y:S05]  /*d060*/  @!P0 BRA `(.L_x_233) ;  /* 0x0000000000348947 */ /* 0x000fea0003800000 */
        /* <DEDUP_REMOVED lines=11> */
[----:B------:R-:W-:Y:S01]  /*d120*/  IMAD.MOV.U32 R22, RZ, RZ, R2 ;  /* 0x000000ffff167224 */ /* 0x000fe200078e0002 */
[----:B------:R-:W-:-:S07]  /*d130*/  MOV R25, R3 ;  /* 0x0000000300197202 */ /* 0x000fce0000000f00 */
.L_x_233:
[----:B------:R-:W-:Y:S01]  /*d140*/  IMAD R18, R18, R7, RZ ;  /* 0x0000000712127224 */ /* 0x000fe200078e02ff */
[----:B------:R-:W-:Y:S01]  /*d150*/  ULDC UR6, c[0x0][0x8d8] ;  /* 0x0002360000067ab9 */ /* 0x000fe20000000800 */
[----:B------:R-:W-:Y:S01]  /*d160*/  IMAD.MOV.U32 R2, RZ, RZ, RZ ;  /* 0x000000ffff027224 */ /* 0x000fe200078e00ff */
[----:B------:R-:W-:Y:S01]  /*d170*/  SHF.R.U64 R22, R22, UR25, R25 ;  /* 0x0000001916167c19 */ /* 0x000fe20008001219 */
[----:B------:R-:W-:Y:S01]  /*d180*/  IMAD.MOV.U32 R3, RZ, RZ, R17 ;  /* 0x000000ffff037224 */ /* 0x000fe200078e0011 */
[----:B------:R-:W-:Y:S01]  /*d190*/  SHF.R.U64 R19, R19, UR6, R24 ;  /* 0x0000000613137c19 */ /* 0x000fe20008001218 */
[----:B------:R-:W-:Y:S01]  /*d1a0*/  IMAD R4, R14, R6, RZ ;  /* 0x000000060e047224 */ /* 0x000fe200078e02ff */
[----:B------:R-:W-:Y:S01]  /*d1b0*/  PLOP3.LUT P5, PT, PT, PT, UP3, 0x80, 0x0 ;  /* 0x000000000000781c */ /* 0x000fe20003faf038 */
[----:B------:R-:W-:Y:S01]  /*d1c0*/  IMAD.HI.U32 R23, R17, R18, R2 ;  /* 0x0000001211177227 */ /* 0x000fe200078e0002 */
[----:B------:R-:W-:-:S03]  /*d1d0*/  IABS R17, R20 ;  /* 0x0000001400117213 */ /* 0x000fc60000000000 */
[----:B------:R-:W-:Y:S02]  /*d1e0*/  IMAD.MOV.U32 R3, RZ, RZ, R15 ;  /* 0x000000ffff037224 */ /* 0x000fe400078e000f */
[----:B------:R-:W-:Y:S02]  /*d1f0*/  VIADD R14, R19, UR16 ;  /* 0x00000010130e7c36 */ /* 0x000fe40008000000 */
[----:B------:R-:W-:Y:S01]  /*d200*/  IMAD.HI.U32 R2, R15, R4, R2 ;  /* 0x000000040f027227 */ /* 0x000fe200078e0002 */
[----:B------:R-:W-:Y:S02]  /*d210*/  IABS R3, R11 ;  /* 0x0000000b00037213 */ /* 0x000fe40000000000 */
[----:B------:R-:W-:Y:S01]  /*d220*/  IABS R5, R14 ;  /* 0x0000000e00057213 */ /* 0x000fe20000000000 */
[----:B------:R-:W-:Y:S02]  /*d230*/  VIADD R15, R22, UR17 ;  /* 0x00000011160f7c36 */ /* 0x000fe40008000000 */
[----:B------:R-:W-:-:S02]  /*d240*/  IMAD.MOV R18, RZ, RZ, -R17 ;  /* 0x000000ffff127224 */ /* 0x000fc400078e0a11 */
[----:B------:R-:W-:Y:S01]  /*d250*/  IMAD.MOV R17, RZ, RZ, -R3 ;  /* 0x000000ffff117224 */ /* 0x000fe200078e0a03 */
[----:B------:R-:W-:Y:S01]  /*d260*/  IABS R4, R15 ;  /* 0x0000000f00047213 */ /* 0x000fe20000000000 */
[----:B------:R-:W-:-:S04]  /*d270*/  IMAD.HI.U32 R2, R2, R5, RZ ;  /* 0x0000000502027227 */ /* 0x000fc800078e00ff */
[----:B------:R-:W-:-:S04]  /*d280*/  IMAD.HI.U32 R3, R23, R4, RZ ;  /* 0x0000000417037227 */ /* 0x000fc800078e00ff */
[----:B------:R-:W-:Y:S02]  /*d290*/  IMAD R4, R3, R18, R4 ;  /* 0x0000001203047224 */ /* 0x000fe400078e0204 */
[----:B------:R-:W-:-:S03]  /*d2a0*/  IMAD R3, R2, R17, R5 ;  /* 0x0000001102037224 */ /* 0x000fc600078e0205 */
[----:B------:R-:W-:Y:S02]  /*d2b0*/  ISETP.GT.U32.AND P2, PT, R7, R4, PT ;  /* 0x000000040700720c */ /* 0x000fe40003f44070 */
[----:B------:R-:W-:-:S11]  /*d2c0*/  ISETP.GT.U32.AND P1, PT, R6, R3, PT ;  /* 0x000000030600720c */ /* 0x000fd60003f24070 */
[----:B------:R-:W-:Y:S01]  /*d2d0*/  @!P2 IMAD.IADD R4, R4, 0x1, -R7 ;  /* 0x000000010404a824 */ /* 0x000fe200078e0a07 */
[----:B------:R-:W-:Y:S01]  /*d2e0*/  ISETP.GE.AND P2, PT, R15, RZ, PT ;  /* 0x000000ff0f00720c */ /* 0x000fe20003f46270 */
[----:B------:R-:W-:Y:S01]  /*d2f0*/  @!P1 IMAD.IADD R3, R3, 0x1, -R6 ;  /* 0x0000000103039824 */ /* 0x000fe200078e0a06 */
[----:B------:R-:W-:Y:S02]  /*d300*/  ISETP.GE.AND P1, PT, R14, RZ, PT ;  /* 0x000000ff0e00720c */ /* 0x000fe40003f26270 */
[----:B------:R-:W-:Y:S02]  /*d310*/  ISETP.GT.U32.AND P4, PT, R7, R4, PT ;  /* 0x000000040700720c */ /* 0x000fe40003f84070 */
[----:B------:R-:W-:-:S11]  /*d320*/  ISETP.GT.U32.AND P3, PT, R6, R3, PT ;  /* 0x000000030600720c */ /* 0x000fd60003f64070 */
[----:B------:R-:W-:Y:S01]  /*d330*/  @!P4 IMAD.IADD R4, R4, 0x1, -R7 ;  /* 0x000000010404c824 */ /* 0x000fe200078e0a07 */
[----:B------:R-:W-:Y:S01]  /*d340*/  ISETP.NE.AND P4, PT, RZ, UR7, PT ;  /* 0x00000007ff007c0c */ /* 0x000fe2000bf85270 */
[----:B------:R-:W-:Y:S01]  /*d350*/  @!P3 IMAD.IADD R3, R3, 0x1, -R6 ;  /* 0x000000010303b824 */ /* 0x000fe200078e0a06 */
[----:B------:R-:W-:Y:S02]  /*d360*/  ISETP.NE.AND P3, PT, RZ, UR8, PT ;  /* 0x00000008ff007c0c */ /* 0x000fe4000bf65270 */
[----:B------:R-:W-:Y:S01]  /*d370*/  @!P2 IADD3 R4, -R4, RZ, RZ ;  /* 0x000000ff0404a210 */ /* 0x000fe20007ffe1ff */
[----:B------:R-:W-:-:S08]  /*d380*/  @!P1 IMAD.MOV R3, RZ, RZ, -R3 ;  /* 0x000000ffff039224 */ /* 0x000fd000078e0a03 */
[----:B------:R-:W-:Y:S02]  /*d390*/  @!P4 LOP3.LUT R4, RZ, UR7, RZ, 0x33, !PT ;  /* 0x00000007ff04cc12 */ /* 0x000fe4000f8e33ff */
[----:B------:R-:W-:-:S03]  /*d3a0*/  @!P3 LOP3.LUT R3, RZ, UR8, RZ, 0x33, !PT ;  /* 0x00000008ff03bc12 */ /* 0x000fc6000f8e33ff */
[----:B------:R-:W-:Y:S02]  /*d3b0*/  IMAD.IADD R4, R15, 0x1, -R4 ;  /* 0x000000010f047824 */ /* 0x000fe400078e0a04 */
[----:B------:R-:W-:-:S04]  /*d3c0*/  IMAD.IADD R3, R14, 0x1, -R3 ;  /* 0x000000010e037824 */ /* 0x000fc800078e0a03 */
[----:B------:R-:W-:Y:S01]  /*d3d0*/  IMAD R6, R3, R4, RZ ;  /* 0x0000000403067224 */ /* 0x000fe200078e02ff */
[----:B------:R-:W-:-:S04]  /*d3e0*/  SEL R2, R4, R3, !P5 ;  /* 0x0000000304027207 */ /* 0x000fc80006800000 */
[--C-:B------:R-:W-:Y:S01]  /*d3f0*/  SHF.R.S32.HI R5, RZ, 0x1f, R2.reuse ;  /* 0x0000001fff057819 */ /* 0x100fe20000011402 */
[----:B------:R-:W-:Y:S01]  /*d400*/  IMAD.MOV.U32 R4, RZ, RZ, R2 ;  /* 0x000000ffff047224 */ /* 0x000fe200078e0002 */
[----:B------:R-:W-:-:S07]  /*d410*/  SHF.R.S32.HI R7, RZ, 0x1f, R6 ;  /* 0x0000001fff077819 */ /* 0x000fce0000011406 */
.L_x_231:
[----:B--2---:R-:W-:Y:S05]  /*d420*/  BSYNC B0 ;  /* 0x0000000000007941 */ /* 0x004fea0003800000 */
.L_x_230:
[----:B------:R-:W1:Y:S01]  /*d430*/  SHFL.UP PT, R3, R6, 0x1, RZ ;  /* 0x0420000006037989 */ /* 0x000e6200000e00ff */
[----:B------:R-:W-:-:S03]  /*d440*/  ISETP.NE.AND P1, PT, R9, RZ, PT ;  /* 0x000000ff0900720c */ /* 0x000fc60003f25270 */
[----:B------:R-:W2:Y:S01]  /*d450*/  SHFL.UP PT, R2, R7, 0x1, RZ ;  /* 0x0420000007027989 */ /* 0x000ea200000e00ff */
[----:B-1----:R-:W-:Y:S02]  /*d460*/  SEL R3, R3, RZ, P1 ;  /* 0x000000ff03037207 */ /* 0x002fe40000800000 */
[----:B--2---:R-:W-:Y:S02]  /*d470*/  SEL R2, R2, RZ, P1 ;  /* 0x000000ff02027207 */ /* 0x004fe40000800000 */
[----:B------:R-:W-:-:S05]  /*d480*/  IADD3 R18, P2, R3, R6, RZ ;  /* 0x0000000603127210 */ /* 0x000fca0007f5e0ff */
[----:B------:R-:W-:Y:S01]  /*d490*/  IMAD.X R15, R2, 0x1, R7, P2 ;  /* 0x00000001020f7824 */ /* 0x000fe200010e0607 */
[----:B------:R-:W1:Y:S01]  /*d4a0*/  SHFL.UP PT, R3, R18, 0x2, RZ ;  /* 0x0440000012037989 */ /* 0x000e6200000e00ff */
[----:B------:R-:W-:-:S03]  /*d4b0*/  ISETP.GE.U32.AND P2, PT, R9, 0x2, PT ;  /* 0x000000020900780c */ /* 0x000fc60003f46070 */
[----:B------:R-:W2:Y:S01]  /*d4c0*/  SHFL.UP PT, R2, R15, 0x2, RZ ;  /* 0x044000000f027989 */ /* 0x000ea200000e00ff */
[----:B-1----:R-:W-:-:S04]  /*d4d0*/  SEL R3, R3, RZ, P2 ;  /* 0x000000ff03037207 */ /* 0x002fc80001000000 */
[----:B------:R-:W-:Y:S02]  /*d4e0*/  IADD3 R14, P3, R3, R18, RZ ;  /* 0x00000012030e7210 */ /* 0x000fe40007f7e0ff */
[----:B--2---:R-:W-:-:S03]  /*d4f0*/  SEL R2, R2, RZ, P2 ;  /* 0x000000ff02027207 */ /* 0x004fc60001000000 */
[----:B------:R-:W1:Y:S02]  /*d500*/  SHFL.UP PT, R3, R14, 0x4, RZ ;  /* 0x048000000e037989 */ /* 0x000e6400000e00ff */
[----:B------:R-:W-:Y:S01]  /*d510*/  IMAD.X R17, R2, 0x1, R15, P3 ;  /* 0x0000000102117824 */ /* 0x000fe200018e060f */
[----:B------:R-:W-:-:S04]  /*d520*/  ISETP.GE.U32.AND P3, PT, R9, 0x4, PT ;  /* 0x000000040900780c */ /* 0x000fc80003f66070 */
        /* <DEDUP_REMOVED lines=17> */
[----:B--2---:R-:W-:-:S05]  /*d640*/  SEL R2, R2, RZ, P5 ;  /* 0x000000ff02027207 */ /* 0x004fca0002800000 */
[----:B------:R-:W-:Y:S01]  /*d650*/  IMAD.X R22, R2, 0x1, R17, P6 ;  /* 0x0000000102167824 */ /* 0x000fe200030e0611 */
[----:B------:R-:W-:-:S04]  /*d660*/  IADD3 R2, P6, R15, UR5, RZ ;  /* 0x000000050f027c10 */ /* 0x000fc8000ffde0ff */
[----:B------:R-:W-:Y:S02]  /*d670*/  IADD3.X R3, R22, UR4, RZ, P6, !PT ;  /* 0x0000000416037c10 */ /* 0x000fe4000b7fe4ff */
[----:B------:R-:W-:-:S04]  /*d680*/  ISETP.GT.U32.AND P6, PT, R2, UR10, PT ;  /* 0x0000000a02007c0c */ /* 0x000fc8000bfc4070 */
[----:B------:R-:W-:-:S13]  /*d690*/  ISETP.GT.U32.AND.EX P6, PT, R3, UR9, PT, P6 ;  /* 0x0000000903007c0c */ /* 0x000fda000bfc4160 */
[----:B------:R-:W-:-:S04]  /*d6a0*/  VOTE.ANY R14, PT, P6 ;  /* 0x00000000000e7806 */ /* 0x000fc800030e0100 */
[----:B------:R-:W-:-:S13]  /*d6b0*/  ISETP.NE.AND P6, PT, R14, RZ, PT ;  /* 0x000000ff0e00720c */ /* 0x000fda0003fc5270 */
[----:B------:R-:W-:Y:S05]  /*d6c0*/  @P6 BRA `(.L_x_234) ;  /* 0x0000000800746947 */ /* 0x000fea0003800000 */
[----:B------:R-:W-:Y:S01]  /*d6d0*/  IMAD.MOV.U32 R17, RZ, RZ, R2 ;  /* 0x000000ffff117224 */ /* 0x000fe200078e0002 */
[----:B------:R-:W-:Y:S01]  /*d6e0*/  ULDC UR24, c[0x0][0x910] ;  /* 0x0002440000187ab9 */ /* 0x000fe20000000800 */
[----:B------:R-:W-:Y:S01]  /*d6f0*/  IMAD.MOV.U32 R19, RZ, RZ, R3 ;  /* 0x000000ffff137224 */ /* 0x000fe200078e0003 */
[----:B------:R-:W-:Y:S01]  /*d700*/  ULDC UR25, c[0x0][0x8f4] ;  /* 0x00023d0000197ab9 */ /* 0x000fe20000000800 */
[----:B------:R-:W-:Y:S01]  /*d710*/  ULDC UR6, c[0x0][0x8dc] ;  /* 0x0002370000067ab9 */ /* 0x000fe20000000800 */
[----:B------:R-:W-:Y:S01]  /*d720*/  ULDC UR30, c[0x0][0x8d8] ;  /* 0x00023600001e7ab9 */ /* 0x000fe20000000800 */
[----:B------:R-:W-:Y:S01]  /*d730*/  ULDC UR31, c[0x0][0x8f0] ;  /* 0x00023c00001f7ab9 */ /* 0x000fe20000000800 */
[----:B------:R-:W-:Y:S01]  /*d740*/  ULDC.64 UR26, c[0x0][0x8d0] ;  /* 0x00023400001a7ab9 */ /* 0x000fe20000000a00 */
[----:B------:R-:W-:-:S05]  /*d750*/  ULDC.64 UR28, c[0x0][0x8e8] ;  /* 0x00023a00001c7ab9 */ /* 0x000fca0000000a00 */
.L_x_239:
[----:B------:R-:W-:Y:S01]  /*d760*/  MOV R12, R13 ;  /* 0x0000000d000c7202 */ /* 0x000fe20000000f00 */
[----:B------:R-:W-:Y:S02]  /*d770*/  VIADD R13, R13, 0x20 ;  /* 0x000000200d0d7836 */ /* 0x000fe40000000000 */
[----:B-----5:R-:W-:Y:S02]  /*d780*/  IMAD.MOV.U32 R14, RZ, RZ, R8 ;  /* 0x000000ffff0e7224 */ /* 0x020fe400078e0008 */
[----:B------:R-:W-:Y:S01]  /*d790*/  IMAD.MOV.U32 R15, RZ, RZ, R10 ;  /* 0x000000ffff0f7224 */ /* 0x000fe200078e000a */
[----:B------:R-:W-:-:S13]  /*d7a0*/  ISETP.GE.AND P6, PT, R13, UR24, PT ;  /* 0x000000180d007c0c */ /* 0x000fda000bfc6270 */
[----:B------:R-:W1:Y:S01]  /*d7b0*/  @!P6 LDC.64 R2, c[0x0][0x918] ;  /* 0x00024600ff02eb82 */ /* 0x000e620000000a00 */
[----:B------:R-:W2:Y:S01]  /*d7c0*/  SHFL.IDX PT, R19, R19, 0x1f, 0x1f ;  /* 0x03e01f0013137f89 */ /* 0x000ea200000e0000 */
[----:B------:R-:W-:-:S03]  /*d7d0*/  @!P6 VIADD R7, R12, 0x20 ;  /* 0x000000200c07e836 */ /* 0x000fc60000000000 */
[----:B------:R-:W3:Y:S01]  /*d7e0*/  SHFL.IDX PT, R17, R17, 0x1f, 0x1f ;  /* 0x03e01f0011117f89 */ /* 0x000ee200000e0000 */
[----:B------:R-:W-:Y:S01]  /*d7f0*/  BSSY B0, `(.L_x_235) ;  /* 0x0000063000007945 */ /* 0x000fe20003800000 */
[----:B-1----:R-:W-:-:S05]  /*d800*/  @!P6 IMAD.WIDE R2, R7, 0xc, R2 ;  /* 0x0000000c0702e825 */ /* 0x002fca00078e0202 */
[----:B------:R1:W5:Y:S04]  /*d810*/  @!P6 LDG.E R8, desc[UR58][R2.64] ;  /* 0x0000003a0208e981 */ /* 0x000368000c1e1900 */
[----:B------:R1:W5:Y:S01]  /*d820*/  @!P6 LDG.E R10, desc[UR58][R2.64+0x4] ;  /* 0x0000043a020ae981 */ /* 0x000362000c1e1900 */
[----:B------:R-:W-:Y:S01]  /*d830*/  ISETP.GE.AND P6, PT, R12, UR24, PT ;  /* 0x000000180c007c0c */ /* 0x000fe2000bfc6270 */
[----:B------:R-:W-:Y:S01]  /*d840*/  IMAD.MOV.U32 R6, RZ, RZ, 0x7fffffff ;  /* 0x7fffffffff067424 */ /* 0x000fe200078e00ff */
[----:B--2---:R-:W-:Y:S01]  /*d850*/  R2UR UR4, R19 ;  /* 0x00000000130472ca */ /* 0x004fe200000e0000 */
[----:B------:R-:W-:Y:S01]  /*d860*/  IMAD.MOV.U32 R7, RZ, RZ, RZ ;  /* 0x000000ffff077224 */ /* 0x000fe200078e00ff */
[----:B---3--:R-:W-:-:S09]  /*d870*/  R2UR UR5, R17 ;  /* 0x00000000110572ca */ /* 0x008fd200000e0000 */
[----:B-1----:R-:W-:Y:S06]  /*d880*/  @P6 BRA `(.L_x_236) ;  /* 0x0000000400646947 */ /* 0x002fec0003800000 */
[----:B------:R-:W-:-:S04]  /*d890*/  IADD3 R17, P6, R14, UR11, RZ ;  /* 0x0000000b0e117c10 */ /* 0x000fc8000ffde0ff */
[----:B------:R-:W-:Y:S02]  /*d8a0*/  LEA.HI.X.SX32 R22, R14, UR13, 0x1, P6 ;  /* 0x0000000d0e167c11 */ /* 0x000fe4000b0f0eff */
[----:B------:R-:W-:Y:S02]  /*d8b0*/  IABS R14, R20 ;  /* 0x00000014000e7213 */ /* 0x000fe40000000000 */
[C---:B------:R-:W-:Y:S02]  /*d8c0*/  IADD3 R19, P6, R15.reuse, UR12, RZ ;  /* 0x0000000c0f137c10 */ /* 0x040fe4000ffde0ff */
[----:B------:R-:W1:Y:S02]  /*d8d0*/  I2F.RP R2, R14 ;  /* 0x0000000e00027306 */ /* 0x000e640000209400 */
[----:B------:R-:W-:Y:S02]  /*d8e0*/  LEA.HI.X.SX32 R24, R15, UR14, 0x1, P6 ;  /* 0x0000000e0f187c11 */ /* 0x000fe4000b0f0eff */
[----:B------:R-:W-:-:S04]  /*d8f0*/  PLOP3.LUT P6, PT, PT, PT, UP0, 0x80, 0x0 ;  /* 0x000000000000781c */ /* 0x000fc80003fcf008 */
[----:B-1----:R-:W1:Y:S02]  /*d900*/  MUFU.RCP R2, R2 ;  /* 0x0000000200027308 */ /* 0x002e640000001000 */
[----:B-1----:R-:W-:-:S06]  /*d910*/  VIADD R15, R2, 0xffffffe ;  /* 0x0ffffffe020f7836 */ /* 0x002fcc0000000000 */
[----:B------:R-:W1:Y:S02]  /*d920*/  F2I.FTZ.U32.TRUNC.NTZ R15, R15 ;  /* 0x0000000f000f7305 */ /* 0x000e64000021f000 */
[----:B-1----:R-:W-:Y:S01]  /*d930*/  IMAD.MOV R18, RZ, RZ, -R15 ;  /* 0x000000ffff127224 */ /* 0x002fe200078e0a0f */
[----:B------:R-:W-:Y:S06]  /*d940*/  @!P6 BRA `(.L_x_237) ;  /* 0x00000000002ce947 */ /* 0x000fec0003800000 */
        /* <DEDUP_REMOVED lines=11> */
.L_x_237:
        /* <DEDUP_REMOVED lines=12> */
.L_x_238:
[----:B------:R-:W-:Y:S01]  /*dac0*/  SHF.R.U64 R4, R19, UR31, R24 ;  /* 0x0000001f13047c19 */ /* 0x000fe20008001218 */
[----:B------:R-:W-:Y:S01]  /*dad0*/  IMAD R5, R18, R14, RZ ;  /* 0x0000000e12057224 */ /* 0x000fe200078e02ff */
[----:B------:R-:W-:Y:S01]  /*dae0*/  IABS R2, R20 ;  /* 0x0000001400027213 */ /* 0x000fe20000000000 */
[----:B------:R-:W-:Y:S01]  /*daf0*/  IMAD.MOV.U32 R3, RZ, RZ, R15 ;  /* 0x000000ffff037224 */ /* 0x000fe200078e000f */
[----:B------:R-:W-:Y:S01]  /*db00*/  SHF.R.U64 R17, R17, UR30, R22 ;  /* 0x0000001e11117c19 */ /* 0x000fe20008001216 */
[----:B------:R-:W-:Y:S01]  /*db10*/  VIADD R4, R4, UR17 ;  /* 0x0000001104047c36 */ /* 0x000fe20008000000 */
[----:B------:R-:W-:Y:S01]  /*db20*/  IABS R19, R11 ;  /* 0x0000000b00137213 */ /* 0x000fe20000000000 */
[----:B------:R-:W-:Y:S02]  /*db30*/  IMAD.MOV R7, RZ, RZ, -R2 ;  /* 0x000000ffff077224 */ /* 0x000fe400078e0a02 */
[----:B------:R-:W-:Y:S01]  /*db40*/  IMAD.MOV.U32 R2, RZ, RZ, RZ ;  /* 0x000000ffff027224 */ /* 0x000fe200078e00ff */
[----:B------:R-:W-:Y:S01]  /*db50*/  IABS R6, R4 ;  /* 0x0000000400067213 */ /* 0x000fe20000000000 */
[----:B------:R-:W-:-:S02]  /*db60*/  VIADD R17, R17, UR16 ;  /* 0x0000001011117c36 */ /* 0x000fc40008000000 */
[----:B------:R-:W-:Y:S01]  /*db70*/  IMAD.HI.U32 R2, R15, R5, R2 ;  /* 0x000000050f027227 */ /* 0x000fe200078e0002 */
[----:B------:R-:W-:Y:S02]  /*db80*/  MOV R3, R7 ;  /* 0x0000000700037202 */ /* 0x000fe40000000f00 */
[----:B------:R-:W-:Y:S01]  /*db90*/  IABS R7, R11 ;  /* 0x0000000b00077213 */ /* 0x000fe20000000000 */
[----:B------:R-:W-:-:S03]  /*dba0*/  IMAD.MOV.U32 R5, RZ, RZ, R6 ;  /* 0x000000ffff057224 */ /* 0x000fc600078e0006 */
[----:B------:R-:W1:Y:S01]  /*dbb0*/  I2F.RP R6, R7 ;  /* 0x0000000700067306 */ /* 0x000e620000209400 */
[----:B------:R-:W-:-:S04]  /*dbc0*/  IMAD.HI.U32 R2, R2, R5, RZ ;  /* 0x0000000502027227 */ /* 0x000fc800078e00ff */
        /* <DEDUP_REMOVED lines=10> */
[----:B------:R-:W-:-:S04]  /*dc70*/  IMAD.HI.U32 R6, R3, R15, R2 ;  /* 0x0000000f03067227 */ /* 0x000fc800078e0002 */
[----:B------:R-:W-:Y:S02]  /*dc80*/  IMAD.MOV.U32 R3, RZ, RZ, R18 ;  /* 0x000000ffff037224 */ /* 0x000fe400078e0012 */
        /* <DEDUP_REMOVED lines=11> */
[----:B------:R-:W-:Y:S02]  /*dd40*/  @!P6 IADD3 R3, -R3, RZ, RZ ;  /* 0x000000ff0303e210 */ /* 0x000fe40007ffe1ff */
        /* <DEDUP_REMOVED lines=11> */
[----:B------:R-:W-:Y:S02]  /*de00*/  SHF.R.S32.HI R5, RZ, 0x1f, R4 ;  /* 0x0000001fff057819 */ /* 0x000fe40000011404 */
[----:B------:R-:W-:-:S07]  /*de10*/  SHF.R.S32.HI R7, RZ, 0x1f, R6 ;  /* 0x0000001fff077819 */ /* 0x000fce0000011406 */
.L_x_236:
[----:B------:R-:W-:Y:S05]  /*de20*/  BSYNC B0 ;  /* 0x0000000000007941 */ /* 0x000fea0003800000 */
.L_x_235:
        /* <DEDUP_REMOVED lines=30> */
[----:B------:R-:W-:-:S04]  /*e010*/  IADD3 R17, P6, R2, UR5, RZ ;  /* 0x0000000502117c10 */ /* 0x000fc8000ffde0ff */
[----:B------:R-:W-:Y:S02]  /*e020*/  IADD3.X R19, R3, UR4, RZ, P6, !PT ;  /* 0x0000000403137c10 */ /* 0x000fe4000b7fe4ff */
[----:B------:R-:W-:-:S04]  /*e030*/  ISETP.GT.U32.AND P6, PT, R17, UR10, PT ;  /* 0x0000000a11007c0c */ /* 0x000fc8000bfc4070 */
[----:B------:R-:W-:-:S13]  /*e040*/  ISETP.GT.U32.AND.EX P6, PT, R19, UR9, PT, P6 ;  /* 0x0000000913007c0c */ /* 0x000fda000bfc4160 */
[----:B------:R-:W-:-:S04]  /*e050*/  VOTE.ANY R14, PT, P6 ;  /* 0x00000000000e7806 */ /* 0x000fc800030e0100 */
[----:B------:R-:W-:-:S13]  /*e060*/  ISETP.NE.AND P6, PT, R14, RZ, PT ;  /* 0x000000ff0e00720c */ /* 0x000fda0003fc5270 */
[----:B------:R-:W-:Y:S05]  /*e070*/  @!P6 BRA `(.L_x_239) ;  /* 0xfffffff400b8e947 */ /* 0x000fea000383ffff */
[----:B------:R-:W-:Y:S02]  /*e080*/  IMAD.MOV.U32 R15, RZ, RZ, R2 ;  /* 0x000000ffff0f7224 */ /* 0x000fe400078e0002 */
[----:B------:R-:W-:-:S07]  /*e090*/  IMAD.MOV.U32 R22, RZ, RZ, R3 ;  /* 0x000000ffff167224 */ /* 0x000fce00078e0003 */
.L_x_234:
[----:B------:R-:W1:Y:S08]  /*e0a0*/  BREV R14, R14 ;  /* 0x0000000e000e7301 */ /* 0x000e700000000000 */
[----:B-1----:R-:W1:Y:S02]  /*e0b0*/  FLO.U32.SH R13, R14 ;  /* 0x0000000e000d7300 */ /* 0x002e6400000e0400 */
[----:B-1----:R-:W1:Y:S02]  /*e0c0*/  SHFL.IDX PT, R12, R12, R13, 0x1f ;  /* 0x00001f0d0c0c7589 */ /* 0x002e6400000e0000 */
[----:B-1----:R-:W-:-:S13]  /*e0d0*/  R2UR UR6, R12 ;  /* 0x000000000c0672ca */ /* 0x002fda00000e0000 */
[----:B------:R-:W-:-:S05]  /*e0e0*/  VIADD R17, R9, UR6 ;  /* 0x0000000609117c36 */ /* 0x000fca0008000000 */
[----:B------:R-:W-:-:S13]  /*e0f0*/  ISETP.GE.AND P1, PT, R17, UR24, PT ;  /* 0x0000001811007c0c */ /* 0x000fda000bf26270 */
[----:B------:R-:W1:Y:S02]  /*e100*/  @!P1 LDC.64 R2, c[0x0][0x918] ;  /* 0x00024600ff029b82 */ /* 0x000e640000000a00 */
[----:B-1----:R-:W-:-:S05]  /*e110*/  @!P1 IMAD.WIDE R2, R17, 0xc, R2 ;  /* 0x0000000c11029825 */ /* 0x002fca00078e0202 */
[----:B-----5:R1:W5:Y:S04]  /*e120*/  @!P1 LDG.E R8, desc[UR58][R2.64] ;  /* 0x0000003a02089981 */ /* 0x020368000c1e1900 */
[----:B------:R1:W5:Y:S01]  /*e130*/  @!P1 LDG.E R10, desc[UR58][R2.64+0x4] ;  /* 0x0000043a020a9981 */ /* 0x000362000c1e1900 */
[----:B------:R-:W-:-:S03]  /*e140*/  IADD3 R18, P1, P2, R15, UR5, -R6 ;  /* 0x000000050f127c10 */ /* 0x000fc6000fa3e806 */
[----:B------:R-:W-:Y:S01]  /*e150*/  SHFL.IDX PT, R6, R6, R13, 0x1f ;  /* 0x00001f0d06067589 */ /* 0x000fe200000e0000 */
[----:B------:R-:W-:-:S03]  /*e160*/  IADD3.X R22, R22, UR4, ~R7, P1, P2 ;  /* 0x0000000416167c10 */ /* 0x000fc60008fe4c07 */
[----:B------:R-:W2:Y:S04]  /*e170*/  SHFL.IDX PT, R18, R18, R13, 0x1f ;  /* 0x00001f0d12127589 */ /* 0x000ea800000e0000 */
[----:B------:R-:W3:Y:S04]  /*e180*/  SHFL.IDX PT, R22, R22, R13, 0x1f ;  /* 0x00001f0d16167589 */ /* 0x000ee800000e0000 */
[----:B------:R1:W4:Y:S04]  /*e190*/  SHFL.IDX PT, R7, R7, R13, 0x1f ;  /* 0x00001f0d07077589 */ /* 0x00032800000e0000 */
[----:B------:R1:W1:Y:S04]  /*e1a0*/  SHFL.IDX PT, R5, R5, R13, 0x1f ;  /* 0x00001f0d05057589 */ /* 0x00026800000e0000 */
[----:B------:R1:W1:Y:S01]  /*e1b0*/  SHFL.IDX PT, R4, R4, R13, 0x1f ;  /* 0x00001f0d04047589 */ /* 0x00026200000e0000 */
[----:B--2---:R-:W-:-:S02]  /*e1c0*/  R2UR UR5, R18 ;  /* 0x00000000120572ca */ /* 0x004fc400000e0000 */
[----:B---3--:R-:W-:-:S15]  /*e1d0*/  R2UR UR4, R22 ;  /* 0x00000000160472ca */ /* 0x008fde00000e0000 */
.L_x_229:
[----:B-1----:R-:W1:Y:S01]  /*e1e0*/  LDC R2, c[0x0][0x910] ;  /* 0x00024400ff027b82 */ /* 0x002e620000000800 */
[----:B------:R-:W-:Y:S01]  /*e1f0*/  UMOV UR24, 0xffffffff ;  /* 0xffffffff00187882 */ /* 0x000fe20000000000 */
[----:B------:R-:W-:Y:S01]  /*e200*/  UMOV UR25, 0xffffffff ;  /* 0xffffffff00197882 */ /* 0x000fe20000000000 */
[----:B------:R-:W-:Y:S01]  /*e210*/  UMOV UR26, 0xffffffff ;  /* 0xffffffff001a7882 */ /* 0x000fe20000000000 */
[----:B------:R-:W-:Y:S02]  /*e220*/  MOV R15, RZ ;  /* 0x000000ff000f7202 */ /* 0x000fe40000000f00 */
[----:B-1----:R-:W-:-:S13]  /*e230*/  ISETP.LE.AND P1, PT, R2, UR6, PT ;  /* 0x0000000602007c0c */ /* 0x002fda000bf23270 */
[----:B------:R-:W-:Y:S05]  /*e240*/  @P1 BRA `(.L_x_228) ;  /* 0x0000000000f01947 */ /* 0x000fea0003800000 */
[C---:B------:R-:W-:Y:S01]  /*e250*/  R2UR UR24, R4.reuse ;  /* 0x00000000041872ca */ /* 0x040fe200000e0000 */
[----:B------:R-:W-:Y:S01]  /*e260*/  UIADD3 UR30, UP1, -UR5, UR10, URZ ;  /* 0x0000000a051e7290 */ /* 0x000fe2000ff3e13f */
[----:B------:R-:W-:Y:S01]  /*e270*/  R2UR UR25, R5 ;  /* 0x00000000051972ca */ /* 0x000fe200000e0000 */
[----:B------:R-:W-:Y:S01]  /*e280*/  ULDC UR26, c[0x0][0x8c0] ;  /* 0x00023000001a7ab9 */ /* 0x000fe20000000800 */
[----:B------:R-:W-:Y:S01]  /*e290*/  ULDC UR27, c[0x0][0x8b0] ;  /* 0x00022c00001b7ab9 */ /* 0x000fe20000000800 */
[----:B------:R-:W-:Y:S01]  /*e2a0*/  ULDC UR28, c[0x0][0x904] ;  /* 0x00024100001c7ab9 */ /* 0x000fe20000000800 */
[----:B------:R-:W-:-:S03]  /*e2b0*/  SHF.R.U64 R2, R4, UR27, R5 ;  /* 0x0000001b04027c19 */ /* 0x000fc60008001205 */
[----:B------:R-:W-:Y:S01]  /*e2c0*/  UIADD3.X UR24, ~UR4, UR9, URZ, UP1, !UPT ;  /* 0x0000000904187290 */ /* 0x000fe20008ffe53f */
[----:B------:R-:W-:-:S03]  /*e2d0*/  R2UR UR32, R2 ;  /* 0x00000000022072ca */ /* 0x000fc600000e0000 */
[----:B------:R-:W-:Y:S02]  /*e2e0*/  USHF.R.U32.HI UR31, URZ, UR26, UR24 ;  /* 0x0000001a3f1f7299 */ /* 0x000fe40008011618 */
[----:B------:R-:W-:Y:S02]  /*e2f0*/  USHF.R.U32.HI UR35, URZ, UR27, UR25 ;  /* 0x0000001b3f237299 */ /* 0x000fe40008011619 */
[----:B------:R-:W-:Y:S02]  /*e300*/  USHF.R.U32.HI UR33, URZ, UR27, UR31 ;  /* 0x0000001b3f217299 */ /* 0x000fe4000801161f */
[----:B------:R-:W-:Y:S02]  /*e310*/  USHF.R.U64 UR30, UR30, UR26, UR24 ;  /* 0x0000001a1e1e7299 */ /* 0x000fe40008001218 */
[----:B------:R-:W-:Y:S02]  /*e320*/  USHF.R.U32.HI UR34, URZ, UR28, UR33 ;  /* 0x0000001c3f227299 */ /* 0x000fe40008011621 */
[----:B------:R-:W-:-:S02]  /*e330*/  USHF.R.U64 UR31, UR30, UR27, UR31 ;  /* 0x0000001b1e1f7299 */ /* 0x000fc4000800121f */
[----:B------:R-:W-:Y:S02]  /*e340*/  ULOP3.LUT UR24, UR34, UR35, URZ, 0xfc, !UPT ;  /* 0x0000002322187292 */ /* 0x000fe4000f8efc3f */
[----:B------:R-:W-:-:S04]  /*e350*/  USHF.R.U64 UR33, UR31, UR28, UR33 ;  /* 0x0000001c1f217299 */ /* 0x000fc80008001221 */
[----:B------:R-:W-:-:S13]  /*e360*/  ISETP.NE.U32.AND P1, PT, RZ, UR24, PT ;  /* 0x00000018ff007c0c */ /* 0x000fda000bf25070 */
[----:B------:R-:W-:Y:S05]  /*e370*/  @!P1 BRA `(.L_x_240) ;  /* 0x0000000000189947 */ /* 0x000fea0003800000 */
[----:B------:R-:W-:-:S07]  /*e380*/  MOV R12, 0xe3a0 ;  /* 0x0000e3a0000c7802 */ /* 0x000fce0000000f00 */
[----:B--2-45:R-:W-:Y:S05]  /*e390*/  CALL.REL.NOINC `(.L_x_241) ;  /* 0x0000001c00447944 */ /* 0x034fea0003c00000 */
[----:B------:R-:W-:-:S04]  /*e3a0*/  UIADD3 UR24, -UR25, URZ, URZ ;  /* 0x0000003f19187290 */ /* 0x000fc8000fffe13f */
[----:B------:R-:W-:-:S03]  /*e3b0*/  UIMAD UR32, UR32, UR24, UR33 ;  /* 0x00000018202072a4 */ /* 0x000fc6000f8e0221 */
[----:B------:R-:W-:Y:S01]  /*e3c0*/  UMOV UR24, UR25 ;  /* 0x0000001900187c82 */ /* 0x000fe20008000000 */
[----:B------:R-:W-:Y:S08]  /*e3d0*/  BRA `(.L_x_242) ;  /* 0x0000000000587947 */ /* 0x000ff00003800000 */
.L_x_240:
[----:B------:R-:W1:Y:S01]  /*e3e0*/  I2F.U32.RP R2, UR32 ;  /* 0x0000002000027d06 */ /* 0x000e620008209000 */
[----:B------:R-:W-:Y:S01]  /*e3f0*/  UMOV UR24, URZ ;  /* 0x0000003f00187c82 */ /* 0x000fe20008000000 */
[----:B------:R-:W-:-:S06]  /*e400*/  UISETP.NE.U32.AND UP4, UPT, UR32, URZ, UPT ;  /* 0x0000003f2000728c */ /* 0x000fcc000bf85070 */
[----:B-1----:R-:W1:Y:S02]  /*e410*/  MUFU.RCP R2, R2 ;  /* 0x0000000200027308 */ /* 0x002e640000001000 */
[----:B-1----:R-:W-:-:S06]  /*e420*/  VIADD R3, R2, 0xffffffe ;  /* 0x0ffffffe02037836 */ /* 0x002fcc0000000000 */
[----:B------:R-:W1:Y:S02]  /*e430*/  F2I.FTZ.U32.TRUNC.NTZ R3, R3 ;  /* 0x0000000300037305 */ /* 0x000e64000021f000 */
[----:B-1----:R-:W-:-:S13]  /*e440*/  R2UR UR25, R3 ;  /* 0x00000000031972ca */ /* 0x002fda00000e0000 */
[----:B------:R-:W-:-:S04]  /*e450*/  UIADD3 UR26, URZ, -UR25, URZ ;  /* 0x800000193f1a7290 */ /* 0x000fc8000fffe03f */
[----:B------:R-:W-:-:S04]  /*e460*/  UIMAD UR26, UR26, UR32, URZ ;  /* 0x000000201a1a72a4 */ /* 0x000fc8000f8e023f */
[----:B------:R-:W-:-:S04]  /*e470*/  UIMAD.WIDE.U32 UR24, UR25, UR26, UR24 ;  /* 0x0000001a191872a5 */ /* 0x000fc8000f8e0018 */
[----:B------:R-:W-:-:S04]  /*e480*/  UIMAD.WIDE.U32 UR24, UR25, UR33, URZ ;  /* 0x00000021191872a5 */ /* 0x000fc8000f8e003f */
[----:B------:R-:W-:-:S04]  /*e490*/  UIADD3 UR24, -UR25, URZ, URZ ;  /* 0x0000003f19187290 */ /* 0x000fc8000fffe13f */
[----:B------:R-:W-:-:S04]  /*e4a0*/  UIMAD UR24, UR32, UR24, UR33 ;  /* 0x00000018201872a4 */ /* 0x000fc8000f8e0221 */
[----:B------:R-:W-:-:S11]  /*e4b0*/  UISETP.GE.U32.AND UP1, UPT, UR24, UR32, UPT ;  /* 0x000000201800728c */ /* 0x000fd6000bf26070 */
[----:B------:R-:W-:Y:S02]  /*e4c0*/  @UP1 UIADD3 UR24, UR24, -UR32, URZ ;  /* 0x8000002018181290 */ /* 0x000fe4000fffe03f */
[----:B------:R-:W-:Y:S02]  /*e4d0*/  @UP1 UIADD3 UR25, UR25, 0x1, URZ ;  /* 0x0000000119191890 */ /* 0x000fe4000fffe03f */
[----:B------:R-:W-:-:S11]  /*e4e0*/  UISETP.GE.U32.AND UP2, UPT, UR24, UR32, UPT ;  /* 0x000000201800728c */ /* 0x000fd6000bf46070 */
[----:B------:R-:W-:Y:S02]  /*e4f0*/  @UP2 UIADD3 UR25, UR25, 0x1, URZ ;  /* 0x0000000119192890 */ /* 0x000fe4000fffe03f */
[----:B------:R-:W-:-:S04]  /*e500*/  @!UP4 ULOP3.LUT UR25, URZ, UR32, URZ, 0x33, !UPT ;  /* 0x000000203f19c292 */ /* 0x000fc8000f8e333f */
[----:B------:R-:W-:-:S04]  /*e510*/  UIADD3 UR24, -UR25, URZ, URZ ;  /* 0x0000003f19187290 */ /* 0x000fc8000fffe13f */
[----:B------:R-:W-:-:S03]  /*e520*/  UIMAD UR32, UR32, UR24, UR33 ;  /* 0x00000018202072a4 */ /* 0x000fc6000f8e0221 */
[----:B------:R-:W-:-:S09]  /*e530*/  UMOV UR24, UR25 ;  /* 0x0000001900187c82 */ /* 0x000fd20008000000 */
.L_x_242:
[----:B------:R-:W-:Y:S01]  /*e540*/  ULOP3.LUT UR31, UR31, UR20, URZ, 0xc0, !UPT ;  /* 0x000000141f1f7292 */ /* 0x000fe2000f8ec03f */
[----:B------:R-:W-:Y:S01]  /*e550*/  IMAD.MOV.U32 R15, RZ, RZ, 0x1 ;  /* 0x00000001ff0f7424 */ /* 0x000fe200078e00ff */
[----:B------:R-:W-:Y:S02]  /*e560*/  ULOP3.LUT UR30, UR30, UR18, URZ, 0xc0, !UPT ;  /* 0x000000121e1e7292 */ /* 0x000fe4000f8ec03f */
[----:B------:R-:W-:Y:S01]  /*e570*/  UIMAD UR24, UR19, UR24, UR31 ;  /* 0x00000018131872a4 */ /* 0x000fe2000f8e021f */
[----:B------:R-:W-:Y:S01]  /*e580*/  ULDC UR26, c[0x0][0x8a8] ;  /* 0x00022a00001a7ab9 */ /* 0x000fe20000000800 */
[----:B------:R-:W-:Y:S01]  /*e590*/  ULDC UR25, c[0x0][0x8b8] ;  /* 0x00022e0000197ab9 */ /* 0x000fe20000000800 */
[----:B------:R-:W-:Y:S02]  /*e5a0*/  UIMAD UR30, UR32, UR26, UR30 ;  /* 0x0000001a201e72a4 */ /* 0x000fe4000f8e021e */
[----:B------:R-:W-:Y:S01]  /*e5b0*/  UIMAD UR25, UR24, UR25, UR40 ;  /* 0x00000019181972a4 */ /* 0x000fe2000f8e0228 */
[----:B------:R-:W-:Y:S01]  /*e5c0*/  @UP3 UMOV UR26, UR6 ;  /* 0x00000006001a3c82 */ /* 0x000fe20008000000 */
[----:B------:R-:W-:-:S03]  /*e5d0*/  @!UP3 UMOV UR26, UR6 ;  /* 0x00000006001abc82 */ /* 0x000fc60008000000 */
[----:B------:R-:W-:Y:S02]  /*e5e0*/  @UP3 UMOV UR24, UR30 ;  /* 0x0000001e00183c82 */ /* 0x000fe40008000000 */
[----:B------:R-:W-:Y:S01]  /*e5f0*/  @!UP3 UMOV UR24, UR25 ;  /* 0x000000190018bc82 */ /* 0x000fe20008000000 */
[----:B------:R-:W-:-:S05]  /*e600*/  @!UP3 UMOV UR25, UR30 ;  /* 0x0000001e0019bc82 */ /* 0x000fca0008000000 */
.L_x_228:
[----:B------:R-:W-:-:S06]  /*e610*/  UISETP.NE.AND UP1, UPT, UR15, 0x3, UPT ;  /* 0x000000030f00788c */ /* 0x000fcc000bf25270 */
[----:B------:R-:W-:-:S13]  /*e620*/  PLOP3.LUT P1, PT, PT, PT, UP1, 0x80, 0x0 ;  /* 0x000000000000781c */ /* 0x000fda0003f2f018 */
[----:B------:R-:W-:Y:S05]  /*e630*/  @!P1 BRA `(.L_x_243) ;  /* 0x0000000000049947 */ /* 0x000fea0003800000 */
[----:B--2---:R-:W-:Y:S01]  /*e640*/  BPT.TRAP 0x1 ;  /* 0x000000040000795c */ /* 0x004fe20000300000 */
.L_x_243:
[----:B------:R-:W1:Y:S01]  /*e650*/  S2R R2, SR_CgaCtaId ;  /* 0x0000000000027919 */ /* 0x000e620000008800 */
[----:B------:R-:W-:-:S04]  /*e660*/  MOV R3, 0x400 ;  /* 0x0000040000037802 */ /* 0x000fc80000000f00 */
[----:B-1----:R-:W-:Y:S02]  /*e670*/  LEA R3, R2, R3, 0x18 ;  /* 0x0000000302037211 */ /* 0x002fe400078ec0ff */
[----:B------:R-:W-:-:S03]  /*e680*/  SHF.L.U32 R2, R0, 0x1f, RZ ;  /* 0x0000001f00027819 */ /* 0x000fc600000006ff */
[----:B------:R-:W-:-:S04]  /*e690*/  IMAD R17, R16, 0x8, R3 ;  /* 0x0000000810117824 */ /* 0x000fc800078e0203 */
[----:B------:R-:W1:Y:S02]  /*e6a0*/  SYNCS.PHASECHK.TRANS64.TRYWAIT P2, [R17+URZ+0x38440], R2 ;  /* 0x03844002110075a7 */ /* 0x000e64000804017f */
[----:B-1----:R-:W-:Y:S05]  /*e6b0*/  @!P2 BRA `(.L_x_244) ;  /* 0x0000001000e0a947 */ /* 0x002fea0003800000 */
.L_x_305:
[----:B------:R-:W-:Y:S01]  /*e6c0*/  ELECT P2, URZ, PT ;  /* 0x00000000003f782f */ /* 0x000fe20003840000 */
[----:B------:R-:W-:-:S12]  /*e6d0*/  BSSY B0, `(.L_x_245) ;  /* 0x0000010000007945 */ /* 0x000fd80003800000 */
[----:B------:R-:W-:Y:S05]  /*e6e0*/  @!P2 BRA `(.L_x_246) ;  /* 0x000000000038a947 */ /* 0x000fea0003800000 */
[----:B-1----:R-:W-:Y:S02]  /*e6f0*/  IMAD R2, R16, 0x10, R3 ;  /* 0x0000001010027824 */ /* 0x002fe400078e0203 */
[----:B------:R-:W-:Y:S02]  /*e700*/  IMAD.U32 R14, RZ, RZ, UR26 ;  /* 0x0000001aff0e7e24 */ /* 0x000fe4000f8e00ff */
[----:B------:R-:W-:Y:S02]  /*e710*/  IMAD.U32 R13, RZ, RZ, UR25 ;  /* 0x00000019ff0d7e24 */ /* 0x000fe4000f8e00ff */
[----:B------:R-:W-:-:S05]  /*e720*/  IMAD.U32 R12, RZ, RZ, UR24 ;  /* 0x00000018ff0c7e24 */ /* 0x000fca000f8e00ff */
[----:B------:R1:W-:Y:S01]  /*e730*/  STS.128 [R2+0x384f0], R12 ;  /* 0x0384f00c02007388 */ /* 0x0003e20000000c00 */
[----:B------:R-:W-:Y:S01]  /*e740*/  @!PT LDS RZ, [RZ] ;  /* 0x00000000fffff984 */ /* 0x000fe20000000800 */
[----:B------:R-:W-:Y:S01]  /*e750*/  @!PT LDS RZ, [RZ] ;  /* 0x00000000fffff984 */ /* 0x000fe20000000800 */
[----:B------:R-:W-:Y:S01]  /*e760*/  @!PT LDS RZ, [RZ] ;  /* 0x00000000fffff984 */ /* 0x000fe20000000800 */
[----:B------:R-:W-:Y:S01]  /*e770*/  @!PT LDS RZ, [RZ] ;  /* 0x00000000fffff984 */ /* 0x000fe20000000800 */
[----:B------:R3:W-:Y:S06]  /*e780*/  MEMBAR.ALL.CTA ;  /* 0x0000000000007992 */ /* 0x0007ec0000008000 */
[----:B---3--:R-:W3:Y:S01]  /*e790*/  FENCE.VIEW.ASYNC.S ;  /* 0x00000000000073c6 */ /* 0x008ee20000000000 */
[----:B------:R-:W-:Y:S05]  /*e7a0*/  @!P1 BRA `(.L_x_247) ;  /* 0x0000000000049947 */ /* 0x000fea0003800000 */
[----:B--2---:R-:W-:Y:S01]  /*e7b0*/  BPT.TRAP 0x1 ;  /* 0x000000040000795c */ /* 0x004fe20000300000 */
.L_x_247:
[----:B---3--:R3:W-:Y:S02]  /*e7c0*/  SYNCS.ARRIVE.TRANS64.A1T0 RZ, [R17+URZ+0x38400], RZ ;  /* 0x038400ff11ff79a7 */ /* 0x0087e4000810003f */
.L_x_246:
[----:B--2---:R-:W-:Y:S05]  /*e7d0*/  BSYNC B0 ;  /* 0x0000000000007941 */ /* 0x004fea0003800000 */
.L_x_245:
[----:B------:R-:W-:Y:S01]  /*e7e0*/  ISETP.NE.AND P3, PT, R15, RZ, PT ;  /* 0x000000ff0f00720c */ /* 0x000fe20003f65270 */
[----:B------:R-:W-:-:S05]  /*e7f0*/  VIADD R16, R16, 0x1 ;  /* 0x0000000110107836 */ /* 0x000fca0000000000 */
[----:B------:R-:W-:-:S04]  /*e800*/  ISETP.NE.AND P2, PT, R16, 0x8, PT ;  /* 0x000000081000780c */ /* 0x000fc80003f45270 */
[----:B-1----:R-:W-:Y:S02]  /*e810*/  SEL R13, RZ, 0x1, P2 ;  /* 0x00000001ff0d7807 */ /* 0x002fe40001000000 */
[----:B------:R-:W-:Y:S02]  /*e820*/  SEL R16, R16, RZ, P2 ;  /* 0x000000ff10107207 */ /* 0x000fe40001000000 */
[----:B------:R-:W-:Y:S01]  /*e830*/  LOP3.LUT R0, R0, R13, RZ, 0x3c, !PT ;  /* 0x0000000d00007212 */ /* 0x000fe200078e3cff */
[----:B------:R-:W-:Y:S06]  /*e840*/  @P3 BRA `(.L_x_248) ;  /* 0xffffffe400003947 */ /* 0x000fec000383ffff */
[----:B------:R-:W-:Y:S05]  /*e850*/  @!P1 BRA `(.L_x_249) ;  /* 0x0000000000049947 */ /* 0x000fea0003800000 */
[----:B------:R-:W-:Y:S01]  /*e860*/  BPT.TRAP 0x1 ;  /* 0x000000040000795c */ /* 0x000fe20000300000 */
.L_x_249:
[----:B------:R-:W-:Y:S01]  /*e870*/  IMAD R5, R16, 0x8, R3 ;  /* 0x0000000810057824 */ /* 0x000fe200078e0203 */
[----:B------:R-:W-:-:S04]  /*e880*/  SHF.L.U32 R2, R0, 0x1f, RZ ;  /* 0x0000001f00027819 */ /* 0x000fc800000006ff */
[----:B------:R-:W1:Y:S02]  /*e890*/  SYNCS.PHASECHK.TRANS64.TRYWAIT P0, [R5+URZ+0x38440], R2 ;  /* 0x03844002050075a7 */ /* 0x000e64000800017f */
[----:B-1----:R-:W-:Y:S05]  /*e8a0*/  @!P0 BRA `(.L_x_250) ;  /* 0x0000001000788947 */ /* 0x002fea0003800000 */
.L_x_306:
[----:B------:R-:W-:Y:S05]  /*e8b0*/  @!P1 BRA `(.L_x_251) ;  /* 0x0000000000049947 */ /* 0x000fea0003800000 */
[----:B------:R-:W-:Y:S01]  /*e8c0*/  BPT.TRAP 0x1 ;  /* 0x000000040000795c */ /* 0x000fe20000300000 */
.L_x_251:
[----:B------:R-:W-:-:S05]  /*e8d0*/  VIADD R16, R16, 0x1 ;  /* 0x0000000110107836 */ /* 0x000fca0000000000 */
[----:B------:R-:W-:-:S04]  /*e8e0*/  ISETP.NE.AND P0, PT, R16, 0x8, PT ;  /* 0x000000081000780c */ /* 0x000fc80003f05270 */
[----:B-1----:R-:W-:Y:S02]  /*e8f0*/  SEL R5, RZ, 0x1, P0 ;  /* 0x00000001ff057807 */ /* 0x002fe40000000000 */
[----:B------:R-:W-:Y:S02]  /*e900*/  SEL R16, R16, RZ, P0 ;  /* 0x000000ff10107207 */ /* 0x000fe40000000000 */
[----:B------:R-:W-:-:S03]  /*e910*/  LOP3.LUT R5, R0, R5, RZ, 0x3c, !PT ;  /* 0x0000000500057212 */ /* 0x000fc600078e3cff */
[----:B----4-:R-:W-:Y:S01]  /*e920*/  IMAD R7, R16, 0x8, R3 ;  /* 0x0000000810077824 */ /* 0x010fe200078e0203 */
[----:B------:R-:W-:-:S04]  /*e930*/  SHF.L.U32 R0, R5, 0x1f, RZ ;  /* 0x0000001f05007819 */ /* 0x000fc800000006ff */
[----:B------:R-:W1:Y:S02]  /*e940*/  SYNCS.PHASECHK.TRANS64.TRYWAIT P0, [R7+URZ+0x38440], R0 ;  /* 0x03844000070075a7 */ /* 0x000e64000800017f */
[----:B-1----:R-:W-:Y:S05]  /*e950*/  @!P0 BRA `(.L_x_252) ;  /* 0x0000001000608947 */ /* 0x002fea0003800000 */
.L_x_307:
[----:B------:R-:W-:Y:S05]  /*e960*/  @!P1 BRA `(.L_x_253) ;  /* 0x0000000000049947 */ /* 0x000fea0003800000 */
[----:B------:R-:W-:Y:S01]  /*e970*/  BPT.TRAP 0x1 ;  /* 0x000000040000795c */ /* 0x000fe20000300000 */
.L_x_253:
[----:B-1----:R-:W-:-:S04]  /*e980*/  IADD3 R0, R16, 0x1, RZ ;  /* 0x0000000110007810 */ /* 0x002fc80007ffe0ff */
[----:B------:R-:W-:-:S04]  /*e990*/  ISETP.NE.AND P0, PT, R0, 0x8, PT ;  /* 0x000000080000780c */ /* 0x000fc80003f05270 */
[----:B------:R-:W-:Y:S02]  /*e9a0*/  SEL R2, RZ, 0x1, P0 ;  /* 0x00000001ff027807 */ /* 0x000fe40000000000 */
[----:B------:R-:W-:Y:S02]  /*e9b0*/  SEL R4, R0, RZ, P0 ;  /* 0x000000ff00047207 */ /* 0x000fe40000000000 */
[----:B------:R-:W-:-:S03]  /*e9c0*/  LOP3.LUT R5, R5, R2, RZ, 0x3c, !PT ;  /* 0x0000000205057212 */ /* 0x000fc600078e3cff */
[----:B------:R-:W-:Y:S01]  /*e9d0*/  IMAD R7, R4, 0x8, R3 ;  /* 0x0000000804077824 */ /* 0x000fe200078e0203 */
[----:B------:R-:W-:-:S04]  /*e9e0*/  SHF.L.U32 R0, R5, 0x1f, RZ ;  /* 0x0000001f05007819 */ /* 0x000fc800000006ff */
[----:B------:R-:W1:Y:S02]  /*e9f0*/  SYNCS.PHASECHK.TRANS64.TRYWAIT P0, [R7+URZ+0x38440], R0 ;  /* 0x03844000070075a7 */ /* 0x000e64000800017f */
[----:B-1----:R-:W-:Y:S05]  /*ea00*/  @!P0 BRA `(.L_x_254) ;  /* 0x0000001000488947 */ /* 0x002fea0003800000 */
.L_x_308:
[----:B------:R-:W-:Y:S05]  /*ea10*/  @!P1 BRA `(.L_x_255) ;  /* 0x0000000000049947 */ /* 0x000fea0003800000 */
[----:B------:R-:W-:Y:S01]  /*ea20*/  BPT.TRAP 0x1 ;  /* 0x000000040000795c */ /* 0x000fe20000300000 */
.L_x_255:
[----:B-1----:R-:W-:-:S05]  /*ea30*/  VIADD R0, R4, 0x1 ;  /* 0x0000000104007836 */ /* 0x002fca0000000000 */
        /* <DEDUP_REMOVED lines=8> */
.L_x_309:
[----:B------:R-:W-:Y:S05]  /*eac0*/  @!P1 BRA `(.L_x_257) ;  /* 0x0000000000049947 */ /* 0x000fea0003800000 */
[----:B------:R-:W-:Y:S01]  /*ead0*/  BPT.TRAP 0x1 ;  /* 0x000000040000795c */ /* 0x000fe20000300000 */
.L_x_257:
        /* <DEDUP_REMOVED lines=9> */
.L_x_310:
[----:B------:R-:W-:Y:S05]  /*eb70*/  @!P1 BRA `(.L_x_259) ;  /* 0x0000000000049947 */ /* 0x000fea0003800000 */
[----:B------:R-:W-:Y:S01]  /*eb80*/  BPT.TRAP 0x1 ;  /* 0x000000040000795c */ /* 0x000fe20000300000 */
.L_x_259:
        /* <DEDUP_REMOVED lines=9> */
.L_x_311:
[----:B------:R-:W-:Y:S05]  /*ec20*/  @!P1 BRA `(.L_x_261) ;  /* 0x0000000000049947 */ /* 0x000fea0003800000 */
[----:B------:R-:W-:Y:S01]  /*ec30*/  BPT.TRAP 0x1 ;  /* 0x000000040000795c */ /* 0x000fe20000300000 */
.L_x_261:
        /* <DEDUP_REMOVED lines=9> */
.L_x_312:
[----:B------:R-:W-:Y:S05]  /*ecd0*/  @!P1 BRA `(.L_x_263) ;  /* 0x0000000000049947 */ /* 0x000fea0003800000 */
[----:B------:R-:W-:Y:S01]  /*ece0*/  BPT.TRAP 0x1 ;  /* 0x000000040000795c */ /* 0x000fe20000300000 */
.L_x_263:
[----:B-1----:R-:W-:-:S05]  /*ecf0*/  VIADD R0, R4, 0x1 ;  /* 0x0000000104007836 */ /* 0x002fca0000000000 */
[----:B------:R-:W-:-:S04]  /*ed00*/  ISETP.NE.AND P0, PT, R0, 0x8, PT ;  /* 0x000000080000780c */ /* 0x000fc80003f05270 */
[----:B------:R-:W-:Y:S02]  /*ed10*/  SEL R2, RZ, 0x1, P0 ;  /* 0x00000001ff027807 */ /* 0x000fe40000000000 */
[----:B------:R-:W-:Y:S02]  /*ed20*/  SEL R0, R0, RZ, P0 ;  /* 0x000000ff00007207 */ /* 0x000fe40000000000 */
[----:B------:R-:W-:-:S03]  /*ed30*/  LOP3.LUT R2, R5, R2, RZ, 0x3c, !PT ;  /* 0x0000000205027212 */ /* 0x000fc600078e3cff */
[----:B------:R-:W-:Y:S01]  /*ed40*/  IMAD R3, R0, 0x8, R3 ;  /* 0x0000000800037824 */ /* 0x000fe200078e0203 */
[----:B------:R-:W-:-:S07]  /*ed50*/  SHF.L.U32 R0, R2, 0x1f, RZ ;  /* 0x0000001f02007819 */ /* 0x000fce00000006ff */
.L_x_264:
[----:B-1----:R1:W2:Y:S02]  /*ed60*/  SYNCS.PHASECHK.TRANS64.TRYWAIT P0, [R3+URZ+0x38440], R0 ;  /* 0x03844000030075a7 */ /* 0x0022a4000800017f */
[----:B--2---:R-:W-:Y:S05]  /*ed70*/  @!P0 NANOSLEEP.SYNCS 0x989680 ;  /* 0x009896800000895d */ /* 0x004fea0003900000 */
[----:B------:R-:W2:Y:S02]  /*ed80*/  @!P0 SYNCS.PHASECHK.TRANS64 P0, [R3+URZ+0x38440], R0 ;  /* 0x03844000030085a7 */ /* 0x000ea4000800007f */
[----:B--2---:R-:W-:Y:S05]  /*ed90*/  @P0 EXIT ;  /* 0x000000000000094d */ /* 0x004fea0003800000 */
[----:B------:R-:W-:Y:S05]  /*eda0*/  BRA `(.L_x_264) ;  /* 0xfffffffc00ec7947 */ /* 0x000fea000383ffff */
.L_x_37:
[----:B--2---:R-:W-:-:S04]  /*edb0*/  MOV R3, UR4 ;  /* 0x0000000400037c02 */ /* 0x004fc80008000f00 */
[----:B------:R2:W3:Y:S03]  /*edc0*/  SYNCS.PHASECHK.TRANS64.TRYWAIT P0, [R3+URZ+0x38480], R2 ;  /* 0x03848002030075a7 */ /* 0x0004e6000800017f */
[----:B---3--:R-:W-:Y:S05]  /*edd0*/  @!P0 NANOSLEEP.SYNCS 0x989680 ;  /* 0x009896800000895d */ /* 0x008fea0003900000 */
[----:B------:R-:W3:Y:S02]  /*ede0*/  @!P0 SYNCS.PHASECHK.TRANS64 P0, [R3+URZ+0x38480], R2 ;  /* 0x03848002030085a7 */ /* 0x000ee4000800007f */
[----:B---3--:R-:W-:Y:S05]  /*edf0*/  @!P0 BRA `(.L_x_37) ;  /* 0xfffffffc00ec8947 */ /* 0x008fea000383ffff */
[----:B------:R-:W-:Y:S05]  /*ee00*/  BRA `(.L_x_36) ;  /* 0xffffff5000787947 */ /* 0x000fea000383ffff */
.L_x_42:
[----:B--2---:R-:W-:-:S04]  /*ee10*/  IMAD.U32 R8, RZ, RZ, UR4 ;  /* 0x00000004ff087e24 */ /* 0x004fc8000f8e00ff */
[----:B------:R2:W3:Y:S03]  /*ee20*/  SYNCS.PHASECHK.TRANS64.TRYWAIT P0, [R8+URZ+0x38480], R5 ;  /* 0x03848005080075a7 */ /* 0x0004e6000800017f */
[----:B---3--:R-:W-:Y:S05]  /*ee30*/  @!P0 NANOSLEEP.SYNCS 0x989680 ;  /* 0x009896800000895d */ /* 0x008fea0003900000 */
[----:B------:R-:W3:Y:S02]  /*ee40*/  @!P0 SYNCS.PHASECHK.TRANS64 P0, [R8+URZ+0x38480], R5 ;  /* 0x03848005080085a7 */ /* 0x000ee4000800007f */
[----:B---3--:R-:W-:Y:S05]  /*ee50*/  @!P0 BRA `(.L_x_42) ;  /* 0xfffffffc00ec8947 */ /* 0x008fea000383ffff */
[----:B------:R-:W-:Y:S05]  /*ee60*/  BRA `(.L_x_41) ;  /* 0xffffff5800607947 */ /* 0x000fea000383ffff */
.L_x_59:
[----:B------:R-:W-:-:S07]  /*ee70*/  IMAD.MOV.U32 R15, RZ, RZ, -0x1 ;  /* 0xffffffffff0f7424 */ /* 0x000fce00078e00ff */
[----:B-12--5:R-:W-:Y:S05]  /*ee80*/  WARPSYNC.COLLECTIVE R15, `(.L_x_265) ;  /* 0x000000000f0c7348 */ /* 0x026fea0003c00000 */
[----:B------:R-:W-:Y:S02]  /*ee90*/  ELECT P6, UR62, PT ;  /* 0x00000000003e782f */ /* 0x000fe400038c0000 */
[----:B------:R-:W-:Y:S01]  /*eea0*/  MOV R14, UR62 ;  /* 0x0000003e000e7c02 */ /* 0x000fe20008000f00 */
[----:B-12--5:R-:W-:Y:S10]  /*eeb0*/  ENDCOLLECTIVE ;  /* 0x000000000000791b */ /* 0x026ff40003800000 */
.L_x_265:
[----:B------:R-:W-:Y:S05]  /*eec0*/  BRA `(.L_x_266) ;  /* 0xffffff6400fc7947 */ /* 0x000fea000383ffff */
.L_x_61:
[----:B-1----:R-:W-:-:S04]  /*eed0*/  IMAD.U32 R6, RZ, RZ, UR47 ;  /* 0x0000002fff067e24 */ /* 0x002fc8000f8e00ff */
[----:B------:R1:W2:Y:S03]  /*eee0*/  SYNCS.PHASECHK.TRANS64.TRYWAIT P2, [R6+URZ+0x384a0], R3 ;  /* 0x0384a003060075a7 */ /* 0x0002a6000804017f */
[----:B--2---:R-:W-:Y:S05]  /*eef0*/  @!P2 NANOSLEEP.SYNCS 0x989680 ;  /* 0x009896800000a95d */ /* 0x004fea0003900000 */
[----:B------:R-:W2:Y:S02]  /*ef00*/  @!P2 SYNCS.PHASECHK.TRANS64 P2, [R6+URZ+0x384a0], R3 ;  /* 0x0384a0030600a5a7 */ /* 0x000ea4000804007f */
[----:B--2---:R-:W-:Y:S05]  /*ef10*/  @!P2 BRA `(.L_x_61) ;  /* 0xfffffffc00eca947 */ /* 0x004fea000383ffff */
[----:B------:R-:W-:Y:S05]  /*ef20*/  BRA `(.L_x_267) ;  /* 0xffffff6800147947 */ /* 0x000fea000383ffff */
.L_x_69:
[----:B-1----:R-:W-:-:S04]  /*ef30*/  IMAD.U32 R12, RZ, RZ, UR47 ;  /* 0x0000002fff0c7e24 */ /* 0x002fc8000f8e00ff */
[----:B------:R1:W2:Y:S03]  /*ef40*/  SYNCS.PHASECHK.TRANS64.TRYWAIT P3, [R12+URZ+0x384a8], R3 ;  /* 0x0384a8030c0075a7 */ /* 0x0002a6000806017f */
[----:B--2---:R-:W-:Y:S05]  /*ef50*/  @!P3 NANOSLEEP.SYNCS 0x989680 ;  /* 0x009896800000b95d */ /* 0x004fea0003900000 */
[----:B------:R-:W2:Y:S02]  /*ef60*/  @!P3 SYNCS.PHASECHK.TRANS64 P3, [R12+URZ+0x384a8], R3 ;  /* 0x0384a8030c00b5a7 */ /* 0x000ea4000806007f */
[----:B--2---:R-:W-:Y:S05]  /*ef70*/  @!P3 BRA `(.L_x_69) ;  /* 0xfffffffc00ecb947 */ /* 0x004fea000383ffff */
[----:B------:R-:W-:Y:S05]  /*ef80*/  BRA `(.L_x_268) ;  /* 0xffffff6c00a47947 */ /* 0x000fea000383ffff */
.L_x_74:
[----:B-1----:R-:W-:-:S04]  /*ef90*/  IMAD.U32 R12, RZ, RZ, UR47 ;  /* 0x0000002fff0c7e24 */ /* 0x002fc8000f8e00ff */
[----:B------:R1:W2:Y:S03]  /*efa0*/  SYNCS.PHASECHK.TRANS64.TRYWAIT P3, [R12+URZ+0x384b0], R3 ;  /* 0x0384b0030c0075a7 */ /* 0x0002a6000806017f */
[----:B--2---:R-:W-:Y:S05]  /*efb0*/  @!P3 NANOSLEEP.SYNCS 0x989680 ;  /* 0x009896800000b95d */ /* 0x004fea0003900000 */
[----:B------:R-:W2:Y:S02]  /*efc0*/  @!P3 SYNCS.PHASECHK.TRANS64 P3, [R12+URZ+0x384b0], R3 ;  /* 0x0384b0030c00b5a7 */ /* 0x000ea4000806007f */
[----:B--2---:R-:W-:Y:S05]  /*efd0*/  @!P3 BRA `(.L_x_74) ;  /* 0xfffffffc00ecb947 */ /* 0x004fea000383ffff */
[----:B------:R-:W-:Y:S05]  /*efe0*/  BRA `(.L_x_269) ;  /* 0xffffff7400007947 */ /* 0x000fea000383ffff */
.L_x_79:
[----:B-1----:R-:W-:-:S04]  /*eff0*/  IMAD.U32 R12, RZ, RZ, UR47 ;  /* 0x0000002fff0c7e24 */ /* 0x002fc8000f8e00ff */
[----:B------:R1:W2:Y:S03]  /*f000*/  SYNCS.PHASECHK.TRANS64.TRYWAIT P3, [R12+URZ+0x384b8], R3 ;  /* 0x0384b8030c0075a7 */ /* 0x0002a6000806017f */
[----:B--2---:R-:W-:Y:S05]  /*f010*/  @!P3 NANOSLEEP.SYNCS 0x989680 ;  /* 0x009896800000b95d */ /* 0x004fea0003900000 */
[----:B------:R-:W2:Y:S02]  /*f020*/  @!P3 SYNCS.PHASECHK.TRANS64 P3, [R12+URZ+0x384b8], R3 ;  /* 0x0384b8030c00b5a7 */ /* 0x000ea4000806007f */
[----:B--2---:R-:W-:Y:S05]  /*f030*/  @!P3 BRA `(.L_x_79) ;  /* 0xfffffffc00ecb947 */ /* 0x004fea000383ffff */
[----:B------:R-:W-:Y:S05]  /*f040*/  BRA `(.L_x_270) ;  /* 0xffffff7800687947 */ /* 0x000fea000383ffff */
.L_x_84:
[----:B-1----:R-:W-:-:S04]  /*f050*/  IMAD.U32 R12, RZ, RZ, UR47 ;  /* 0x0000002fff0c7e24 */ /* 0x002fc8000f8e00ff */
[----:B------:R1:W2:Y:S03]  /*f060*/  SYNCS.PHASECHK.TRANS64.TRYWAIT P3, [R12+URZ+0x384a0], R3 ;  /* 0x0384a0030c0075a7 */ /* 0x0002a6000806017f */
[----:B--2---:R-:W-:Y:S05]  /*f070*/  @!P3 NANOSLEEP.SYNCS 0x989680 ;  /* 0x009896800000b95d */ /* 0x004fea0003900000 */
[----:B------:R-:W2:Y:S02]  /*f080*/  @!P3 SYNCS.PHASECHK.TRANS64 P3, [R12+URZ+0x384a0], R3 ;  /* 0x0384a0030c00b5a7 */ /* 0x000ea4000806007f */
[----:B--2---:R-:W-:Y:S05]  /*f090*/  @!P3 BRA `(.L_x_84) ;  /* 0xfffffffc00ecb947 */ /* 0x004fea000383ffff */
[----:B------:R-:W-:Y:S05]  /*f0a0*/  BRA `(.L_x_271) ;  /* 0xffffff7c00d87947 */ /* 0x000fea000383ffff */
.L_x_89:
[----:B-1----:R-:W-:-:S04]  /*f0b0*/  IMAD.U32 R12, RZ, RZ, UR47 ;  /* 0x0000002fff0c7e24 */ /* 0x002fc8000f8e00ff */
[----:B------:R1:W2:Y:S03]  /*f0c0*/  SYNCS.PHASECHK.TRANS64.TRYWAIT P3, [R12+URZ+0x384a8], R3 ;  /* 0x0384a8030c0075a7 */ /* 0x0002a6000806017f */
[----:B--2---:R-:W-:Y:S05]  /*f0d0*/  @!P3 NANOSLEEP.SYNCS 0x989680 ;  /* 0x009896800000b95d */ /* 0x004fea0003900000 */
[----:B------:R-:W2:Y:S02]  /*f0e0*/  @!P3 SYNCS.PHASECHK.TRANS64 P3, [R12+URZ+0x384a8], R3 ;  /* 0x0384a8030c00b5a7 */ /* 0x000ea4000806007f */
[----:B--2---:R-:W-:Y:S05]  /*f0f0*/  @!P3 BRA `(.L_x_89) ;  /* 0xfffffffc00ecb947 */ /* 0x004fea000383ffff */
[----:B------:R-:W-:Y:S05]  /*f100*/  BRA `(.L_x_272) ;  /* 0xffffff8400407947 */ /* 0x000fea000383ffff */
.L_x_94:
[----:B-1----:R-:W-:-:S04]  /*f110*/  IMAD.U32 R12, RZ, RZ, UR47 ;  /* 0x0000002fff0c7e24 */ /* 0x002fc8000f8e00ff */
[----:B------:R1:W2:Y:S03]  /*f120*/  SYNCS.PHASECHK.TRANS64.TRYWAIT P3, [R12+URZ+0x384b0], R3 ;  /* 0x0384b0030c0075a7 */ /* 0x0002a6000806017f */
[----:B--2---:R-:W-:Y:S05]  /*f130*/  @!P3 NANOSLEEP.SYNCS 0x989680 ;  /* 0x009896800000b95d */ /* 0x004fea0003900000 */
[----:B------:R-:W2:Y:S02]  /*f140*/  @!P3 SYNCS.PHASECHK.TRANS64 P3, [R12+URZ+0x384b0], R3 ;  /* 0x0384b0030c00b5a7 */ /* 0x000ea4000806007f */
[----:B--2---:R-:W-:Y:S05]  /*f150*/  @!P3 BRA `(.L_x_94) ;  /* 0xfffffffc00ecb947 */ /* 0x004fea000383ffff */
[----:B------:R-:W-:Y:S05]  /*f160*/  BRA `(.L_x_273) ;  /* 0xffffff8800a87947 */ /* 0x000fea000383ffff */
.L_x_99:
[----:B-1----:R-:W-:-:S04]  /*f170*/  IMAD.U32 R12, RZ, RZ, UR47 ;  /* 0x0000002fff0c7e24 */ /* 0x002fc8000f8e00ff */
[----:B------:R1:W2:Y:S03]  /*f180*/  SYNCS.PHASECHK.TRANS64.TRYWAIT P3, [R12+URZ+0x384b8], R3 ;  /* 0x0384b8030c0075a7 */ /* 0x0002a6000806017f */
[----:B--2---:R-:W-:Y:S05]  /*f190*/  @!P3 NANOSLEEP.SYNCS 0x989680 ;  /* 0x009896800000b95d */ /* 0x004fea0003900000 */
[----:B------:R-:W2:Y:S02]  /*f1a0*/  @!P3 SYNCS.PHASECHK.TRANS64 P3, [R12+URZ+0x384b8], R3 ;  /* 0x0384b8030c00b5a7 */ /* 0x000ea4000806007f */
[----:B--2---:R-:W-:Y:S05]  /*f1b0*/  @!P3 BRA `(.L_x_99) ;  /* 0xfffffffc00ecb947 */ /* 0x004fea000383ffff */
[----:B------:R-:W-:Y:S05]  /*f1c0*/  BRA `(.L_x_274) ;  /* 0xffffff9000107947 */ /* 0x000fea000383ffff */
.L_x_106:
[----:B--2---:R-:W-:-:S04]  /*f1d0*/  IMAD.U32 R3, RZ, RZ, UR4 ;  /* 0x00000004ff037e24 */ /* 0x004fc8000f8e00ff */
[----:B------:R2:W3:Y:S03]  /*f1e0*/  SYNCS.PHASECHK.TRANS64.TRYWAIT P0, [R3+URZ+0x38400], R0 ;  /* 0x03840000030075a7 */ /* 0x0004e6000800017f */
[----:B---3--:R-:W-:Y:S05]  /*f1f0*/  @!P0 NANOSLEEP.SYNCS 0x989680 ;  /* 0x009896800000895d */ /* 0x008fea0003900000 */
[----:B------:R-:W3:Y:S02]  /*f200*/  @!P0 SYNCS.PHASECHK.TRANS64 P0, [R3+URZ+0x38400], R0 ;  /* 0x03840000030085a7 */ /* 0x000ee4000800007f */
[----:B---3--:R-:W-:Y:S05]  /*f210*/  @!P0 BRA `(.L_x_106) ;  /* 0xfffffffc00ec8947 */ /* 0x008fea000383ffff */
[----:B------:R-:W-:Y:S05]  /*f220*/  BRA `(.L_x_275) ;  /* 0xffffff9400a07947 */ /* 0x000fea000383ffff */
.L_x_124:
[----:B-1----:R-:W-:-:S04]  /*f230*/  MOV R3, UR31 ;  /* 0x0000001f00037c02 */ /* 0x002fc80008000f00 */
[----:B------:R1:W2:Y:S03]  /*f240*/  SYNCS.PHASECHK.TRANS64.TRYWAIT P0, [R3+URZ+0x384e8], R0 ;  /* 0x0384e800030075a7 */ /* 0x0002a6000800017f */
[----:B--2---:R-:W-:Y:S05]  /*f250*/  @!P0 NANOSLEEP.SYNCS 0x989680 ;  /* 0x009896800000895d */ /* 0x004fea0003900000 */
[----:B------:R-:W2:Y:S02]  /*f260*/  @!P0 SYNCS.PHASECHK.TRANS64 P0, [R3+URZ+0x384e8], R0 ;  /* 0x0384e800030085a7 */ /* 0x000ea4000800007f */
[----:B--2---:R-:W-:Y:S05]  /*f270*/  @!P0 BRA `(.L_x_124) ;  /* 0xfffffffc00ec8947 */ /* 0x004fea000383ffff */
[----:B------:R-:W-:Y:S05]  /*f280*/  BRA `(.L_x_276) ;  /* 0xffffffa400347947 */ /* 0x000fea000383ffff */
.L_x_126:
[----:B-1----:R-:W-:-:S04]  /*f290*/  IMAD.U32 R3, RZ, RZ, UR8 ;  /* 0x00000008ff037e24 */ /* 0x002fc8000f8e00ff */
[----:B------:R1:W2:Y:S03]  /*f2a0*/  SYNCS.PHASECHK.TRANS64.TRYWAIT P0, [R3+URZ+0x38400], R0 ;  /* 0x03840000030075a7 */ /* 0x0002a6000800017f */
[----:B--2---:R-:W-:Y:S05]  /*f2b0*/  @!P0 NANOSLEEP.SYNCS 0x989680 ;  /* 0x009896800000895d */ /* 0x004fea0003900000 */
[----:B------:R-:W2:Y:S02]  /*f2c0*/  @!P0 SYNCS.PHASECHK.TRANS64 P0, [R3+URZ+0x38400], R0 ;  /* 0x03840000030085a7 */ /* 0x000ea4000800007f */
[----:B--2---:R-:W-:Y:S05]  /*f2d0*/  @!P0 BRA `(.L_x_126) ;  /* 0xfffffffc00ec8947 */ /* 0x004fea000383ffff */
[----:B------:R-:W-:Y:S05]  /*f2e0*/  BRA `(.L_x_277) ;  /* 0xffffffa400547947 */ /* 0x000fea000383ffff */
.L_x_132:
[----:B-1----:R-:W-:-:S04]  /*f2f0*/  IMAD.U32 R3, RZ, RZ, UR31 ;  /* 0x0000001fff037e24 */ /* 0x002fc8000f8e00ff */
[----:B------:R1:W3:Y:S03]  /*f300*/  SYNCS.PHASECHK.TRANS64.TRYWAIT P1, [R3+URZ+0x384c0], R0 ;  /* 0x0384c000030075a7 */ /* 0x0002e6000802017f */
[----:B---3--:R-:W-:Y:S05]  /*f310*/  @!P1 NANOSLEEP.SYNCS 0x989680 ;  /* 0x009896800000995d */ /* 0x008fea0003900000 */
[----:B------:R-:W3:Y:S02]  /*f320*/  @!P1 SYNCS.PHASECHK.TRANS64 P1, [R3+URZ+0x384c0], R0 ;  /* 0x0384c000030095a7 */ /* 0x000ee4000802007f */
[----:B---3--:R-:W-:Y:S05]  /*f330*/  @!P1 BRA `(.L_x_132) ;  /* 0xfffffffc00ec9947 */ /* 0x008fea000383ffff */
[----:B------:R-:W-:Y:S05]  /*f340*/  BRA `(.L_x_278) ;  /* 0xffffffa800047947 */ /* 0x000fea000383ffff */
.L_x_138:
[----:B-1----:R-:W-:-:S04]  /*f350*/  IMAD.U32 R3, RZ, RZ, UR31 ;  /* 0x0000001fff037e24 */ /* 0x002fc8000f8e00ff */
[----:B------:R1:W4:Y:S03]  /*f360*/  SYNCS.PHASECHK.TRANS64.TRYWAIT P1, [R3+URZ+0x384c8], R0 ;  /* 0x0384c800030075a7 */ /* 0x000326000802017f */
[----:B----4-:R-:W-:Y:S05]  /*f370*/  @!P1 NANOSLEEP.SYNCS 0x989680 ;  /* 0x009896800000995d */ /* 0x010fea0003900000 */
[----:B------:R-:W4:Y:S02]  /*f380*/  @!P1 SYNCS.PHASECHK.TRANS64 P1, [R3+URZ+0x384c8], R0 ;  /* 0x0384c800030095a7 */ /* 0x000f24000802007f */
[----:B----4-:R-:W-:Y:S05]  /*f390*/  @!P1 BRA `(.L_x_138) ;  /* 0xfffffffc00ec9947 */ /* 0x010fea000383ffff */
[----:B------:R-:W-:Y:S05]  /*f3a0*/  BRA `(.L_x_279) ;  /* 0xffffffa800547947 */ /* 0x000fea000383ffff */
.L_x_144:
[----:B-1----:R-:W-:-:S04]  /*f3b0*/  IMAD.U32 R3, RZ, RZ, UR31 ;  /* 0x0000001fff037e24 */ /* 0x002fc8000f8e00ff */
[----:B------:R1:W1:Y:S03]  /*f3c0*/  SYNCS.PHASECHK.TRANS64.TRYWAIT P1, [R3+URZ+0x384d0], R0 ;  /* 0x0384d000030075a7 */ /* 0x000266000802017f */
[----:B-1----:R-:W-:Y:S05]  /*f3d0*/  @!P1 NANOSLEEP.SYNCS 0x989680 ;  /* 0x009896800000995d */ /* 0x002fea0003900000 */
[----:B------:R-:W1:Y:S02]  /*f3e0*/  @!P1 SYNCS.PHASECHK.TRANS64 P1, [R3+URZ+0x384d0], R0 ;  /* 0x0384d000030095a7 */ /* 0x000e64000802007f */
[----:B-1----:R-:W-:Y:S05]  /*f3f0*/  @!P1 BRA `(.L_x_144) ;  /* 0xfffffffc00ec9947 */ /* 0x002fea000383ffff */
[----:B------:R-:W-:Y:S05]  /*f400*/  BRA `(.L_x_280) ;  /* 0xffffffa800b07947 */ /* 0x000fea000383ffff */
.L_x_150:
[----:B-1----:R-:W-:-:S04]  /*f410*/  IMAD.U32 R3, RZ, RZ, UR31 ;  /* 0x0000001fff037e24 */ /* 0x002fc8000f8e00ff */
[----:B------:R1:W1:Y:S03]  /*f420*/  SYNCS.PHASECHK.TRANS64.TRYWAIT P1, [R3+URZ+0x384d8], R0 ;  /* 0x0384d800030075a7 */ /* 0x000266000802017f */
[----:B-1----:R-:W-:Y:S05]  /*f430*/  @!P1 NANOSLEEP.SYNCS 0x989680 ;  /* 0x009896800000995d */ /* 0x002fea0003900000 */
[----:B------:R-:W1:Y:S02]  /*f440*/  @!P1 SYNCS.PHASECHK.TRANS64 P1, [R3+URZ+0x384d8], R0 ;  /* 0x0384d800030095a7 */ /* 0x000e64000802007f */
[----:B-1----:R-:W-:Y:S05]  /*f450*/  @!P1 BRA `(.L_x_150) ;  /* 0xfffffffc00ec9947 */ /* 0x002fea000383ffff */
[----:B------:R-:W-:Y:S05]  /*f460*/  BRA `(.L_x_281) ;  /* 0xffffffac00047947 */ /* 0x000fea000383ffff */
.L_x_156:
[----:B-1----:R-:W-:-:S04]  /*f470*/  IMAD.U32 R3, RZ, RZ, UR31 ;  /* 0x0000001fff037e24 */ /* 0x002fc8000f8e00ff */
[----:B------:R1:W3:Y:S03]  /*f480*/  SYNCS.PHASECHK.TRANS64.TRYWAIT P1, [R3+URZ+0x384c0], R2 ;  /* 0x0384c002030075a7 */ /* 0x0002e6000802017f */
[----:B---3--:R-:W-:Y:S05]  /*f490*/  @!P1 NANOSLEEP.SYNCS 0x989680 ;  /* 0x009896800000995d */ /* 0x008fea0003900000 */
[----:B------:R-:W3:Y:S02]  /*f4a0*/  @!P1 SYNCS.PHASECHK.TRANS64 P1, [R3+URZ+0x384c0], R2 ;  /* 0x0384c002030095a7 */ /* 0x000ee4000802007f */
[----:B---3--:R-:W-:Y:S05]  /*f4b0*/  @!P1 BRA `(.L_x_156) ;  /* 0xfffffffc00ec9947 */ /* 0x008fea000383ffff */
[----:B------:R-:W-:Y:S05]  /*f4c0*/  BRA `(.L_x_282) ;  /* 0xffffffac00607947 */ /* 0x000fea000383ffff */
.L_x_162:
[----:B-1-3--:R-:W-:-:S04]  /*f4d0*/  IMAD.U32 R3, RZ, RZ, UR31 ;  /* 0x0000001fff037e24 */ /* 0x00afc8000f8e00ff */
[----:B------:R1:W3:Y:S03]  /*f4e0*/  SYNCS.PHASECHK.TRANS64.TRYWAIT P1, [R3+URZ+0x384c8], R2 ;  /* 0x0384c802030075a7 */ /* 0x0002e6000802017f */
[----:B---3--:R-:W-:Y:S05]  /*f4f0*/  @!P1 NANOSLEEP.SYNCS 0x989680 ;  /* 0x009896800000995d */ /* 0x008fea0003900000 */
[----:B------:R-:W3:Y:S02]  /*f500*/  @!P1 SYNCS.PHASECHK.TRANS64 P1, [R3+URZ+0x384c8], R2 ;  /* 0x0384c802030095a7 */ /* 0x000ee4000802007f */
[----:B---3--:R-:W-:Y:S05]  /*f510*/  @!P1 BRA `(.L_x_162) ;  /* 0xfffffffc00ec9947 */ /* 0x008fea000383ffff */
[----:B------:R-:W-:Y:S05]  /*f520*/  BRA `(.L_x_283) ;  /* 0xffffffac00a87947 */ /* 0x000fea000383ffff */
.L_x_168:
[----:B-1-34-:R-:W-:-:S04]  /*f530*/  IMAD.U32 R3, RZ, RZ, UR31 ;  /* 0x0000001fff037e24 */ /* 0x01afc8000f8e00ff */
[----:B------:R1:W3:Y:S03]  /*f540*/  SYNCS.PHASECHK.TRANS64.TRYWAIT P1, [R3+URZ+0x384d0], R2 ;  /* 0x0384d002030075a7 */ /* 0x0002e6000802017f */
[----:B---3--:R-:W-:Y:S05]  /*f550*/  @!P1 NANOSLEEP.SYNCS 0x989680 ;  /* 0x009896800000995d */ /* 0x008fea0003900000 */
[----:B------:R-:W3:Y:S02]  /*f560*/  @!P1 SYNCS.PHASECHK.TRANS64 P1, [R3+URZ+0x384d0], R2 ;  /* 0x0384d002030095a7 */ /* 0x000ee4000802007f */
[----:B---3--:R-:W-:Y:S05]  /*f570*/  @!P1 BRA `(.L_x_168) ;  /* 0xfffffffc00ec9947 */ /* 0x008fea000383ffff */
[----:B------:R-:W-:Y:S05]  /*f580*/  BRA `(.L_x_284) ;  /* 0xffffffac00f47947 */ /* 0x000fea000383ffff */
.L_x_174:
[----:B-1-34-:R-:W-:-:S04]  /*f590*/  IMAD.U32 R3, RZ, RZ, UR31 ;  /* 0x0000001fff037e24 */ /* 0x01afc8000f8e00ff */
[----:B------:R1:W3:Y:S03]  /*f5a0*/  SYNCS.PHASECHK.TRANS64.TRYWAIT P1, [R3+URZ+0x384d8], R2 ;  /* 0x0384d802030075a7 */ /* 0x0002e6000802017f */
[----:B---3--:R-:W-:Y:S05]  /*f5b0*/  @!P1 NANOSLEEP.SYNCS 0x989680 ;  /* 0x009896800000995d */ /* 0x008fea0003900000 */
[----:B------:R-:W3:Y:S02]  /*f5c0*/  @!P1 SYNCS.PHASECHK.TRANS64 P1, [R3+URZ+0x384d8], R2 ;  /* 0x0384d802030095a7 */ /* 0x000ee4000802007f */
[----:B---3--:R-:W-:Y:S05]  /*f5d0*/  @!P1 BRA `(.L_x_174) ;  /* 0xfffffffc00ec9947 */ /* 0x008fea000383ffff */
[----:B------:R-:W-:Y:S05]  /*f5e0*/  BRA `(.L_x_285) ;  /* 0xffffffb000387947 */ /* 0x000fea000383ffff */
.L_x_189:
[----:B-1-34-:R-:W-:-:S04]  /*f5f0*/  IMAD.U32 R3, RZ, RZ, UR31 ;  /* 0x0000001fff037e24 */ /* 0x01afc8000f8e00ff */
[----:B------:R1:W2:Y:S03]  /*f600*/  SYNCS.PHASECHK.TRANS64.TRYWAIT P0, [R3+URZ+0x384c0], R0 ;  /* 0x0384c000030075a7 */ /* 0x0002a6000800017f */
[----:B--2---:R-:W-:Y:S05]  /*f610*/  @!P0 NANOSLEEP.SYNCS 0x989680 ;  /* 0x009896800000895d */ /* 0x004fea0003900000 */
[----:B------:R-:W2:Y:S02]  /*f620*/  @!P0 SYNCS.PHASECHK.TRANS64 P0, [R3+URZ+0x384c0], R0 ;  /* 0x0384c000030085a7 */ /* 0x000ea4000800007f */
[----:B--2---:R-:W-:Y:S05]  /*f630*/  @!P0 BRA `(.L_x_189) ;  /* 0xfffffffc00ec8947 */ /* 0x004fea000383ffff */
[----:B------:R-:W-:Y:S05]  /*f640*/  BRA `(.L_x_286) ;  /* 0xffffffb400d07947 */ /* 0x000fea000383ffff */
.L_x_191:
[----:B-1-34-:R-:W-:-:S04]  /*f650*/  IMAD.U32 R3, RZ, RZ, UR31 ;  /* 0x0000001fff037e24 */ /* 0x01afc8000f8e00ff */
[----:B------:R1:W2:Y:S03]  /*f660*/  SYNCS.PHASECHK.TRANS64.TRYWAIT P0, [R3+URZ+0x384c8], R0 ;  /* 0x0384c800030075a7 */ /* 0x0002a6000800017f */
[----:B--2---:R-:W-:Y:S05]  /*f670*/  @!P0 NANOSLEEP.SYNCS 0x989680 ;  /* 0x009896800000895d */ /* 0x004fea0003900000 */
[----:B------:R-:W2:Y:S02]  /*f680*/  @!P0 SYNCS.PHASECHK.TRANS64 P0, [R3+URZ+0x384c8], R0 ;  /* 0x0384c800030085a7 */ /* 0x000ea4000800007f */
[----:B--2---:R-:W-:Y:S05]  /*f690*/  @!P0 BRA `(.L_x_191) ;  /* 0xfffffffc00ec8947 */ /* 0x004fea000383ffff */
[----:B------:R-:W-:Y:S05]  /*f6a0*/  BRA `(.L_x_287) ;  /* 0xffffffb400c87947 */ /* 0x000fea000383ffff */
.L_x_193:
[----:B-1-34-:R-:W-:-:S04]  /*f6b0*/  MOV R3, UR31 ;  /* 0x0000001f00037c02 */ /* 0x01afc80008000f00 */
[----:B------:R1:W2:Y:S03]  /*f6c0*/  SYNCS.PHASECHK.TRANS64.TRYWAIT P0, [R3+URZ+0x384d0], R0 ;  /* 0x0384d000030075a7 */ /* 0x0002a6000800017f */
[----:B--2---:R-:W-:Y:S05]  /*f6d0*/  @!P0 NANOSLEEP.SYNCS 0x989680 ;  /* 0x009896800000895d */ /* 0x004fea0003900000 */
[----:B------:R-:W2:Y:S02]  /*f6e0*/  @!P0 SYNCS.PHASECHK.TRANS64 P0, [R3+URZ+0x384d0], R0 ;  /* 0x0384d000030085a7 */ /* 0x000ea4000800007f */
[----:B--2---:R-:W-:Y:S05]  /*f6f0*/  @!P0 BRA `(.L_x_193) ;  /* 0xfffffffc00ec8947 */ /* 0x004fea000383ffff */
[----:B------:R-:W-:Y:S05]  /*f700*/  BRA `(.L_x_288) ;  /* 0xffffffb400c07947 */ /* 0x000fea000383ffff */
.L_x_205:
[----:B------:R-:W-:Y:S01]  /*f710*/  BSSY B1, `(.L_x_289) ;  /* 0x0000006000017945 */ /* 0x000fe20003800000 */
[----:B------:R-:W-:-:S07]  /*f720*/  IMAD.MOV.U32 R15, RZ, RZ, -0x1 ;  /* 0xffffffffff0f7424 */ /* 0x000fce00078e00ff */
[----:B-----5:R-:W-:Y:S05]  /*f730*/  WARPSYNC.COLLECTIVE R15, `(.L_x_290) ;  /* 0x000000000f0c7348 */ /* 0x020fea0003c00000 */
[----:B-----5:R-:W-:Y:S02]  /*f740*/  ELECT P6, UR62, PT ;  /* 0x00000000003e782f */ /* 0x020fe400038c0000 */
[----:B------:R-:W-:Y:S01]  /*f750*/  MOV R14, UR62 ;  /* 0x0000003e000e7c02 */ /* 0x000fe20008000f00 */
[----:B------:R-:W-:Y:S10]  /*f760*/  ENDCOLLECTIVE ;  /* 0x000000000000791b */ /* 0x000ff40003800000 */
.L_x_290:
[----:B------:R-:W-:Y:S05]  /*f770*/  BSYNC B1 ;  /* 0x0000000000017941 */ /* 0x000fea0003800000 */
.L_x_289:
[----:B------:R-:W-:Y:S05]  /*f780*/  BRA `(.L_x_291) ;  /* 0xffffffc000e47947 */ /* 0x000fea000383ffff */
.L_x_208:
[----:B-1----:R1:W3:Y:S02]  /*f790*/  SYNCS.PHASECHK.TRANS64.TRYWAIT P0, [R8+URZ+0x38490], R5 ;  /* 0x03849005080075a7 */ /* 0x0022e4000800017f */
[----:B---3--:R-:W-:Y:S05]  /*f7a0*/  @!P0 NANOSLEEP.SYNCS 0x989680 ;  /* 0x009896800000895d */ /* 0x008fea0003900000 */
[----:B------:R-:W3:Y:S02]  /*f7b0*/  @!P0 SYNCS.PHASECHK.TRANS64 P0, [R8+URZ+0x38490], R5 ;  /* 0x03849005080085a7 */ /* 0x000ee4000800007f */
[----:B---3--:R-:W-:Y:S05]  /*f7c0*/  @!P0 BRA `(.L_x_208) ;  /* 0xfffffffc00f08947 */ /* 0x008fea000383ffff */
[----:B------:R-:W-:Y:S05]  /*f7d0*/  BRA `(.L_x_292) ;  /* 0xffffffc400107947 */ /* 0x000fea000383ffff */
.L_x_213:
[----:B--2---:R2:W3:Y:S02]  /*f7e0*/  SYNCS.PHASECHK.TRANS64.TRYWAIT P0, [R3+URZ+0x38400], R2 ;  /* 0x03840002030075a7 */ /* 0x0044e4000800017f */
[----:B---3--:R-:W-:Y:S05]  /*f7f0*/  @!P0 NANOSLEEP.SYNCS 0x989680 ;  /* 0x009896800000895d */ /* 0x008fea0003900000 */
[----:B------:R-:W3:Y:S02]  /*f800*/  @!P0 SYNCS.PHASECHK.TRANS64 P0, [R3+URZ+0x38400], R2 ;  /* 0x03840002030085a7 */ /* 0x000ee4000800007f */
[----:B---3--:R-:W-:Y:S05]  /*f810*/  @!P0 BRA `(.L_x_213) ;  /* 0xfffffffc00f08947 */ /* 0x008fea000383ffff */
[----:B------:R-:W-:Y:S05]  /*f820*/  BRA `(.L_x_293) ;  /* 0xffffffc800047947 */ /* 0x000fea000383ffff */
.L_x_216:
[----:B------:R-:W-:Y:S01]  /*f830*/  BSSY B1, `(.L_x_294) ;  /* 0x0000006000017945 */ /* 0x000fe20003800000 */
[----:B------:R-:W-:-:S07]  /*f840*/  IMAD.MOV.U32 R15, RZ, RZ, -0x1 ;  /* 0xffffffffff0f7424 */ /* 0x000fce00078e00ff */
[----:B-1---5:R-:W-:Y:S05]  /*f850*/  WARPSYNC.COLLECTIVE R15, `(.L_x_295) ;  /* 0x000000000f0c7348 */ /* 0x022fea0003c00000 */
[----:B------:R-:W-:Y:S02]  /*f860*/  ELECT P6, UR62, PT ;  /* 0x00000000003e782f */ /* 0x000fe400038c0000 */
[----:B------:R-:W-:Y:S01]  /*f870*/  MOV R14, UR62 ;  /* 0x0000003e000e7c02 */ /* 0x000fe20008000f00 */
[----:B-1---5:R-:W-:Y:S10]  /*f880*/  ENDCOLLECTIVE ;  /* 0x000000000000791b */ /* 0x022ff40003800000 */
.L_x_295:
[----:B------:R-:W-:Y:S05]  /*f890*/  BSYNC B1 ;  /* 0x0000000000017941 */ /* 0x000fea0003800000 */
.L_x_294:
[----:B------:R-:W-:Y:S05]  /*f8a0*/  BRA `(.L_x_296) ;  /* 0xffffffc8004c7947 */ /* 0x000fea000383ffff */
.L_x_219:
[----:B------:R-:W-:Y:S01]  /*f8b0*/  BSSY B1, `(.L_x_297) ;  /* 0x0000005000017945 */ /* 0x000fe20003800000 */
[----:B------:R-:W-:-:S07]  /*f8c0*/  IMAD.MOV.U32 R15, RZ, RZ, -0x1 ;  /* 0xffffffffff0f7424 */ /* 0x000fce00078e00ff */
[----:B-12--5:R-:W-:Y:S05]  /*f8d0*/  WARPSYNC.COLLECTIVE R15, `(.L_x_298) ;  /* 0x000000000f087348 */ /* 0x026fea0003c00000 */
[----:B------:R-:W-:Y:S01]  /*f8e0*/  NOP ;  /* 0x0000000000007918 */ /* 0x000fe20000000000 */
[----:B-12--5:R-:W-:Y:S01]  /*f8f0*/  ENDCOLLECTIVE ;  /* 0x000000000000791b */ /* 0x026fe20003800000 */
.L_x_298:
[----:B------:R-:W-:Y:S05]  /*f900*/  BSYNC B1 ;  /* 0x0000000000017941 */ /* 0x000fea0003800000 */
.L_x_297:
[----:B------:R-:W-:-:S07]  /*f910*/  IMAD.MOV.U32 R15, RZ, RZ, -0x1 ;  /* 0xffffffffff0f7424 */ /* 0x000fce00078e00ff */
[----:B------:R-:W-:Y:S05]  /*f920*/  WARPSYNC.COLLECTIVE R15, `(.L_x_299) ;  /* 0x000000000f0c7348 */ /* 0x000fea0003c00000 */
[----:B------:R-:W-:Y:S02]  /*f930*/  ELECT P6, UR62, PT ;  /* 0x00000000003e782f */ /* 0x000fe400038c0000 */
[----:B------:R-:W-:Y:S01]  /*f940*/  MOV R14, UR62 ;  /* 0x0000003e000e7c02 */ /* 0x000fe20008000f00 */
[----:B------:R-:W-:Y:S10]  /*f950*/  ENDCOLLECTIVE ;  /* 0x000000000000791b */ /* 0x000ff40003800000 */
.L_x_299:
[----:B------:R-:W-:Y:S05]  /*f960*/  BRA `(.L_x_300) ;  /* 0xffffffcc006c7947 */ /* 0x000fea000383ffff */
.L_x_222:
[----:B------:R-:W-:Y:S01]  /*f970*/  BSSY B0, `(.L_x_301) ;  /* 0x0000006000007945 */ /* 0x000fe20003800000 */
[----:B------:R-:W-:-:S07]  /*f980*/  IMAD.MOV.U32 R15, RZ, RZ, -0x1 ;  /* 0xffffffffff0f7424 */ /* 0x000fce00078e00ff */
[----:B-----5:R-:W-:Y:S05]  /*f990*/  WARPSYNC.COLLECTIVE R15, `(.L_x_302) ;  /* 0x000000000f0c7348 */ /* 0x020fea0003c00000 */
[----:B-----5:R-:W-:Y:S02]  /*f9a0*/  ELECT P6, UR62, PT ;  /* 0x00000000003e782f */ /* 0x020fe400038c0000 */
[----:B------:R-:W-:Y:S01]  /*f9b0*/  MOV R14, UR62 ;  /* 0x0000003e000e7c02 */ /* 0x000fe20008000f00 */
[----:B------:R-:W-:Y:S10]  /*f9c0*/  ENDCOLLECTIVE ;  /* 0x000000000000791b */ /* 0x000ff40003800000 */
.L_x_302:
[----:B------:R-:W-:Y:S05]  /*f9d0*/  BSYNC B0 ;  /* 0x0000000000007941 */ /* 0x000fea0003800000 */
.L_x_301:
[----:B------:R-:W-:Y:S05]  /*f9e0*/  BRA `(.L_x_303) ;  /* 0xffffffcc00bc7947 */ /* 0x000fea000383ffff */
.L_x_226:
[----:B-1----:R1:W2:Y:S02]  /*f9f0*/  SYNCS.PHASECHK.TRANS64.TRYWAIT P0, [R7+URZ], R2 ;  /* 0x00000002070075a7 */ /* 0x0022a4000800017f */
[----:B--2---:R-:W-:Y:S05]  /*fa00*/  @!P0 NANOSLEEP.SYNCS 0x989680 ;  /* 0x009896800000895d */ /* 0x004fea0003900000 */
[----:B------:R-:W2:Y:S02]  /*fa10*/  @!P0 SYNCS.PHASECHK.TRANS64 P0, [R7+URZ], R2 ;  /* 0x00000002070085a7 */ /* 0x000ea4000800007f */
[----:B--2---:R-:W-:Y:S05]  /*fa20*/  @!P0 BRA `(.L_x_226) ;  /* 0xfffffffc00f08947 */ /* 0x004fea000383ffff */
[----:B------:R-:W-:Y:S05]  /*fa30*/  BRA `(.L_x_304) ;  /* 0xffffffcc00f07947 */ /* 0x000fea000383ffff */
.L_x_244:
[----:B-1----:R1:W3:Y:S02]  /*fa40*/  SYNCS.PHASECHK.TRANS64.TRYWAIT P2, [R17+URZ+0x38440], R2 ;  /* 0x03844002110075a7 */ /* 0x0022e4000804017f */
[----:B---3--:R-:W-:Y:S05]  /*fa50*/  @!P2 NANOSLEEP.SYNCS 0x989680 ;  /* 0x009896800000a95d */ /* 0x008fea0003900000 */
[----:B------:R-:W3:Y:S02]  /*fa60*/  @!P2 SYNCS.PHASECHK.TRANS64 P2, [R17+URZ+0x38440], R2 ;  /* 0x038440021100a5a7 */ /* 0x000ee4000804007f */
[----:B---3--:R-:W-:Y:S05]  /*fa70*/  @!P2 BRA `(.L_x_244) ;  /* 0xfffffffc00f0a947 */ /* 0x008fea000383ffff */
[----:B------:R-:W-:Y:S05]  /*fa80*/  BRA `(.L_x_305) ;  /* 0xffffffec000c7947 */ /* 0x000fea000383ffff */
.L_x_250:
[----:B-1----:R1:W2:Y:S02]  /*fa90*/  SYNCS.PHASECHK.TRANS64.TRYWAIT P0, [R5+URZ+0x38440], R2 ;  /* 0x03844002050075a7 */ /* 0x0022a4000800017f */
[----:B--2---:R-:W-:Y:S05]  /*faa0*/  @!P0 NANOSLEEP.SYNCS 0x989680 ;  /* 0x009896800000895d */ /* 0x004fea0003900000 */
[----:B------:R-:W2:Y:S02]  /*fab0*/  @!P0 SYNCS.PHASECHK.TRANS64 P0, [R5+URZ+0x38440], R2 ;  /* 0x03844002050085a7 */ /* 0x000ea4000800007f */
[----:B--2---:R-:W-:Y:S05]  /*fac0*/  @!P0 BRA `(.L_x_250) ;  /* 0xfffffffc00f08947 */ /* 0x004fea000383ffff */
[----:B------:R-:W-:Y:S05]  /*fad0*/  BRA `(.L_x_306) ;  /* 0xffffffec00747947 */ /* 0x000fea000383ffff */
.L_x_252:
[----:B-1----:R1:W2:Y:S02]  /*fae0*/  SYNCS.PHASECHK.TRANS64.TRYWAIT P0, [R7+URZ+0x38440], R0 ;  /* 0x03844000070075a7 */ /* 0x0022a4000800017f */
[----:B--2---:R-:W-:Y:S05]  /*faf0*/  @!P0 NANOSLEEP.SYNCS 0x989680 ;  /* 0x009896800000895d */ /* 0x004fea0003900000 */
[----:B------:R-:W2:Y:S02]  /*fb00*/  @!P0 SYNCS.PHASECHK.TRANS64 P0, [R7+URZ+0x38440], R0 ;  /* 0x03844000070085a7 */ /* 0x000ea4000800007f */
[----:B--2---:R-:W-:Y:S05]  /*fb10*/  @!P0 BRA `(.L_x_252) ;  /* 0xfffffffc00f08947 */ /* 0x004fea000383ffff */
[----:B------:R-:W-:Y:S05]  /*fb20*/  BRA `(.L_x_307) ;  /* 0xffffffec008c7947 */ /* 0x000fea000383ffff */
.L_x_254:
[----:B-1----:R1:W2:Y:S02]  /*fb30*/  SYNCS.PHASECHK.TRANS64.TRYWAIT P0, [R7+URZ+0x38440], R0 ;  /* 0x03844000070075a7 */ /* 0x0022a4000800017f */
[----:B--2---:R-:W-:Y:S05]  /*fb40*/  @!P0 NANOSLEEP.SYNCS 0x989680 ;  /* 0x009896800000895d */ /* 0x004fea0003900000 */
[----:B------:R-:W2:Y:S02]  /*fb50*/  @!P0 SYNCS.PHASECHK.TRANS64 P0, [R7+URZ+0x38440], R0 ;  /* 0x03844000070085a7 */ /* 0x000ea4000800007f */
[----:B--2---:R-:W-:Y:S05]  /*fb60*/  @!P0 BRA `(.L_x_254) ;  /* 0xfffffffc00f08947 */ /* 0x004fea000383ffff */
[----:B------:R-:W-:Y:S05]  /*fb70*/  BRA `(.L_x_308) ;  /* 0xffffffec00a47947 */ /* 0x000fea000383ffff */
.L_x_256:
[----:B-1----:R1:W2:Y:S02]  /*fb80*/  SYNCS.PHASECHK.TRANS64.TRYWAIT P0, [R7+URZ+0x38440], R0 ;  /* 0x03844000070075a7 */ /* 0x0022a4000800017f */
[----:B--2---:R-:W-:Y:S05]  /*fb90*/  @!P0 NANOSLEEP.SYNCS 0x989680 ;  /* 0x009896800000895d */ /* 0x004fea0003900000 */
[----:B------:R-:W2:Y:S02]  /*fba0*/  @!P0 SYNCS.PHASECHK.TRANS64 P0, [R7+URZ+0x38440], R0 ;  /* 0x03844000070085a7 */ /* 0x000ea4000800007f */
[----:B--2---:R-:W-:Y:S05]  /*fbb0*/  @!P0 BRA `(.L_x_256) ;  /* 0xfffffffc00f08947 */ /* 0x004fea000383ffff */
[----:B------:R-:W-:Y:S05]  /*fbc0*/  BRA `(.L_x_309) ;  /* 0xffffffec00bc7947 */ /* 0x000fea000383ffff */
.L_x_258:
[----:B-1----:R1:W2:Y:S02]  /*fbd0*/  SYNCS.PHASECHK.TRANS64.TRYWAIT P0, [R7+URZ+0x38440], R0 ;  /* 0x03844000070075a7 */ /* 0x0022a4000800017f */
[----:B--2---:R-:W-:Y:S05]  /*fbe0*/  @!P0 NANOSLEEP.SYNCS 0x989680 ;  /* 0x009896800000895d */ /* 0x004fea0003900000 */
[----:B------:R-:W2:Y:S02]  /*fbf0*/  @!P0 SYNCS.PHASECHK.TRANS64 P0, [R7+URZ+0x38440], R0 ;  /* 0x03844000070085a7 */ /* 0x000ea4000800007f */
[----:B--2---:R-:W-:Y:S05]  /*fc00*/  @!P0 BRA `(.L_x_258) ;  /* 0xfffffffc00f08947 */ /* 0x004fea000383ffff */
[----:B------:R-:W-:Y:S05]  /*fc10*/  BRA `(.L_x_310) ;  /* 0xffffffec00d47947 */ /* 0x000fea000383ffff */
.L_x_260:
[----:B-1----:R1:W2:Y:S02]  /*fc20*/  SYNCS.PHASECHK.TRANS64.TRYWAIT P0, [R7+URZ+0x38440], R0 ;  /* 0x03844000070075a7 */ /* 0x0022a4000800017f */
[----:B--2---:R-:W-:Y:S05]  /*fc30*/  @!P0 NANOSLEEP.SYNCS 0x989680 ;  /* 0x009896800000895d */ /* 0x004fea0003900000 */
[----:B------:R-:W2:Y:S02]  /*fc40*/  @!P0 SYNCS.PHASECHK.TRANS64 P0, [R7+URZ+0x38440], R0 ;  /* 0x03844000070085a7 */ /* 0x000ea4000800007f */
[----:B--2---:R-:W-:Y:S05]  /*fc50*/  @!P0 BRA `(.L_x_260) ;  /* 0xfffffffc00f08947 */ /* 0x004fea000383ffff */
[----:B------:R-:W-:Y:S05]  /*fc60*/  BRA `(.L_x_311) ;  /* 0xffffffec00ec7947 */ /* 0x000fea000383ffff */
.L_x_262:
[----:B-1----:R1:W2:Y:S02]  /*fc70*/  SYNCS.PHASECHK.TRANS64.TRYWAIT P0, [R7+URZ+0x38440], R0 ;  /* 0x03844000070075a7 */ /* 0x0022a4000800017f */
[----:B--2---:R-:W-:Y:S05]  /*fc80*/  @!P0 NANOSLEEP.SYNCS 0x989680 ;  /* 0x009896800000895d */ /* 0x004fea0003900000 */
[----:B------:R-:W2:Y:S02]  /*fc90*/  @!P0 SYNCS.PHASECHK.TRANS64 P0, [R7+URZ+0x38440], R0 ;  /* 0x03844000070085a7 */ /* 0x000ea4000800007f */
[----:B--2---:R-:W-:Y:S05]  /*fca0*/  @!P0 BRA `(.L_x_262) ;  /* 0xfffffffc00f08947 */ /* 0x004fea000383ffff */
[----:B------:R-:W-:Y:S05]  /*fcb0*/  BRA `(.L_x_312) ;  /* 0xfffffff000047947 */ /* 0x000fea000383ffff */
        .weak           $__internal_0_$__cuda_sm20_div_u64
        .type           $__internal_0_$__cuda_sm20_div_u64,@function
        .size           $__internal_0_$__cuda_sm20_div_u64,(.L_x_241 - $__internal_0_$__cuda_sm20_div_u64)
$__internal_0_$__cuda_sm20_div_u64:
[----:B------:R-:W1:Y:S08]  /*fcc0*/  I2F.U64.RP R0, R24 ;  /* 0x0000001800007312 */ /* 0x000e700000309000 */
[----:B-1----:R-:W1:Y:S02]  /*fcd0*/  MUFU.RCP R0, R0 ;  /* 0x0000000000007308 */ /* 0x002e640000001000 */
[----:B-1----:R-:W-:-:S06]  /*fce0*/  VIADD R2, R0, 0x1ffffffe ;  /* 0x1ffffffe00027836 */ /* 0x002fcc0000000000 */
[----:B------:R-:W1:Y:S02]  /*fcf0*/  F2I.U64.TRUNC R2, R2 ;  /* 0x0000000200027311 */ /* 0x000e64000020d800 */
[----:B-1----:R-:W-:-:S04]  /*fd00*/  IMAD.WIDE.U32 R16, R2, R24, RZ ;  /* 0x0000001802107225 */ /* 0x002fc800078e00ff */
[C---:B------:R-:W-:Y:S01]  /*fd10*/  IMAD R15, R2.reuse, R25, R17 ;  /* 0x00000019020f7224 */ /* 0x040fe200078e0211 */
[----:B------:R-:W-:Y:S01]  /*fd20*/  IADD3 R27, P1, RZ, -R16, RZ ;  /* 0x80000010ff1b7210 */ /* 0x000fe20007f3e0ff */
[----:B------:R-:W-:Y:S02]  /*fd30*/  IMAD.MOV.U32 R17, RZ, RZ, R2 ;  /* 0x000000ffff117224 */ /* 0x000fe400078e0002 */
[----:B------:R-:W-:Y:S02]  /*fd40*/  IMAD R15, R3, R24, R15 ;  /* 0x00000018030f7224 */ /* 0x000fe400078e020f */
[----:B------:R-:W-:-:S04]  /*fd50*/  IMAD.HI.U32 R16, R2, R27, RZ ;  /* 0x0000001b02107227 */ /* 0x000fc800078e00ff */
[----:B------:R-:W-:-:S04]  /*fd60*/  IMAD.X R15, RZ, RZ, ~R15, P1 ;  /* 0x000000ffff0f7224 */ /* 0x000fc800008e0e0f */
[----:B------:R-:W-:-:S04]  /*fd70*/  IMAD.WIDE.U32 R16, P1, R2, R15, R16 ;  /* 0x0000000f02107225 */ /* 0x000fc80007820010 */
[C---:B------:R-:W-:Y:S02]  /*fd80*/  IMAD R29, R3.reuse, R15, RZ ;  /* 0x0000000f031d7224 */ /* 0x040fe400078e02ff */
[----:B------:R-:W-:-:S04]  /*fd90*/  IMAD.HI.U32 R16, P2, R3, R27, R16 ;  /* 0x0000001b03107227 */ /* 0x000fc80007840010 */
[----:B------:R-:W-:Y:S01]  /*fda0*/  IMAD.HI.U32 R15, R3, R15, RZ ;  /* 0x0000000f030f7227 */ /* 0x000fe200078e00ff */
[----:B------:R-:W-:-:S03]  /*fdb0*/  IADD3 R17, P3, R29, R16, RZ ;  /* 0x000000101d117210 */ /* 0x000fc60007f7e0ff */
[----:B------:R-:W-:Y:S02]  /*fdc0*/  IMAD.X R0, R15, 0x1, R3, P1 ;  /* 0x000000010f007824 */ /* 0x000fe400008e0603 */
[----:B------:R-:W-:-:S03]  /*fdd0*/  IMAD.WIDE.U32 R2, R17, R24, RZ ;  /* 0x0000001811027225 */ /* 0x000fc600078e00ff */
[----:B------:R-:W-:Y:S01]  /*fde0*/  IADD3.X R15, RZ, RZ, R0, P3, P2 ;  /* 0x000000ffff0f7210 */ /* 0x000fe20001fe4400 */
[----:B------:R-:W-:Y:S01]  /*fdf0*/  IMAD R0, R17, R25, R3 ;  /* 0x0000001911007224 */ /* 0x000fe200078e0203 */
[----:B------:R-:W-:-:S03]  /*fe00*/  IADD3 R3, P1, RZ, -R2, RZ ;  /* 0x80000002ff037210 */ /* 0x000fc60007f3e0ff */
[----:B------:R-:W-:Y:S02]  /*fe10*/  IMAD R0, R15, R24, R0 ;  /* 0x000000180f007224 */ /* 0x000fe400078e0200 */
[----:B------:R-:W-:-:S04]  /*fe20*/  IMAD.HI.U32 R16, R17, R3, RZ ;  /* 0x0000000311107227 */ /* 0x000fc800078e00ff */
[----:B------:R-:W-:-:S04]  /*fe30*/  IMAD.X R0, RZ, RZ, ~R0, P1 ;  /* 0x000000ffff007224 */ /* 0x000fc800008e0e00 */
[----:B------:R-:W-:-:S04]  /*fe40*/  IMAD.WIDE.U32 R16, P1, R17, R0, R16 ;  /* 0x0000000011107225 */ /* 0x000fc80007820010 */
[C---:B------:R-:W-:Y:S02]  /*fe50*/  IMAD R2, R15.reuse, R0, RZ ;  /* 0x000000000f027224 */ /* 0x040fe400078e02ff */
[----:B------:R-:W-:Y:S01]  /*fe60*/  IMAD.HI.U32 R17, P2, R15, R3, R16 ;  /* 0x000000030f117227 */ /* 0x000fe20007840010 */
[----:B------:R-:W-:-:S03]  /*fe70*/  MOV R3, RZ ;  /* 0x000000ff00037202 */ /* 0x000fc60000000f00 */
[----:B------:R-:W-:Y:S01]  /*fe80*/  IMAD.HI.U32 R0, R15, R0, RZ ;  /* 0x000000000f007227 */ /* 0x000fe200078e00ff */
[----:B------:R-:W-:-:S03]  /*fe90*/  IADD3 R17, P3, R2, R17, RZ ;  /* 0x0000001102117210 */ /* 0x000fc60007f7e0ff */
[----:B------:R-:W-:Y:S02]  /*fea0*/  IMAD.X R15, R0, 0x1, R15, P1 ;  /* 0x00000001000f7824 */ /* 0x000fe400008e060f */
[----:B------:R-:W-:-:S03]  /*feb0*/  IMAD.HI.U32 R2, R17, UR14, RZ ;  /* 0x0000000e11027c27 */ /* 0x000fc6000f8e00ff */
[----:B------:R-:W-:Y:S01]  /*fec0*/  IADD3.X R15, RZ, RZ, R15, P3, P2 ;  /* 0x000000ffff0f7210 */ /* 0x000fe20001fe440f */
[----:B------:R-:W-:-:S04]  /*fed0*/  IMAD.WIDE.U32 R2, R17, UR22, R2 ;  /* 0x0000001611027c25 */ /* 0x000fc8000f8e0002 */
[C---:B------:R-:W-:Y:S02]  /*fee0*/  IMAD R17, R15.reuse, UR22, RZ ;  /* 0x000000160f117c24 */ /* 0x040fe4000f8e02ff */
[----:B------:R-:W-:-:S04]  /*fef0*/  IMAD.HI.U32 R2, P1, R15, UR14, R2 ;  /* 0x0000000e0f027c27 */ /* 0x000fc8000f820002 */
[----:B------:R-:W-:Y:S01]  /*ff00*/  IMAD.HI.U32 R0, R15, UR22, RZ ;  /* 0x000000160f007c27 */ /* 0x000fe2000f8e00ff */
[----:B------:R-:W-:-:S03]  /*ff10*/  IADD3 R15, P2, R17, R2, RZ ;  /* 0x00000002110f7210 */ /* 0x000fc60007f5e0ff */
[----:B------:R-:W-:Y:S02]  /*ff20*/  IMAD.X R0, RZ, RZ, R0, P1 ;  /* 0x000000ffff007224 */ /* 0x000fe400008e0600 */
[----:B------:R-:W-:-:S04]  /*ff30*/  IMAD.WIDE.U32 R2, R15, R24, RZ ;  /* 0x000000180f027225 */ /* 0x000fc800078e00ff */
[----:B------:R-:W-:Y:S01]  /*ff40*/  IMAD.X R0, RZ, RZ, R0, P2 ;  /* 0x000000ffff007224 */ /* 0x000fe200010e0600 */
[----:B------:R-:W-:Y:S01]  /*ff50*/  IADD3 R17, P2, -R2, UR14, RZ ;  /* 0x0000000e02117c10 */ /* 0x000fe2000ff5e1ff */
[----:B------:R-:W-:-:S03]  /*ff60*/  IMAD R3, R15, R25, R3 ;  /* 0x000000190f037224 */ /* 0x000fc600078e0203 */
[-C--:B------:R-:W-:Y:S01]  /*ff70*/  ISETP.GE.U32.AND P1, PT, R17, R24.reuse, PT ;  /* 0x000000181100720c */ /* 0x080fe20003f26070 */
[----:B------:R-:W-:-:S05]  /*ff80*/  IMAD R0, R0, R24, R3 ;  /* 0x0000001800007224 */ /* 0x000fca00078e0203 */
[----:B------:R-:W-:Y:S01]  /*ff90*/  IADD3.X R16, ~R0, UR22, RZ, P2, !PT ;  /* 0x0000001600107c10 */ /* 0x000fe200097fe5ff */
[----:B------:R-:W-:Y:S01]  /*ffa0*/  VIADD R0, R15, 0x1 ;  /* 0x000000010f007836 */ /* 0x000fe20000000000 */
[----:B------:R-:W-:Y:S02]  /*ffb0*/  IADD3 R2, P2, -R24, R17, RZ ;  /* 0x0000001118027210 */ /* 0x000fe40007f5e1ff */
[----:B------:R-:W-:-:S03]  /*ffc0*/  ISETP.GE.U32.AND.EX P1, PT, R16, R25, PT, P1 ;  /* 0x000000191000720c */ /* 0x000fc60003f26110 */
[----:B------:R-:W-:Y:S01]  /*ffd0*/  IMAD.X R3, R16, 0x1, ~R25, P2 ;  /* 0x0000000110037824 */ /* 0x000fe200010e0e19 */
[----:B------:R-:W-:Y:S02]  /*ffe0*/  SEL R2, R2, R17, P1 ;  /* 0x0000001102027207 */ /* 0x000fe40000800000 */
[----:B------:R-:W-:Y:S02]  /*fff0*/  SEL R15, R0, R15, P1 ;  /* 0x0000000f000f7207 */ /* 0x000fe40000800000 */
[----:B------:R-:W-:Y:S02]  /*10000*/  SEL R3, R3, R16, P1 ;  /* 0x0000001003037207 */ /* 0x000fe40000800000 */
[----:B------:R-:W-:Y:S01]  /*10010*/  ISETP.GE.U32.AND P1, PT, R2, R24, PT ;  /* 0x000000180200720c */ /* 0x000fe20003f26070 */
[----:B------:R-:W-:Y:S01]  /*10020*/  VIADD R0, R15, 0x1 ;  /* 0x000000010f007836 */ /* 0x000fe20000000000 */
[----:B------:R-:W-:Y:S01]  /*10030*/  ISETP.NE.U32.AND P2, PT, R24, RZ, PT ;  /* 0x000000ff1800720c */ /* 0x000fe20003f45070 */
[----:B------:R-:W-:Y:S01]  /*10040*/  IMAD.MOV.U32 R2, RZ, RZ, R12 ;  /* 0x000000ffff027224 */ /* 0x000fe200078e000c */
[----:B------:R-:W-:Y:S01]  /*10050*/  ISETP.GE.U32.AND.EX P1, PT, R3, R25, PT, P1 ;  /* 0x000000190300720c */ /* 0x000fe20003f26110 */
[----:B------:R-:W-:Y:S01]  /*10060*/  IMAD.MOV.U32 R3, RZ, RZ, 0x0 ;  /* 0x00000000ff037424 */ /* 0x000fe200078e00ff */
[----:B------:R-:W-:-:S02]  /*10070*/  ISETP.NE.AND.EX P2, PT, R25, RZ, PT, P2 ;  /* 0x000000ff1900720c */ /* 0x000fc40003f45320 */
[----:B------:R-:W-:-:S04]  /*10080*/  SEL R0, R0, R15, P1 ;  /* 0x0000000f00007207 */ /* 0x000fc80000800000 */
[----:B------:R-:W-:Y:S01]  /*10090*/  SEL R0, R0, 0xffffffff, P2 ;  /* 0xffffffff00007807 */ /* 0x000fe20001000000 */
[----:B------:R-:W-:Y:S06]  /*100a0*/  RET.REL.NODEC R2 `(_ZN7cutlass13device_kernelINS_4gemm6kernel13GemmUniversalINS1_17GroupProblemShapeIN4cute5tupleIJiiiEEEEENS1_10collective13CollectiveMmaINS1_39MainloopSm90ArrayTmaGmmaWarpSpecializedILi2ENS6_IJNS5_1CILi2EEENSC_ILi1EEESE_EEENS1_43KernelPtrArrayTmaWarpSpecializedCooperativeEEENS6_IJNSC_ILi256EEENSC_ILi128EEESJ_EEENS_6half_tEPNS6_IJlSE_NSC_ILi0EEEEEESL_SO_NS5_8TiledMMAINS5_8MMA_AtomIJNS5_4SM904GMMA26MMA_64x128x16_F32F16F16_SSILNSS_5MajorE0ELSU_0ELNSS_7ScaleInE1ELSV_1EEEEEENS5_6LayoutISF_NS6_IJSE_SM_SM_EEEEENS6_IJNS5_10UnderscoreES11_S11_EEEEENS5_13SM90_TMA_LOADENS5_14ComposedLayoutINS5_7SwizzleILi3ELi4ELi3EEENS5_18smem_ptr_flag_bitsILi16EEENSY_INS6_IJNSC_ILi8EEENSC_ILi64EEEEEENS6_IJS1B_SE_EEEEEEEvNS5_8identityENS5_23SM90_TMA_LOAD_MULTICASTES1F_vS1G_EENS_8epilogue10collective18CollectiveEpilogueINS1J_30Sm90PtrArrayTmaWarpSpecializedILi4ELi2ELi16ELb1ELb0ELi2EEEJSK_NS6_IJSJ_NSC_ILi32EEEEEESL_PNS6_IJSE_lSM_EEESL_S1R_NS1J_6fusion15FusionCallbacksIS1N_NS1S_17LinearCombinationISL_fSL_fLNS_15FloatRoundStyleE2EEESK_S1P_JEEES14_NS15_IS17_S19_NSY_INS6_IJS1B_S1A_EEENS6_IJSE_S1B_EEEEEEENS5_17SM75_U16x8_LDSM_TENS5_14SM90_TMA_STOREES21_NS5_17SM90_U16x8_STSM_TENS5_9Copy_AtomIJNS5_17SM90_U32x4_STSM_NESL_EEEvEEEvvEEEEvNT_6ParamsE) ;  /* 0xfffffefc02d47950 */ /* 0x000fec0003c3ffff */
.L_x_241:
[----:B------:R-:W-:Y:S01]  /*100b0*/  UMOV UR24, UR32 ;  /* 0x0000002000187c82 */ /* 0x000fe20008000000 */
[----:B------:R-:W-:Y:S02]  /*100c0*/  UMOV UR25, UR35 ;  /* 0x0000002300197c82 */ /* 0x000fe40008000000 */
[----:B------:R-:W1:Y:S08]  /*100d0*/  I2F.U64.RP R13, UR24 ;  /* 0x00000018000d7d12 */ /* 0x000e700008309000 */
[----:B-1----:R-:W1:Y:S02]  /*100e0*/  MUFU.RCP R13, R13 ;  /* 0x0000000d000d7308 */ /* 0x002e640000001000 */
[----:B-1----:R-:W-:-:S06]  /*100f0*/  VIADD R2, R13, 0x1ffffffe ;  /* 0x1ffffffe0d027836 */ /* 0x002fcc0000000000 */
[----:B------:R-:W1:Y:S02]  /*10100*/  F2I.U64.TRUNC R2, R2 ;  /* 0x0000000200027311 */ /* 0x000e64000020d800 */
[----:B-1----:R-:W-:Y:S01]  /*10110*/  R2UR UR24, R2 ;  /* 0x00000000021872ca */ /* 0x002fe200000e0000 */
[----:B------:R-:W-:Y:S01]  /*10120*/  IMAD.MOV.U32 R2, RZ, RZ, R12 ;  /* 0x000000ffff027224 */ /* 0x000fe200078e000c */
[----:B------:R-:W-:Y:S01]  /*10130*/  R2UR UR25, R3 ;  /* 0x00000000031972ca */ /* 0x000fe200000e0000 */
[----:B------:R-:W-:-:S10]  /*10140*/  IMAD.MOV.U32 R3, RZ, RZ, 0x0 ;  /* 0x00000000ff037424 */ /* 0x000fd400078e00ff */
[----:B------:R-:W-:-:S04]  /*10150*/  UIMAD.WIDE.U32 UR26, UR24, UR32, URZ ;  /* 0x00000020181a72a5 */ /* 0x000fc8000f8e003f */
[----:B------:R-:W-:Y:S02]  /*10160*/  UIMAD UR27, UR24, UR35, UR27 ;  /* 0x00000023181b72a4 */ /* 0x000fe4000f8e021b */
[----:B------:R-:W-:Y:S02]  /*10170*/  UIADD3 UR36, UP1, URZ, -UR26, URZ ;  /* 0x8000001a3f247290 */ /* 0x000fe4000ff3e03f */
[----:B------:R-:W-:Y:S02]  /*10180*/  UIMAD UR28, UR25, UR32, UR27 ;  /* 0x00000020191c72a4 */ /* 0x000fe4000f8e021b */
[----:B------:R-:W-:Y:S02]  /*10190*/  UIMAD.WIDE.U32 UR26, UR24, UR36, URZ ;  /* 0x00000024181a72a5 */ /* 0x000fe4000f8e003f */
[----:B------:R-:W-:-:S05]  /*101a0*/  UIADD3.X UR37, URZ, ~UR28, URZ, UP1, !UPT ;  /* 0x8000001c3f257290 */ /* 0x000fca0008ffe43f */
[----:B------:R-:W-:Y:S01]  /*101b0*/  UMOV UR26, UR27 ;  /* 0x0000001b001a7c82 */ /* 0x000fe20008000000 */
[----:B------:R-:W-:Y:S02]  /*101c0*/  UMOV UR27, UR24 ;  /* 0x00000018001b7c82 */ /* 0x000fe40008000000 */
[----:B------:R-:W-:Y:S02]  /*101d0*/  UIMAD.WIDE.U32 UR28, UP1, UR24, UR37, UR26 ;  /* 0x00000025181c72a5 */ /* 0x000fe4000f82001a */
[----:B------:R-:W-:Y:S02]  /*101e0*/  UIMAD.WIDE.U32 UR26, UR25, UR37, URZ ;  /* 0x00000025191a72a5 */ /* 0x000fe4000f8e003f */
[----:B------:R-:W-:Y:S02]  /*101f0*/  UIMAD.WIDE.U32 UR28, UP2, UR25, UR36, UR28 ;  /* 0x00000024191c72a5 */ /* 0x000fe4000f84001c */
[----:B------:R-:W-:Y:S02]  /*10200*/  UIMAD UR37, UR25, UR37, URZ ;  /* 0x00000025192572a4 */ /* 0x000fe4000f8e023f */
[----:B------:R-:W-:-:S02]  /*10210*/  UIADD3.X UR26, UR27, UR25, URZ, UP1, !UPT ;  /* 0x000000191b1a7290 */ /* 0x000fc40008ffe43f */
[----:B------:R-:W-:-:S04]  /*10220*/  UIADD3 UR29, UP4, UR37, UR29, URZ ;  /* 0x0000001d251d7290 */ /* 0x000fc8000ff9e03f */
[----:B------:R-:W-:Y:S02]  /*10230*/  UIMAD.WIDE.U32 UR24, UR29, UR32, URZ ;  /* 0x000000201d1872a5 */ /* 0x000fe4000f8e003f */
[----:B------:R-:W-:Y:S02]  /*10240*/  UIADD3.X UR36, URZ, URZ, UR26, UP4, UP2 ;  /* 0x0000003f3f247290 */ /* 0x000fe4000a7e441a */
[----:B------:R-:W-:Y:S02]  /*10250*/  UIMAD UR25, UR29, UR35, UR25 ;  /* 0x000000231d1972a4 */ /* 0x000fe4000f8e0219 */
[----:B------:R-:W-:Y:S02]  /*10260*/  UIADD3 UR37, UP1, URZ, -UR24, URZ ;  /* 0x800000183f257290 */ /* 0x000fe4000ff3e03f */
[----:B------:R-:W-:Y:S02]  /*10270*/  UIMAD UR26, UR36, UR32, UR25 ;  /* 0x00000020241a72a4 */ /* 0x000fe4000f8e0219 */
[----:B------:R-:W-:-:S02]  /*10280*/  UIMAD.WIDE.U32 UR24, UR29, UR37, URZ ;  /* 0x000000251d1872a5 */ /* 0x000fc4000f8e003f */
[----:B------:R-:W-:-:S05]  /*10290*/  UIADD3.X UR38, URZ, ~UR26, URZ, UP1, !UPT ;  /* 0x8000001a3f267290 */ /* 0x000fca0008ffe43f */
[----:B------:R-:W-:Y:S01]  /*102a0*/  UMOV UR28, UR25 ;  /* 0x00000019001c7c82 */ /* 0x000fe20008000000 */
[----:B------:R-:W-:Y:S02]  /*102b0*/  UIMAD.WIDE.U32 UR24, UR36, UR38, URZ ;  /* 0x00000026241872a5 */ /* 0x000fe4000f8e003f */
[----:B------:R-:W-:Y:S02]  /*102c0*/  UIMAD.WIDE.U32 UR26, UP1, UR29, UR38, UR28 ;  /* 0x000000261d1a72a5 */ /* 0x000fe4000f82001c */
[----:B------:R-:W-:Y:S02]  /*102d0*/  UIMAD UR28, UR36, UR38, URZ ;  /* 0x00000026241c72a4 */ /* 0x000fe4000f8e023f */
[----:B------:R-:W-:Y:S02]  /*102e0*/  UIMAD.WIDE.U32 UR26, UP2, UR36, UR37, UR26 ;  /* 0x00000025241a72a5 */ /* 0x000fe4000f84001a */
[----:B------:R-:W-:Y:S02]  /*102f0*/  UIADD3.X UR36, UR25, UR36, URZ, UP1, !UPT ;  /* 0x0000002419247290 */ /* 0x000fe40008ffe43f */
[----:B------:R-:W-:Y:S01]  /*10300*/  UIADD3 UR28, UP4, UR28, UR27, URZ ;  /* 0x0000001b1c1c7290 */ /* 0x000fe2000ff9e03f */
[----:B------:R-:W-:-:S03]  /*10310*/  UMOV UR25, URZ ;  /* 0x0000003f00197c82 */ /* 0x000fc60008000000 */
[----:B------:R-:W-:Y:S02]  /*10320*/  UIMAD.WIDE.U32 UR26, UR28, UR33, URZ ;  /* 0x000000211c1a72a5 */ /* 0x000fe4000f8e003f */
[----:B------:R-:W-:-:S05]  /*10330*/  UIADD3.X UR36, URZ, URZ, UR36, UP4, UP2 ;  /* 0x0000003f3f247290 */ /* 0x000fca000a7e4424 */
[----:B------:R-:W-:Y:S01]  /*10340*/  UMOV UR24, UR27 ;  /* 0x0000001b00187c82 */ /* 0x000fe20008000000 */
[----:B------:R-:W-:Y:S02]  /*10350*/  UIMAD.WIDE.U32 UR26, UR36, UR34, URZ ;  /* 0x00000022241a72a5 */ /* 0x000fe4000f8e003f */
[----:B------:R-:W-:Y:S02]  /*10360*/  UIMAD.WIDE.U32 UR24, UR28, UR34, UR24 ;  /* 0x000000221c1872a5 */ /* 0x000fe4000f8e0018 */
[----:B------:R-:W-:Y:S02]  /*10370*/  UIMAD UR28, UR36, UR34, URZ ;  /* 0x00000022241c72a4 */ /* 0x000fe4000f8e023f */
[----:B------:R-:W-:-:S04]  /*10380*/  UIMAD.WIDE.U32 UR24, UP1, UR36, UR33, UR24 ;  /* 0x00000021241872a5 */ /* 0x000fc8000f820018 */
[----:B------:R-:W-:Y:S02]  /*10390*/  UIADD3 UR28, UP2, UR28, UR25, URZ ;  /* 0x000000191c1c7290 */ /* 0x000fe4000ff5e03f */
[----:B------:R-:W-:Y:S02]  /*103a0*/  UIADD3.X UR26, UR27, URZ, URZ, UP1, !UPT ;  /* 0x0000003f1b1a7290 */ /* 0x000fe40008ffe43f */
[----:B------:R-:W-:Y:S02]  /*103b0*/  UIMAD.WIDE.U32 UR24, UR28, UR32, URZ ;  /* 0x000000201c1872a5 */ /* 0x000fe4000f8e003f */
[----:B------:R-:W-:Y:S02]  /*103c0*/  UIADD3.X UR26, URZ, UR26, URZ, UP2, !UPT ;  /* 0x0000001a3f1a7290 */ /* 0x000fe400097fe43f */
[----:B------:R-:W-:Y:S02]  /*103d0*/  UIMAD UR25, UR28, UR35, UR25 ;  /* 0x000000231c1972a4 */ /* 0x000fe4000f8e0219 */
[----:B------:R-:W-:-:S02]  /*103e0*/  UIADD3 UR27, UP2, -UR24, UR33, URZ ;  /* 0x00000021181b7290 */ /* 0x000fc4000ff5e13f */
[----:B------:R-:W-:Y:S02]  /*103f0*/  UIMAD UR25, UR26, UR32, UR25 ;  /* 0x000000201a1972a4 */ /* 0x000fe4000f8e0219 */
[----:B------:R-:W-:Y:S02]  /*10400*/  UISETP.GE.U32.AND UP1, UPT, UR27, UR32, UPT ;  /* 0x000000201b00728c */ /* 0x000fe4000bf26070 */
[----:B------:R-:W-:Y:S02]  /*10410*/  UIADD3.X UR34, ~UR25, UR34, URZ, UP2, !UPT ;  /* 0x0000002219227290 */ /* 0x000fe400097fe53f */
[----:B------:R-:W-:Y:S02]  /*10420*/  UIADD3 UR25, UP2, -UR32, UR27, URZ ;  /* 0x0000001b20197290 */ /* 0x000fe4000ff5e13f */
[----:B------:R-:W-:Y:S02]  /*10430*/  UISETP.GE.U32.AND.EX UP1, UPT, UR34, UR35, UPT, UP1 ;  /* 0x000000232200728c */ /* 0x000fe4000bf26110 */
[----:B------:R-:W-:-:S02]  /*10440*/  UIADD3 UR24, UR28, 0x1, URZ ;  /* 0x000000011c187890 */ /* 0x000fc4000fffe03f */
[----:B------:R-:W-:Y:S02]  /*10450*/  UIADD3.X UR26, ~UR35, UR34, URZ, UP2, !UPT ;  /* 0x00000022231a7290 */ /* 0x000fe400097fe53f */
[----:B------:R-:W-:Y:S02]  /*10460*/  USEL UR25, UR25, UR27, UP1 ;  /* 0x0000001b19197287 */ /* 0x000fe40008800000 */
[----:B------:R-:W-:Y:S02]  /*10470*/  USEL UR26, UR26, UR34, UP1 ;  /* 0x000000221a1a7287 */ /* 0x000fe40008800000 */
[----:B------:R-:W-:Y:S02]  /*10480*/  USEL UR28, UR24, UR28, UP1 ;  /* 0x0000001c181c7287 */ /* 0x000fe40008800000 */
[----:B------:R-:W-:Y:S02]  /*10490*/  UISETP.GE.U32.AND UP1, UPT, UR25, UR32, UPT ;  /* 0x000000201900728c */ /* 0x000fe4000bf26070 */
[----:B------:R-:W-:-:S02]  /*104a0*/  UISETP.NE.U32.AND UP2, UPT, UR32, URZ, UPT ;  /* 0x0000003f2000728c */ /* 0x000fc4000bf45070 */
[----:B------:R-:W-:Y:S02]  /*104b0*/  UIADD3 UR24, UR28, 0x1, URZ ;  /* 0x000000011c187890 */ /* 0x000fe4000fffe03f */
[----:B------:R-:W-:Y:S02]  /*104c0*/  UISETP.GE.U32.AND.EX UP1, UPT, UR26, UR35, UPT, UP1 ;  /* 0x000000231a00728c */ /* 0x000fe4000bf26110 */
[----:B------:R-:W-:Y:S02]  /*104d0*/  UISETP.NE.AND.EX UP2, UPT, UR35, URZ, UPT, UP2 ;  /* 0x0000003f2300728c */ /* 0x000fe4000bf45320 */
[----:B------:R-:W-:-:S04]  /*104e0*/  USEL UR24, UR24, UR28, UP1 ;  /* 0x0000001c18187287 */ /* 0x000fc80008800000 */
[----:B------:R-:W-:Y:S01]  /*104f0*/  USEL UR25, UR24, 0xffffffff, UP2 ;  /* 0xffffffff18197887 */ /* 0x000fe20009000000 */
[----:B------:R-:W-:Y:S11]  /*10500*/  RET.REL.NODEC R2 `(_ZN7cutlass13device_kernelINS_4gemm6kernel13GemmUniversalINS1_17GroupProblemShapeIN4cute5tupleIJiiiEEEEENS1_10collective13CollectiveMmaINS1_39MainloopSm90ArrayTmaGmmaWarpSpecializedILi2ENS6_IJNS5_1CILi2EEENSC_ILi1EEESE_EEENS1_43KernelPtrArrayTmaWarpSpecializedCooperativeEEENS6_IJNSC_ILi256EEENSC_ILi128EEESJ_EEENS_6half_tEPNS6_IJlSE_NSC_ILi0EEEEEESL_SO_NS5_8TiledMMAINS5_8MMA_AtomIJNS5_4SM904GMMA26MMA_64x128x16_F32F16F16_SSILNSS_5MajorE0ELSU_0ELNSS_7ScaleInE1ELSV_1EEEEEENS5_6LayoutISF_NS6_IJSE_SM_SM_EEEEENS6_IJNS5_10UnderscoreES11_S11_EEEEENS5_13SM90_TMA_LOADENS5_14ComposedLayoutINS5_7SwizzleILi3ELi4ELi3EEENS5_18smem_ptr_flag_bitsILi16EEENSY_INS6_IJNSC_ILi8EEENSC_ILi64EEEEEENS6_IJS1B_SE_EEEEEEEvNS5_8identityENS5_23SM90_TMA_LOAD_MULTICASTES1F_vS1G_EENS_8epilogue10collective18CollectiveEpilogueINS1J_30Sm90PtrArrayTmaWarpSpecializedILi4ELi2ELi16ELb1ELb0ELi2EEEJSK_NS6_IJSJ_NSC_ILi32EEEEEESL_PNS6_IJSE_lSM_EEESL_S1R_NS1J_6fusion15FusionCallbacksIS1N_NS1S_17LinearCombinationISL_fSL_fLNS_15FloatRoundStyleE2EEESK_S1P_JEEES14_NS15_IS17_S19_NSY_INS6_IJS1B_S1A_EEENS6_IJSE_S1B_EEEEEEENS5_17SM75_U16x8_LDSM_TENS5_14SM90_TMA_STOREES21_NS5_17SM90_U16x8_STSM_TENS5_9Copy_AtomIJNS5_17SM90_U32x4_STSM_NESL_EEEvEEEvvEEEEvNT_6ParamsE) ;  /* 0xfffffef802bc7950 */ /* 0x000ff60003c3ffff */
.L_x_313:
[----:B------:R-:W-:-:S00]  /*10510*/  BRA `(.L_x_313) ;  /* 0xfffffffc00fc7947 */ /* 0x000fc0000383ffff */
[----:B------:R-:W-:-:S00]  /*10520*/  NOP ;  /* 0x0000000000007918 */ /* 0x000fc00000000000 */
        /* <DEDUP_REMOVED lines=13> */
.L_x_314:


//--------------------- .nv.global.init           --------------------------
	.section	.nv.global.init,"aw",@progbits
.nv.global.init:
	.type		$str$24,@object
	.size		$str$24,($str$25 - $str$24)
$str$24:
        /*0000*/ 	.byte	0x28, 0x61, 0x64, 0x64, 0x72, 0x65, 0x73, 0x73, 0x20, 0x26, 0x20, 0x6d, 0x61, 0x73, 0x6b, 0x29
        /*0010*/ 	.byte	0x20, 0x3d, 0x3d, 0x20, 0x30, 0x00
	.type		$str$25,@object
	.size		$str$25,(__unnamed_1 - $str$25)
$str$25:
        /*0016*/ 	.byte	0x2f, 0x74, 0x6d, 0x70, 0x2f, 0x63, 0x75, 0x74, 0x6c, 0x61, 0x73, 0x73, 0x5f, 0x73, 0x77, 0x65
        /*0026*/ 	.byte	0x65, 0x70, 0x5f, 0x73, 0x72, 0x63, 0x2f, 0x69, 0x6e, 0x63, 0x6c, 0x75, 0x64, 0x65, 0x2f, 0x63
        /*0036*/ 	.byte	0x75, 0x74, 0x65, 0x2f, 0x70, 0x6f, 0x69, 0x6e, 0x74, 0x65, 0x72, 0x5f, 0x66, 0x6c, 0x61, 0x67
        /*0046*/ 	.byte	0x67, 0x65, 0x64, 0x2e, 0x68, 0x70, 0x70, 0x00
	.type		__unnamed_1,@object
	.size		__unnamed_1,(.L_0 - __unnamed_1)
__unnamed_1:
        /*004e*/ 	.byte	0x61, 0x75, 0x74, 0x6f, 0x20, 0x63, 0x75, 0x74, 0x65, 0x3a, 0x3a, 0x61, 0x73, 0x5f, 0x70, 0x6f
        /* <DEDUP_REMOVED lines=27> */
        /*020e*/ 	.byte	0x30, 0x39, 0x36, 0x3e, 0x3e, 0x3e, 0x3e, 0x3e, 0x5d, 0x00
.L_0:


//--------------------- .nv.shared._ZN7cutlass13device_kernelINS_4gemm6kernel13GemmUniversalINS1_17GroupProblemShapeIN4cute5tupleIJiiiEEEEENS1_10collective13CollectiveMmaINS1_39MainloopSm90ArrayTmaGmmaWarpSpecializedILi2ENS6_IJNS5_1CILi2EEENSC_ILi1EEESE_EEENS1_43KernelPtrArrayTmaWarpSpecializedCooperativeEEENS6_IJNSC_ILi256EEENSC_ILi128EEESJ_EEENS_6half_tEPNS6_IJlSE_NSC_ILi0EEEEEESL_SO_NS5_8TiledMMAINS5_8MMA_AtomIJNS5_4SM904GMMA26MMA_64x128x16_F32F16F16_SSILNSS_5MajorE0ELSU_0ELNSS_7ScaleInE1ELSV_1EEEEEENS5_6LayoutISF_NS6_IJSE_SM_SM_EEEEENS6_IJNS5_10UnderscoreES11_S11_EEEEENS5_13SM90_TMA_LOADENS5_14ComposedLayoutINS5_7SwizzleILi3ELi4ELi3EEENS5_18smem_ptr_flag_bitsILi16EEENSY_INS6_IJNSC_ILi8EEENSC_ILi64EEEEEENS6_IJS1B_SE_EEEEEEEvNS5_8identityENS5_23SM90_TMA_LOAD_MULTICASTES1F_vS1G_EENS_8epilogue10collective18CollectiveEpilogueINS1J_30Sm90PtrArrayTmaWarpSpecializedILi4ELi2ELi16ELb1ELb0ELi2EEEJSK_NS6_IJSJ_NSC_ILi32EEEEEESL_PNS6_IJSE_lSM_EEESL_S1R_NS1J_6fusion15FusionCallbacksIS1N_NS1S_17LinearCombinationISL_fSL_fLNS_15FloatRoundStyleE2EEESK_S1P_JEEES14_NS15_IS17_S19_NSY_INS6_IJS1B_S1A_EEENS6_IJSE_S1B_EEEEEEENS5_17SM75_U16x8_LDSM_TENS5_14SM90_TMA_STOREES21_NS5_17SM90_U16x8_STSM_TENS5_9Copy_AtomIJNS5_17SM90_U32x4_STSM_NESL_EEEvEEEvvEEEEvNT_6ParamsE --------------------------
	.section	.nv.shared._ZN7cutlass13device_kernelINS_4gemm6kernel13GemmUniversalINS1_17GroupProblemShapeIN4cute5tupleIJiiiEEEEENS1_10collective13CollectiveMmaINS1_39MainloopSm90ArrayTmaGmmaWarpSpecializedILi2ENS6_IJNS5_1CILi2EEENSC_ILi1EEESE_EEENS1_43KernelPtrArrayTmaWarpSpecializedCooperativeEEENS6_IJNSC_ILi256EEENSC_ILi128EEESJ_EEENS_6half_tEPNS6_IJlSE_NSC_ILi0EEEEEESL_SO_NS5_8TiledMMAINS5_8MMA_AtomIJNS5_4SM904GMMA26MMA_64x128x16_F32F16F16_SSILNSS_5MajorE0ELSU_0ELNSS_7ScaleInE1ELSV_1EEEEEENS5_6LayoutISF_NS6_IJSE_SM_SM_EEEEENS6_IJNS5_10UnderscoreES11_S11_EEEEENS5_13SM90_TMA_LOADENS5_14ComposedLayoutINS5_7SwizzleILi3ELi4ELi3EEENS5_18smem_ptr_flag_bitsILi16EEENSY_INS6_IJNSC_ILi8EEENSC_ILi64EEEEEENS6_IJS1B_SE_EEEEEEEvNS5_8identityENS5_23SM90_TMA_LOAD_MULTICASTES1F_vS1G_EENS_8epilogue10collective18CollectiveEpilogueINS1J_30Sm90PtrArrayTmaWarpSpecializedILi4ELi2ELi16ELb1ELb0ELi2EEEJSK_NS6_IJSJ_NSC_ILi32EEEEEESL_PNS6_IJSE_lSM_EEESL_S1R_NS1J_6fusion15FusionCallbacksIS1N_NS1S_17LinearCombinationISL_fSL_fLNS_15FloatRoundStyleE2EEESK_S1P_JEEES14_NS15_IS17_S19_NSY_INS6_IJS1B_S1A_EEENS6_IJSE_S1B_EEEEEEENS5_17SM75_U16x8_LDSM_TENS5_14SM90_TMA_STOREES21_NS5_17SM90_U16x8_STSM_TENS5_9Copy_AtomIJNS5_17SM90_U32x4_STSM_NESL_EEEvEEEvvEEEEvNT_6ParamsE,"aw",@nobits
	.sectionflags	@""
	.align	16
	.zero		1024


//--------------------- .nv.shared.reserved.0     --------------------------
	.section	.nv.shared.reserved.0,"aw",@nobits
	.weak		__nv_reservedSMEM_offset_0_alias
	.size		__nv_reservedSMEM_offset_0_alias, 0, 0
	.other		__nv_reservedSMEM_offset_0_alias,@"STO_CUDA_RESERVED_SHARED STV_DEFAULT"
__nv_reservedSMEM_offset_0_alias:
	.zero		0


//--------------------- .nv.global                --------------------------
	.section	.nv.global,"aw",@nobits
.nv.global:
	.type		_ZN39_INTERNAL_f62aaa28_4_k_cu_06ab8df0_27914cute1_E,@object
	.size		_ZN39_INTERNAL_f62aaa28_4_k_cu_06ab8df0_27914cute1_E,(_ZN39_INTERNAL_f62aaa28_4_k_cu_06ab8df0_27914cuda3std3__45__cpo6cbeginE - _ZN39_INTERNAL_f62aaa28_4_k_cu_06ab8df0_27914cute1_E)
_ZN39_INTERNAL_f62aaa28_4_k_cu_06ab8df0_27914cute1_E:
	.zero		1
	.type		_ZN39_INTERNAL_f62aaa28_4_k_cu_06ab8df0_27914cuda3std3__45__cpo6cbeginE,@object
	.size		_ZN39_INTERNAL_f62aaa28_4_k_cu_06ab8df0_27914cuda3std3__45__cpo6cbeginE,(_ZN39_INTERNAL_f62aaa28_4_k_cu_06ab8df0_27914cuda3std3__48in_placeE - _ZN39_INTERNAL_f62aaa28_4_k_cu_06ab8df0_27914cuda3std3__45__cpo6cbeginE)
_ZN39_INTERNAL_f62aaa28_4_k_cu_06ab8df0_27914cuda3std3__45__cpo6cbeginE:
	.zero		1
	.type		_ZN39_INTERNAL_f62aaa28_4_k_cu_06ab8df0_27914cuda3std3__48in_placeE,@object
	.size		_ZN39_INTERNAL_f62aaa28_4_k_cu_06ab8df0_27914cuda3std3__48in_placeE,(_ZN39_INTERNAL_f62aaa28_4_k_cu_06ab8df0_27914cuda3std6ranges3__45__cpo9iter_moveE - _ZN39_INTERNAL_f62aaa28_4_k_cu_06ab8df0_27914cuda3std3__48in_placeE)
_ZN39_INTERNAL_f62aaa28_4_k_cu_06ab8df0_27914cuda3std3__48in_placeE:
	.zero		1
	.type		_ZN39_INTERNAL_f62aaa28_4_k_cu_06ab8df0_27914cuda3std6ranges3__45__cpo9iter_moveE,@object
	.size		_ZN39_INTERNAL_f62aaa28_4_k_cu_06ab8df0_27914cuda3std6ranges3__45__cpo9iter_moveE,(_ZN39_INTERNAL_f62aaa28_4_k_cu_06ab8df0_27914cuda3std3__45__cpo5beginE - _ZN39_INTERNAL_f62aaa28_4_k_cu_06ab8df0_27914cuda3std6ranges3__45__cpo9iter_moveE)
_ZN39_INTERNAL_f62aaa28_4_k_cu_06ab8df0_27914cuda3std6ranges3__45__cpo9iter_moveE:
	.zero		1
	.type		_ZN39_INTERNAL_f62aaa28_4_k_cu_06ab8df0_27914cuda3std3__45__cpo5beginE,@object
	.size		_ZN39_INTERNAL_f62aaa28_4_k_cu_06ab8df0_27914cuda3std3__45__cpo5beginE,(_ZN39_INTERNAL_f62aaa28_4_k_cu_06ab8df0_27914cuda3std3__441_GLOBAL__N__f62aaa28_4_k_cu_06ab8df0_27916ignoreE - _ZN39_INTERNAL_f62aaa28_4_k_cu_06ab8df0_27914cuda3std3__45__cpo5beginE)
_ZN39_INTERNAL_f62aaa28_4_k_cu_06ab8df0_27914cuda3std3__45__cpo5beginE:
	.zero		1
	.type		_ZN39_INTERNAL_f62aaa28_4_k_cu_06ab8df0_27914cuda3std3__441_GLOBAL__N__f62aaa28_4_k_cu_06ab8df0_27916ignoreE,@object
	.size		_ZN39_INTERNAL_f62aaa28_4_k_cu_06ab8df0_27914cuda3std3__441_GLOBAL__N__f62aaa28_4_k_cu_06ab8df0_27916ignoreE,(_ZN39_INTERNAL_f62aaa28_4_k_cu_06ab8df0_27914cute7productE - _ZN39_INTERNAL_f62aaa28_4_k_cu_06ab8df0_27914cuda3std3__441_GLOBAL__N__f62aaa28_4_k_cu_06ab8df0_27916ignoreE)
_ZN39_INTERNAL_f62aaa28_4_k_cu_06ab8df0_27914cuda3std3__441_GLOBAL__N__f62aaa28_4_k_cu_06ab8df0_27916ignoreE:
	.zero		1
	.type		_ZN39_INTERNAL_f62aaa28_4_k_cu_06ab8df0_27914cute7productE,@object
	.size		_ZN39_INTERNAL_f62aaa28_4_k_cu_06ab8df0_27914cute7productE,(_ZN39_INTERNAL_f62aaa28_4_k_cu_06ab8df0_27914cuda3std3__45__cpo3endE - _ZN39_INTERNAL_f62aaa28_4_k_cu_06ab8df0_27914cute7productE)
_ZN39_INTERNAL_f62aaa28_4_k_cu_06ab8df0_27914cute7productE:
	.zero		1
	.type		_ZN39_INTERNAL_f62aaa28_4_k_cu_06ab8df0_27914cuda3std3__45__cpo3endE,@object
	.size		_ZN39_INTERNAL_f62aaa28_4_k_cu_06ab8df0_27914cuda3std3__45__cpo3endE,(_ZN39_INTERNAL_f62aaa28_4_k_cu_06ab8df0_27914cuda3std3__419piecewise_constructE - _ZN39_INTERNAL_f62aaa28_4_k_cu_06ab8df0_27914cuda3std3__45__cpo3endE)
_ZN39_INTERNAL_f62aaa28_4_k_cu_06ab8df0_27914cuda3std3__45__cpo3endE:
	.zero		1
	.type		_ZN39_INTERNAL_f62aaa28_4_k_cu_06ab8df0_27914cuda3std3__419piecewise_constructE,@object
	.size		_ZN39_INTERNAL_f62aaa28_4_k_cu_06ab8df0_27914cuda3std3__419piecewise_constructE,(_ZN39_INTERNAL_f62aaa28_4_k_cu_06ab8df0_27914cuda3std3__45__cpo4cendE - _ZN39_INTERNAL_f62aaa28_4_k_cu_06ab8df0_27914cuda3std3__419piecewise_constructE)
_ZN39_INTERNAL_f62aaa28_4_k_cu_06ab8df0_27914cuda3std3__419piecewise_constructE:
	.zero		1
	.type		_ZN39_INTERNAL_f62aaa28_4_k_cu_06ab8df0_27914cuda3std3__45__cpo4cendE,@object
	.size		_ZN39_INTERNAL_f62aaa28_4_k_cu_06ab8df0_27914cuda3std3__45__cpo4cendE,(_ZN39_INTERNAL_f62aaa28_4_k_cu_06ab8df0_27914cuda3std6ranges3__45__cpo4swapE - _ZN39_INTERNAL_f62aaa28_4_k_cu_06ab8df0_27914cuda3std3__45__cpo4cendE)
_ZN39_INTERNAL_f62aaa28_4_k_cu_06ab8df0_27914cuda3std3__45__cpo4cendE:
	.zero		1
	.type		_ZN39_INTERNAL_f62aaa28_4_k_cu_06ab8df0_27914cuda3std6ranges3__45__cpo4swapE,@object
	.size		_ZN39_INTERNAL_f62aaa28_4_k_cu_06ab8df0_27914cuda3std6ranges3__45__cpo4swapE,(.L_8 - _ZN39_INTERNAL_f62aaa28_4_k_cu_06ab8df0_27914cuda3std6ranges3__45__cpo4swapE)
_ZN39_INTERNAL_f62aaa28_4_k_cu_06ab8df0_27914cuda3std6ranges3__45__cpo4swapE:
	.zero		1
.L_8:


//--------------------- .nv.constant0._ZN7cutlass13device_kernelINS_4gemm6kernel13GemmUniversalINS1_17GroupProblemShapeIN4cute5tupleIJiiiEEEEENS1_10collective13CollectiveMmaINS1_39MainloopSm90ArrayTmaGmmaWarpSpecializedILi2ENS6_IJNS5_1CILi2EEENSC_ILi1EEESE_EEENS1_43KernelPtrArrayTmaWarpSpecializedCooperativeEEENS6_IJNSC_ILi256EEENSC_ILi128EEESJ_EEENS_6half_tEPNS6_IJlSE_NSC_ILi0EEEEEESL_SO_NS5_8TiledMMAINS5_8MMA_AtomIJNS5_4SM904GMMA26MMA_64x128x16_F32F16F16_SSILNSS_5MajorE0ELSU_0ELNSS_7ScaleInE1ELSV_1EEEEEENS5_6LayoutISF_NS6_IJSE_SM_SM_EEEEENS6_IJNS5_10UnderscoreES11_S11_EEEEENS5_13SM90_TMA_LOADENS5_14ComposedLayoutINS5_7SwizzleILi3ELi4ELi3EEENS5_18smem_ptr_flag_bitsILi16EEENSY_INS6_IJNSC_ILi8EEENSC_ILi64EEEEEENS6_IJS1B_SE_EEEEEEEvNS5_8identityENS5_23SM90_TMA_LOAD_MULTICASTES1F_vS1G_EENS_8epilogue10collective18CollectiveEpilogueINS1J_30Sm90PtrArrayTmaWarpSpecializedILi4ELi2ELi16ELb1ELb0ELi2EEEJSK_NS6_IJSJ_NSC_ILi32EEEEEESL_PNS6_IJSE_lSM_EEESL_S1R_NS1J_6fusion15FusionCallbacksIS1N_NS1S_17LinearCombinationISL_fSL_fLNS_15FloatRoundStyleE2EEESK_S1P_JEEES14_NS15_IS17_S19_NSY_INS6_IJS1B_S1A_EEENS6_IJSE_S1B_EEEEEEENS5_17SM75_U16x8_LDSM_TENS5_14SM90_TMA_STOREES21_NS5_17SM90_U16x8_STSM_TENS5_9Copy_AtomIJNS5_17SM90_U32x4_STSM_NESL_EEEvEEEvvEEEEvNT_6ParamsE --------------------------
	.section	.nv.constant0._ZN7cutlass13device_kernelINS_4gemm6kernel13GemmUniversalINS1_17GroupProblemShapeIN4cute5tupleIJiiiEEEEENS1_10collective13CollectiveMmaINS1_39MainloopSm90ArrayTmaGmmaWarpSpecializedILi2ENS6_IJNS5_1CILi2EEENSC_ILi1EEESE_EEENS1_43KernelPtrArrayTmaWarpSpecializedCooperativeEEENS6_IJNSC_ILi256EEENSC_ILi128EEESJ_EEENS_6half_tEPNS6_IJlSE_NSC_ILi0EEEEEESL_SO_NS5_8TiledMMAINS5_8MMA_AtomIJNS5_4SM904GMMA26MMA_64x128x16_F32F16F16_SSILNSS_5MajorE0ELSU_0ELNSS_7ScaleInE1ELSV_1EEEEEENS5_6LayoutISF_NS6_IJSE_SM_SM_EEEEENS6_IJNS5_10UnderscoreES11_S11_EEEEENS5_13SM90_TMA_LOADENS5_14ComposedLayoutINS5_7SwizzleILi3ELi4ELi3EEENS5_18smem_ptr_flag_bitsILi16EEENSY_INS6_IJNSC_ILi8EEENSC_ILi64EEEEEENS6_IJS1B_SE_EEEEEEEvNS5_8identityENS5_23SM90_TMA_LOAD_MULTICASTES1F_vS1G_EENS_8epilogue10collective18CollectiveEpilogueINS1J_30Sm90PtrArrayTmaWarpSpecializedILi4ELi2ELi16ELb1ELb0ELi2EEEJSK_NS6_IJSJ_NSC_ILi32EEEEEESL_PNS6_IJSE_lSM_EEESL_S1R_NS1J_6fusion15FusionCallbacksIS1N_NS1S_17LinearCombinationISL_fSL_fLNS_15FloatRoundStyleE2EEESK_S1P_JEEES14_NS15_IS17_S19_NSY_INS6_IJS1B_S1A_EEENS6_IJSE_S1B_EEEEEEENS5_17SM75_U16x8_LDSM_TENS5_14SM90_TMA_STOREES21_NS5_17SM90_U16x8_STSM_TENS5_9Copy_AtomIJNS5_17SM90_U32x4_STSM_NESL_EEEvEEEvvEEEEvNT_6ParamsE,"a",@progbits
	.sectionflags	@""
	.align	4
.nv.constant0._ZN7cutlass13device_kernelINS_4gemm6kernel13GemmUniversalINS1_17GroupProblemShapeIN4cute5tupleIJiiiEEEEENS1_10collective13CollectiveMmaINS1_39MainloopSm90ArrayTmaGmmaWarpSpecializedILi2ENS6_IJNS5_1CILi2EEENSC_ILi1EEESE_EEENS1_43KernelPtrArrayTmaWarpSpecializedCooperativeEEENS6_IJNSC_ILi256EEENSC_ILi128EEESJ_EEENS_6half_tEPNS6_IJlSE_NSC_ILi0EEEEEESL_SO_NS5_8TiledMMAINS5_8MMA_AtomIJNS5_4SM904GMMA26MMA_64x128x16_F32F16F16_SSILNSS_5MajorE0ELSU_0ELNSS_7ScaleInE1ELSV_1EEEEEENS5_6LayoutISF_NS6_IJSE_SM_SM_EEEEENS6_IJNS5_10UnderscoreES11_S11_EEEEENS5_13SM90_TMA_LOADENS5_14ComposedLayoutINS5_7SwizzleILi3ELi4ELi3EEENS5_18smem_ptr_flag_bitsILi16EEENSY_INS6_IJNSC_ILi8EEENSC_ILi64EEEEEENS6_IJS1B_SE_EEEEEEEvNS5_8identityENS5_23SM90_TMA_LOAD_MULTICASTES1F_vS1G_EENS_8epilogue10collective18CollectiveEpilogueINS1J_30Sm90PtrArrayTmaWarpSpecializedILi4ELi2ELi16ELb1ELb0ELi2EEEJSK_NS6_IJSJ_NSC_ILi32EEEEEESL_PNS6_IJSE_lSM_EEESL_S1R_NS1J_6fusion15FusionCallbacksIS1N_NS1S_17LinearCombinationISL_fSL_fLNS_15FloatRoundStyleE2EEESK_S1P_JEEES14_NS15_IS17_S19_NSY_INS6_IJS1B_S1A_EEENS6_IJSE_S1B_EEEEEEENS5_17SM75_U16x8_LDSM_TENS5_14SM90_TMA_STOREES21_NS5_17SM90_U16x8_STSM_TENS5_9Copy_AtomIJNS5_17SM90_U32x4_STSM_NESL_EEEvEEEvvEEEEvNT_6ParamsE:
	.zero		2432


//--------------------- SYMBOLS --------------------------

	.type		.nv.reservedSmem.offset0,@object
	.size		.nv.reservedSmem.offset0,0x4
	.type		__assertfail,@function
